	.target	sm_100a

	.elftype	@"ET_EXEC"


//--------------------- .note.nv.tkinfo           --------------------------
	.section	.note.nv.tkinfo,"",@"SHT_NOTE"
	.sectionflags	@"SHF_NOTE_NV_TKINFO"
	.tkinfo
        /*0018*/ 	.word	0x00000002
        /*0030*/ 	.string	""
        /*0030*/ 	.string	"ptxas"
        /*0030*/ 	.string	"Cuda compilation tools, release 13.0, V13.0.88"
        /*0030*/ 	.string	"Build cuda_13.0.r13.0/compiler.36424714_0"
        /*0030*/ 	.string	"-arch sm_100a -m 64 "



//--------------------- .note.nv.cuinfo           --------------------------
	.section	.note.nv.cuinfo,"",@"SHT_NOTE"
	.sectionflags	@"SHF_NOTE_NV_CUINFO"
        /*0018*/ 	.short	0x0002
        /*001a*/ 	.short	0x0064
        /*001c*/ 	.short	0x0082
	.zero		2


//--------------------- .nv.info                  --------------------------
	.section	.nv.info,"",@"SHT_CUDA_INFO"
	.align	4


	//----- nvinfo : EIATTR_REGCOUNT
	.align		4
        /*0000*/ 	.byte	0x04, 0x2f
        /*0002*/ 	.short	(.L_33 - .L_32)
	.align		4
.L_32:
        /*0004*/ 	.word	index@(_Z29fmha_fwd_gen_reference_kernelIfN4cute5tupleIJNS0_1CILi1EEEiiNS1_IJNS1_IJiiEEEiEEEEEENS0_6TensorINS0_10ViewEngineINS0_8gmem_ptrIPN7cutlass12float_e5m2_tEEEEENS0_6LayoutINS1_IJS3_iS5_EEENS1_IJNS2_ILi0EEES3_S5_EEEEEEENS7_ISE_NSF_ISG_NS1_IJSH_S3_NS1_IJNS1_IJSH_iEEEiEEEEEEEEEESP_NS7_ISE_NSF_INS1_IJiiS5_EEENS1_IJiS3_SM_EEEEEEEST_NS7_INS8_INS9_IPNSA_6half_tEEEEESJ_EEEvT0_PKiS11_T1_T2_T3_T4_T5_T6_)
        /*0008*/ 	.word	0x000000a8


	//----- nvinfo : EIATTR_FRAME_SIZE
	.align		4
.L_33:
        /*000c*/ 	.byte	0x04, 0x11
        /*000e*/ 	.short	(.L_35 - .L_34)
	.align		4
.L_34:
        /*0010*/ 	.word	index@($__internal_28_$__cuda_sm3x_div_rn_noftz_f32_slowpath)
        /*0014*/ 	.word	0x00000000


	//----- nvinfo : EIATTR_FRAME_SIZE
	.align		4
.L_35:
        /*0018*/ 	.byte	0x04, 0x11
        /*001a*/ 	.short	(.L_37 - .L_36)
	.align		4
.L_36:
        /*001c*/ 	.word	index@($__internal_27_$__cuda_sm20_sqrt_rn_f32_slowpath)
        /*0020*/ 	.word	0x00000000


	//----- nvinfo : EIATTR_FRAME_SIZE
	.align		4
.L_37:
        /*0024*/ 	.byte	0x04, 0x11
        /*0026*/ 	.short	(.L_39 - .L_38)
	.align		4
.L_38:
        /*0028*/ 	.word	index@($__internal_26_$__cuda_sm20_rcp_rn_f32_slowpath)
        /*002c*/ 	.word	0x00000000


	//----- nvinfo : EIATTR_FRAME_SIZE
	.align		4
.L_39:
        /*0030*/ 	.byte	0x04, 0x11
        /*0032*/ 	.short	(.L_41 - .L_40)
	.align		4
.L_40:
        /*0034*/ 	.word	index@(_Z29fmha_fwd_gen_reference_kernelIfN4cute5tupleIJNS0_1CILi1EEEiiNS1_IJNS1_IJiiEEEiEEEEEENS0_6TensorINS0_10ViewEngineINS0_8gmem_ptrIPN7cutlass12float_e5m2_tEEEEENS0_6LayoutINS1_IJS3_iS5_EEENS1_IJNS2_ILi0EEES3_S5_EEEEEEENS7_ISE_NSF_ISG_NS1_IJSH_S3_NS1_IJNS1_IJSH_iEEEiEEEEEEEEEESP_NS7_ISE_NSF_INS1_IJiiS5_EEENS1_IJiS3_SM_EEEEEEEST_NS7_INS8_INS9_IPNSA_6half_tEEEEESJ_EEEvT0_PKiS11_T1_T2_T3_T4_T5_T6_)
        /*0038*/ 	.word	0x00000000


	//----- nvinfo : EIATTR_REGCOUNT
	.align		4
.L_41:
        /*003c*/ 	.byte	0x04, 0x2f
        /*003e*/ 	.short	(.L_43 - .L_42)
	.align		4
.L_42:
        /*0040*/ 	.word	index@(_Z25reference_abs_diff_kernelIKN7cutlass6half_tEEvPT_S4_mPdS5_b)
        /*0044*/ 	.word	0x00000020


	//----- nvinfo : EIATTR_FRAME_SIZE
	.align		4
.L_43:
        /*0048*/ 	.byte	0x04, 0x11
        /*004a*/ 	.short	(.L_45 - .L_44)
	.align		4
.L_44:
        /*004c*/ 	.word	index@(_Z25reference_abs_diff_kernelIKN7cutlass6half_tEEvPT_S4_mPdS5_b)
        /*0050*/ 	.word	0x00000020


	//----- nvinfo : EIATTR_REGCOUNT
	.align		4
.L_45:
        /*0054*/ 	.byte	0x04, 0x2f
        /*0056*/ 	.short	(.L_47 - .L_46)
	.align		4
.L_46:
        /*0058*/ 	.word	index@(_Z25reference_abs_diff_kernelIKN7cutlass12float_e5m2_tEEvPT_S4_mPdS5_b)
        /*005c*/ 	.word	0x00000020


	//----- nvinfo : EIATTR_FRAME_SIZE
	.align		4
.L_47:
        /*0060*/ 	.byte	0x04, 0x11
        /*0062*/ 	.short	(.L_49 - .L_48)
	.align		4
.L_48:
        /*0064*/ 	.word	index@(_Z25reference_abs_diff_kernelIKN7cutlass12float_e5m2_tEEvPT_S4_mPdS5_b)
        /*0068*/ 	.word	0x00000020


	//----- nvinfo : EIATTR_REGCOUNT
	.align		4
.L_49:
        /*006c*/ 	.byte	0x04, 0x2f
        /*006e*/ 	.short	(.L_51 - .L_50)
	.align		4
.L_50:
        /*0070*/ 	.word	index@(_ZN7cutlass13device_kernelINS_4fmha6kernel33Sm100FmhaGenKernelWarpspecializedIN4cute5tupleIJNS4_1CILi1EEEiiNS5_IJNS5_IJiiEEEiEEEEEENS1_10collective35Sm100FmhaGenMainloopWarpspecializedINS_12float_e5m2_tEffNS_6half_tENS5_IJNS6_ILi128EEENS6_ILi64EEESF_EEENS5_IJNS6_ILi0EEES7_S9_EEENS5_IJSI_S7_NS5_IJNS5_IJSI_iEEEiEEEEEESM_NS5_IJiS7_SL_EEESN_SJ_NSB_12ResidualMaskENS5_IJS7_NS6_ILi2EEES7_EEEEENSB_35Sm100FmhaGenEpilogueWarpspecializedISE_SJ_EENS2_23IndividualTileSchedulerENS2_41Sm100FmhaGenKernelWarpspecializedScheduleEEEEEvNT_6ParamsE)
        /*0074*/ 	.word	0x000000a8


	//----- nvinfo : EIATTR_FRAME_SIZE
	.align		4
.L_51:
        /*0078*/ 	.byte	0x04, 0x11
        /*007a*/ 	.short	(.L_53 - .L_52)
	.align		4
.L_52:
        /*007c*/ 	.word	index@($__internal_25_$__cuda_sm3x_div_rn_noftz_f32_slowpath)
        /*0080*/ 	.word	0x00000000


	//----- nvinfo : EIATTR_FRAME_SIZE
	.align		4
.L_53:
        /*0084*/ 	.byte	0x04, 0x11
        /*0086*/ 	.short	(.L_55 - .L_54)
	.align		4
.L_54:
        /*0088*/ 	.word	index@($__internal_24_$__cuda_sm10x_tcgen05_guardrail_trap_unallocated_columns_being_dealloced)
        /*008c*/ 	.word	0x00000000


	//----- nvinfo : EIATTR_FRAME_SIZE
	.align		4
.L_55:
        /*0090*/ 	.byte	0x04, 0x11
        /*0092*/ 	.short	(.L_57 - .L_56)
	.align		4
.L_56:
        /*0094*/ 	.word	index@($__internal_23_$__cuda_sm10x_tcgen05_guardrail_trap_phase_invalid_during_alloc)
        /*0098*/ 	.word	0x00000000


	//----- nvinfo : EIATTR_FRAME_SIZE
	.align		4
.L_57:
        /*009c*/ 	.byte	0x04, 0x11
        /*009e*/ 	.short	(.L_59 - .L_58)
	.align		4
.L_58:
        /*00a0*/ 	.word	index@($__internal_22_$__cuda_sm10x_tcgen05_guardrail_trap_col_being_dealloced_not_returned_by_alloc)
        /*00a4*/ 	.word	0x00000000


	//----- nvinfo : EIATTR_FRAME_SIZE
	.align		4
.L_59:
        /*00a8*/ 	.byte	0x04, 0x11
        /*00aa*/ 	.short	(.L_61 - .L_60)
	.align		4
.L_60:
        /*00ac*/ 	.word	index@(_ZN7cutlass13device_kernelINS_4fmha6kernel33Sm100FmhaGenKernelWarpspecializedIN4cute5tupleIJNS4_1CILi1EEEiiNS5_IJNS5_IJiiEEEiEEEEEENS1_10collective35Sm100FmhaGenMainloopWarpspecializedINS_12float_e5m2_tEffNS_6half_tENS5_IJNS6_ILi128EEENS6_ILi64EEESF_EEENS5_IJNS6_ILi0EEES7_S9_EEENS5_IJSI_S7_NS5_IJNS5_IJSI_iEEEiEEEEEESM_NS5_IJiS7_SL_EEESN_SJ_NSB_12ResidualMaskENS5_IJS7_NS6_ILi2EEES7_EEEEENSB_35Sm100FmhaGenEpilogueWarpspecializedISE_SJ_EENS2_23IndividualTileSchedulerENS2_41Sm100FmhaGenKernelWarpspecializedScheduleEEEEEvNT_6ParamsE)
        /*00b0*/ 	.word	0x00000000


	//----- nvinfo : EIATTR_REGCOUNT
	.align		4
.L_61:
        /*00b4*/ 	.byte	0x04, 0x2f
        /*00b6*/ 	.short	(.L_63 - .L_62)
	.align		4
.L_62:
        /*00b8*/ 	.word	index@(_ZN7cutlass13device_kernelINS_4fmha6kernel33Sm100FmhaGenKernelWarpspecializedIN4cute5tupleIJNS4_1CILi1EEEiiNS5_IJNS5_IJiiEEEiEEEEEENS1_10collective35Sm100FmhaGenMainloopWarpspecializedINS_12float_e5m2_tEffNS_6half_tENS5_IJNS6_ILi128EEESF_SF_EEENS5_IJNS6_ILi0EEES7_S9_EEENS5_IJSH_S7_NS5_IJNS5_IJSH_iEEEiEEEEEESL_NS5_IJiS7_SK_EEESM_SI_NSB_12ResidualMaskENS5_IJS7_NS6_ILi2EEES7_EEEEENSB_35Sm100FmhaGenEpilogueWarpspecializedISE_SI_EENS2_23IndividualTileSchedulerENS2_41Sm100FmhaGenKernelWarpspecializedScheduleEEEEEvNT_6ParamsE)
        /*00bc*/ 	.word	0x000000a8


	//----- nvinfo : EIATTR_FRAME_SIZE
	.align		4
.L_63:
        /*00c0*/ 	.byte	0x04, 0x11
        /*00c2*/ 	.short	(.L_65 - .L_64)
	.align		4
.L_64:
        /*00c4*/ 	.word	index@($__internal_21_$__cuda_sm3x_div_rn_noftz_f32_slowpath)
        /*00c8*/ 	.word	0x00000000


	//----- nvinfo : EIATTR_FRAME_SIZE
	.align		4
.L_65:
        /*00cc*/ 	.byte	0x04, 0x11
        /*00ce*/ 	.short	(.L_67 - .L_66)
	.align		4
.L_66:
        /*00d0*/ 	.word	index@($__internal_20_$__cuda_sm10x_tcgen05_guardrail_trap_unallocated_columns_being_dealloced)
        /*00d4*/ 	.word	0x00000000


	//----- nvinfo : EIATTR_FRAME_SIZE
	.align		4
.L_67:
        /*00d8*/ 	.byte	0x04, 0x11
        /*00da*/ 	.short	(.L_69 - .L_68)
	.align		4
.L_68:
        /*00dc*/ 	.word	index@($__internal_19_$__cuda_sm10x_tcgen05_guardrail_trap_phase_invalid_during_alloc)
        /*00e0*/ 	.word	0x00000000


	//----- nvinfo : EIATTR_FRAME_SIZE
	.align		4
.L_69:
        /*00e4*/ 	.byte	0x04, 0x11
        /*00e6*/ 	.short	(.L_71 - .L_70)
	.align		4
.L_70:
        /*00e8*/ 	.word	index@($__internal_18_$__cuda_sm10x_tcgen05_guardrail_trap_col_being_dealloced_not_returned_by_alloc)
        /*00ec*/ 	.word	0x00000000


	//----- nvinfo : EIATTR_FRAME_SIZE
	.align		4
.L_71:
        /*00f0*/ 	.byte	0x04, 0x11
        /*00f2*/ 	.short	(.L_73 - .L_72)
	.align		4
.L_72:
        /*00f4*/ 	.word	index@(_ZN7cutlass13device_kernelINS_4fmha6kernel33Sm100FmhaGenKernelWarpspecializedIN4cute5tupleIJNS4_1CILi1EEEiiNS5_IJNS5_IJiiEEEiEEEEEENS1_10collective35Sm100FmhaGenMainloopWarpspecializedINS_12float_e5m2_tEffNS_6half_tENS5_IJNS6_ILi128EEESF_SF_EEENS5_IJNS6_ILi0EEES7_S9_EEENS5_IJSH_S7_NS5_IJNS5_IJSH_iEEEiEEEEEESL_NS5_IJiS7_SK_EEESM_SI_NSB_12ResidualMaskENS5_IJS7_NS6_ILi2EEES7_EEEEENSB_35Sm100FmhaGenEpilogueWarpspecializedISE_SI_EENS2_23IndividualTileSchedulerENS2_41Sm100FmhaGenKernelWarpspecializedScheduleEEEEEvNT_6ParamsE)
        /*00f8*/ 	.word	0x00000000


	//----- nvinfo : EIATTR_REGCOUNT
	.align		4
.L_73:
        /*00fc*/ 	.byte	0x04, 0x2f
        /*00fe*/ 	.short	(.L_75 - .L_74)
	.align		4
.L_74:
        /*0100*/ 	.word	index@(_ZN7cutlass13device_kernelINS_4fmha6kernel33Sm100FmhaGenKernelWarpspecializedIN4cute5tupleIJNS4_1CILi1EEEiiNS5_IJNS5_IJiiEEEiEEEEEENS1_10collective35Sm100FmhaGenMainloopWarpspecializedINS_12float_e5m2_tEffNS_6half_tENS5_IJNS6_ILi128EEENS6_ILi256EEESF_EEENS5_IJNS6_ILi0EEES7_S9_EEENS5_IJSI_S7_NS5_IJNS5_IJSI_iEEEiEEEEEESM_NS5_IJiS7_SL_EEESN_SJ_NSB_12ResidualMaskENS5_IJS7_NS6_ILi2EEES7_EEEEENSB_35Sm100FmhaGenEpilogueWarpspecializedISE_SJ_EENS2_23IndividualTileSchedulerENS2_41Sm100FmhaGenKernelWarpspecializedScheduleEEEEEvNT_6ParamsE)
        /*0104*/ 	.word	0x000000a8


	//----- nvinfo : EIATTR_FRAME_SIZE
	.align		4
.L_75:
        /*0108*/ 	.byte	0x04, 0x11
        /*010a*/ 	.short	(.L_77 - .L_76)
	.align		4
.L_76:
        /*010c*/ 	.word	index@($__internal_17_$__cuda_sm3x_div_rn_noftz_f32_slowpath)
        /*0110*/ 	.word	0x00000078


	//----- nvinfo : EIATTR_FRAME_SIZE
	.align		4
.L_77:
        /*0114*/ 	.byte	0x04, 0x11
        /*0116*/ 	.short	(.L_79 - .L_78)
	.align		4
.L_78:
        /*0118*/ 	.word	index@($__internal_16_$__cuda_sm10x_tcgen05_guardrail_trap_unallocated_columns_being_dealloced)
        /*011c*/ 	.word	0x00000078


	//----- nvinfo : EIATTR_FRAME_SIZE
	.align		4
.L_79:
        /*0120*/ 	.byte	0x04, 0x11
        /*0122*/ 	.short	(.L_81 - .L_80)
	.align		4
.L_80:
        /*0124*/ 	.word	index@($__internal_15_$__cuda_sm10x_tcgen05_guardrail_trap_phase_invalid_during_alloc)
        /*0128*/ 	.word	0x00000078


	//----- nvinfo : EIATTR_FRAME_SIZE
	.align		4
.L_81:
        /*012c*/ 	.byte	0x04, 0x11
        /*012e*/ 	.short	(.L_83 - .L_82)
	.align		4
.L_82:
        /*0130*/ 	.word	index@($__internal_14_$__cuda_sm10x_tcgen05_guardrail_trap_col_being_dealloced_not_returned_by_alloc)
        /*0134*/ 	.word	0x00000078


	//----- nvinfo : EIATTR_FRAME_SIZE
	.align		4
.L_83:
        /*0138*/ 	.byte	0x04, 0x11
        /*013a*/ 	.short	(.L_85 - .L_84)
	.align		4
.L_84:
        /*013c*/ 	.word	index@(_ZN7cutlass13device_kernelINS_4fmha6kernel33Sm100FmhaGenKernelWarpspecializedIN4cute5tupleIJNS4_1CILi1EEEiiNS5_IJNS5_IJiiEEEiEEEEEENS1_10collective35Sm100FmhaGenMainloopWarpspecializedINS_12float_e5m2_tEffNS_6half_tENS5_IJNS6_ILi128EEENS6_ILi256EEESF_EEENS5_IJNS6_ILi0EEES7_S9_EEENS5_IJSI_S7_NS5_IJNS5_IJSI_iEEEiEEEEEESM_NS5_IJiS7_SL_EEESN_SJ_NSB_12ResidualMaskENS5_IJS7_NS6_ILi2EEES7_EEEEENSB_35Sm100FmhaGenEpilogueWarpspecializedISE_SJ_EENS2_23IndividualTileSchedulerENS2_41Sm100FmhaGenKernelWarpspecializedScheduleEEEEEvNT_6ParamsE)
        /*0140*/ 	.word	0x00000078


	//----- nvinfo : EIATTR_REGCOUNT
	.align		4
.L_85:
        /*0144*/ 	.byte	0x04, 0x2f
        /*0146*/ 	.short	(.L_87 - .L_86)
	.align		4
.L_86:
        /*0148*/ 	.word	index@(_ZN7cutlass13device_kernelINS_4fmha6kernel33Sm100FmhaGenKernelWarpspecializedIN4cute5tupleIJNS4_1CILi1EEEiiNS5_IJNS5_IJiiEEEiEEEEEENS1_10collective35Sm100FmhaGenMainloopWarpspecializedINS_12float_e5m2_tEffNS_6half_tENS5_IJNS6_ILi128EEENS6_ILi64EEESF_EEENS5_IJNS6_ILi0EEES7_S9_EEENS5_IJSI_S7_NS5_IJNS5_IJSI_iEEEiEEEEEESM_NS5_IJiS7_SL_EEESN_SJ_NSB_12ResidualMaskENS5_IJS7_NS6_ILi2EEES7_EEEEENSB_35Sm100FmhaGenEpilogueWarpspecializedISE_SJ_EENS2_23PersistentTileSchedulerENS2_41Sm100FmhaGenKernelWarpspecializedScheduleEEEEEvNT_6ParamsE)
        /*014c*/ 	.word	0x000000a8


	//----- nvinfo : EIATTR_FRAME_SIZE
	.align		4
.L_87:
        /*0150*/ 	.byte	0x04, 0x11
        /*0152*/ 	.short	(.L_89 - .L_88)
	.align		4
.L_88:
        /*0154*/ 	.word	index@($__internal_13_$__cuda_sm3x_div_rn_noftz_f32_slowpath)
        /*0158*/ 	.word	0x00000000


	//----- nvinfo : EIATTR_FRAME_SIZE
	.align		4
.L_89:
        /*015c*/ 	.byte	0x04, 0x11
        /*015e*/ 	.short	(.L_91 - .L_90)
	.align		4
.L_90:
        /*0160*/ 	.word	index@($__internal_12_$__cuda_sm10x_tcgen05_guardrail_trap_unallocated_columns_being_dealloced)
        /*0164*/ 	.word	0x00000000


	//----- nvinfo : EIATTR_FRAME_SIZE
	.align		4
.L_91:
        /*0168*/ 	.byte	0x04, 0x11
        /*016a*/ 	.short	(.L_93 - .L_92)
	.align		4
.L_92:
        /*016c*/ 	.word	index@($__internal_11_$__cuda_sm10x_tcgen05_guardrail_trap_phase_invalid_during_alloc)
        /*0170*/ 	.word	0x00000000


	//----- nvinfo : EIATTR_FRAME_SIZE
	.align		4
.L_93:
        /*0174*/ 	.byte	0x04, 0x11
        /*0176*/ 	.short	(.L_95 - .L_94)
	.align		4
.L_94:
        /*0178*/ 	.word	index@($__internal_10_$__cuda_sm10x_tcgen05_guardrail_trap_col_being_dealloced_not_returned_by_alloc)
        /*017c*/ 	.word	0x00000000


	//----- nvinfo : EIATTR_FRAME_SIZE
	.align		4
.L_95:
        /*0180*/ 	.byte	0x04, 0x11
        /*0182*/ 	.short	(.L_97 - .L_96)
	.align		4
.L_96:
        /*0184*/ 	.word	index@(_ZN7cutlass13device_kernelINS_4fmha6kernel33Sm100FmhaGenKernelWarpspecializedIN4cute5tupleIJNS4_1CILi1EEEiiNS5_IJNS5_IJiiEEEiEEEEEENS1_10collective35Sm100FmhaGenMainloopWarpspecializedINS_12float_e5m2_tEffNS_6half_tENS5_IJNS6_ILi128EEENS6_ILi64EEESF_EEENS5_IJNS6_ILi0EEES7_S9_EEENS5_IJSI_S7_NS5_IJNS5_IJSI_iEEEiEEEEEESM_NS5_IJiS7_SL_EEESN_SJ_NSB_12ResidualMaskENS5_IJS7_NS6_ILi2EEES7_EEEEENSB_35Sm100FmhaGenEpilogueWarpspecializedISE_SJ_EENS2_23PersistentTileSchedulerENS2_41Sm100FmhaGenKernelWarpspecializedScheduleEEEEEvNT_6ParamsE)
        /*0188*/ 	.word	0x00000000


	//----- nvinfo : EIATTR_REGCOUNT
	.align		4
.L_97:
        /*018c*/ 	.byte	0x04, 0x2f
        /*018e*/ 	.short	(.L_99 - .L_98)
	.align		4
.L_98:
        /*0190*/ 	.word	index@(_ZN7cutlass13device_kernelINS_4fmha6kernel33Sm100FmhaGenKernelWarpspecializedIN4cute5tupleIJNS4_1CILi1EEEiiNS5_IJNS5_IJiiEEEiEEEEEENS1_10collective35Sm100FmhaGenMainloopWarpspecializedINS_12float_e5m2_tEffNS_6half_tENS5_IJNS6_ILi128EEESF_SF_EEENS5_IJNS6_ILi0EEES7_S9_EEENS5_IJSH_S7_NS5_IJNS5_IJSH_iEEEiEEEEEESL_NS5_IJiS7_SK_EEESM_SI_NSB_12ResidualMaskENS5_IJS7_NS6_ILi2EEES7_EEEEENSB_35Sm100FmhaGenEpilogueWarpspecializedISE_SI_EENS2_23PersistentTileSchedulerENS2_41Sm100FmhaGenKernelWarpspecializedScheduleEEEEEvNT_6ParamsE)
        /*0194*/ 	.word	0x000000a8


	//----- nvinfo : EIATTR_FRAME_SIZE
	.align		4
.L_99:
        /*0198*/ 	.byte	0x04, 0x11
        /*019a*/ 	.short	(.L_101 - .L_100)
	.align		4
.L_100:
        /*019c*/ 	.word	index@($__internal_9_$__cuda_sm3x_div_rn_noftz_f32_slowpath)
        /*01a0*/ 	.word	0x00000000


	//----- nvinfo : EIATTR_FRAME_SIZE
	.align		4
.L_101:
        /*01a4*/ 	.byte	0x04, 0x11
        /*01a6*/ 	.short	(.L_103 - .L_102)
	.align		4
.L_102:
        /*01a8*/ 	.word	index@($__internal_8_$__cuda_sm10x_tcgen05_guardrail_trap_unallocated_columns_being_dealloced)
        /*01ac*/ 	.word	0x00000000


	//----- nvinfo : EIATTR_FRAME_SIZE
	.align		4
.L_103:
        /*01b0*/ 	.byte	0x04, 0x11
        /*01b2*/ 	.short	(.L_105 - .L_104)
	.align		4
.L_104:
        /*01b4*/ 	.word	index@($__internal_7_$__cuda_sm10x_tcgen05_guardrail_trap_phase_invalid_during_alloc)
        /*01b8*/ 	.word	0x00000000


	//----- nvinfo : EIATTR_FRAME_SIZE
	.align		4
.L_105:
        /*01bc*/ 	.byte	0x04, 0x11
        /*01be*/ 	.short	(.L_107 - .L_106)
	.align		4
.L_106:
        /*01c0*/ 	.word	index@($__internal_6_$__cuda_sm10x_tcgen05_guardrail_trap_col_being_dealloced_not_returned_by_alloc)
        /*01c4*/ 	.word	0x00000000


	//----- nvinfo : EIATTR_FRAME_SIZE
	.align		4
.L_107:
        /*01c8*/ 	.byte	0x04, 0x11
        /*01ca*/ 	.short	(.L_109 - .L_108)
	.align		4
.L_108:
        /*01cc*/ 	.word	index@(_ZN7cutlass13device_kernelINS_4fmha6kernel33Sm100FmhaGenKernelWarpspecializedIN4cute5tupleIJNS4_1CILi1EEEiiNS5_IJNS5_IJiiEEEiEEEEEENS1_10collective35Sm100FmhaGenMainloopWarpspecializedINS_12float_e5m2_tEffNS_6half_tENS5_IJNS6_ILi128EEESF_SF_EEENS5_IJNS6_ILi0EEES7_S9_EEENS5_IJSH_S7_NS5_IJNS5_IJSH_iEEEiEEEEEESL_NS5_IJiS7_SK_EEESM_SI_NSB_12ResidualMaskENS5_IJS7_NS6_ILi2EEES7_EEEEENSB_35Sm100FmhaGenEpilogueWarpspecializedISE_SI_EENS2_23PersistentTileSchedulerENS2_41Sm100FmhaGenKernelWarpspecializedScheduleEEEEEvNT_6ParamsE)
        /*01d0*/ 	.word	0x00000000


	//----- nvinfo : EIATTR_REGCOUNT
	.align		4
.L_109:
        /*01d4*/ 	.byte	0x04, 0x2f
        /*01d6*/ 	.short	(.L_111 - .L_110)
	.align		4
.L_110:
        /*01d8*/ 	.word	index@(_ZN7cutlass13device_kernelINS_4fmha6kernel33Sm100FmhaGenKernelWarpspecializedIN4cute5tupleIJNS4_1CILi1EEEiiNS5_IJNS5_IJiiEEEiEEEEEENS1_10collective35Sm100FmhaGenMainloopWarpspecializedINS_12float_e5m2_tEffNS_6half_tENS5_IJNS6_ILi128EEENS6_ILi256EEESF_EEENS5_IJNS6_ILi0EEES7_S9_EEENS5_IJSI_S7_NS5_IJNS5_IJSI_iEEEiEEEEEESM_NS5_IJiS7_SL_EEESN_SJ_NSB_12ResidualMaskENS5_IJS7_NS6_ILi2EEES7_EEEEENSB_35Sm100FmhaGenEpilogueWarpspecializedISE_SJ_EENS2_23PersistentTileSchedulerENS2_41Sm100FmhaGenKernelWarpspecializedScheduleEEEEEvNT_6ParamsE)
        /*01dc*/ 	.word	0x000000a8


	//----- nvinfo : EIATTR_FRAME_SIZE
	.align		4
.L_111:
        /*01e0*/ 	.byte	0x04, 0x11
        /*01e2*/ 	.short	(.L_113 - .L_112)
	.align		4
.L_112:
        /*01e4*/ 	.word	index@($__internal_5_$__cuda_sm3x_div_rn_noftz_f32_slowpath)
        /*01e8*/ 	.word	0x00000078


	//----- nvinfo : EIATTR_FRAME_SIZE
	.align		4
.L_113:
        /*01ec*/ 	.byte	0x04, 0x11
        /*01ee*/ 	.short	(.L_115 - .L_114)
	.align		4
.L_114:
        /*01f0*/ 	.word	index@($__internal_4_$__cuda_sm10x_tcgen05_guardrail_trap_unallocated_columns_being_dealloced)
        /*01f4*/ 	.word	0x00000078


	//----- nvinfo : EIATTR_FRAME_SIZE
	.align		4
.L_115:
        /*01f8*/ 	.byte	0x04, 0x11
        /*01fa*/ 	.short	(.L_117 - .L_116)
	.align		4
.L_116:
        /*01fc*/ 	.word	index@($__internal_3_$__cuda_sm10x_tcgen05_guardrail_trap_phase_invalid_during_alloc)
        /*0200*/ 	.word	0x00000078


	//----- nvinfo : EIATTR_FRAME_SIZE
	.align		4
.L_117:
        /*0204*/ 	.byte	0x04, 0x11
        /*0206*/ 	.short	(.L_119 - .L_118)
	.align		4
.L_118:
        /*0208*/ 	.word	index@($__internal_2_$__cuda_sm10x_tcgen05_guardrail_trap_col_being_dealloced_not_returned_by_alloc)
        /*020c*/ 	.word	0x00000078


	//----- nvinfo : EIATTR_FRAME_SIZE
	.align		4
.L_119:
        /*0210*/ 	.byte	0x04, 0x11
        /*0212*/ 	.short	(.L_121 - .L_120)
	.align		4
.L_120:
        /*0214*/ 	.word	index@(_ZN7cutlass13device_kernelINS_4fmha6kernel33Sm100FmhaGenKernelWarpspecializedIN4cute5tupleIJNS4_1CILi1EEEiiNS5_IJNS5_IJiiEEEiEEEEEENS1_10collective35Sm100FmhaGenMainloopWarpspecializedINS_12float_e5m2_tEffNS_6half_tENS5_IJNS6_ILi128EEENS6_ILi256EEESF_EEENS5_IJNS6_ILi0EEES7_S9_EEENS5_IJSI_S7_NS5_IJNS5_IJSI_iEEEiEEEEEESM_NS5_IJiS7_SL_EEESN_SJ_NSB_12ResidualMaskENS5_IJS7_NS6_ILi2EEES7_EEEEENSB_35Sm100FmhaGenEpilogueWarpspecializedISE_SJ_EENS2_23PersistentTileSchedulerENS2_41Sm100FmhaGenKernelWarpspecializedScheduleEEEEEvNT_6ParamsE)
        /*0218*/ 	.word	0x00000078


	//----- nvinfo : EIATTR_REGCOUNT
	.align		4
.L_121:
        /*021c*/ 	.byte	0x04, 0x2f
        /*021e*/ 	.short	(.L_123 - .L_122)
	.align		4
.L_122:
        /*0220*/ 	.word	index@(_ZN7cutlass9reference6device6kernel12BlockForEachIfNS1_6detail17RandomUniformFuncIfEEEEvPT_mNT0_6ParamsE)
        /*0224*/ 	.word	0x00000020


	//----- nvinfo : EIATTR_FRAME_SIZE
	.align		4
.L_123:
        /*0228*/ 	.byte	0x04, 0x11
        /*022a*/ 	.short	(.L_125 - .L_124)
	.align		4
.L_124:
        /*022c*/ 	.word	index@(_ZN7cutlass9reference6device6kernel12BlockForEachIfNS1_6detail17RandomUniformFuncIfEEEEvPT_mNT0_6ParamsE)
        /*0230*/ 	.word	0x00000060


	//----- nvinfo : EIATTR_REGCOUNT
	.align		4
.L_125:
        /*0234*/ 	.byte	0x04, 0x2f
        /*0236*/ 	.short	(.L_127 - .L_126)
	.align		4
.L_126:
        /*0238*/ 	.word	index@(_ZN7cutlass9reference6device6kernel12BlockForEachIfNS1_6detail18RandomGaussianFuncIfEEEEvPT_mNT0_6ParamsE)
        /*023c*/ 	.word	0x00000020


	//----- nvinfo : EIATTR_FRAME_SIZE
	.align		4
.L_127:
        /*0240*/ 	.byte	0x04, 0x11
        /*0242*/ 	.short	(.L_129 - .L_128)
	.align		4
.L_128:
        /*0244*/ 	.word	index@($__internal_1_$__cuda_sm20_sqrt_rn_f32_slowpath)
        /*0248*/ 	.word	0x00000050


	//----- nvinfo : EIATTR_FRAME_SIZE
	.align		4
.L_129:
        /*024c*/ 	.byte	0x04, 0x11
        /*024e*/ 	.short	(.L_131 - .L_130)
	.align		4
.L_130:
        /*0250*/ 	.word	index@(_ZN7cutlass9reference6device6kernel12BlockForEachIfNS1_6detail18RandomGaussianFuncIfEEEEvPT_mNT0_6ParamsE)
        /*0254*/ 	.word	0x00000050


	//----- nvinfo : EIATTR_REGCOUNT
	.align		4
.L_131:
        /*0258*/ 	.byte	0x04, 0x2f
        /*025a*/ 	.short	(.L_133 - .L_132)
	.align		4
.L_132:
        /*025c*/ 	.word	index@(_ZN7cutlass9reference6device6kernel12BlockForEachINS_12float_e5m2_tENS1_6detail17RandomUniformFuncIS4_EEEEvPT_mNT0_6ParamsE)
        /*0260*/ 	.word	0x00000020


	//----- nvinfo : EIATTR_FRAME_SIZE
	.align		4
.L_133:
        /*0264*/ 	.byte	0x04, 0x11
        /*0266*/ 	.short	(.L_135 - .L_134)
	.align		4
.L_134:
        /*0268*/ 	.word	index@(_ZN7cutlass9reference6device6kernel12BlockForEachINS_12float_e5m2_tENS1_6detail17RandomUniformFuncIS4_EEEEvPT_mNT0_6ParamsE)
        /*026c*/ 	.word	0x00000060


	//----- nvinfo : EIATTR_REGCOUNT
	.align		4
.L_135:
        /*0270*/ 	.byte	0x04, 0x2f
        /*0272*/ 	.short	(.L_137 - .L_136)
	.align		4
.L_136:
        /*0274*/ 	.word	index@(_ZN7cutlass9reference6device6kernel12BlockForEachINS_12float_e5m2_tENS1_6detail18RandomGaussianFuncIS4_EEEEvPT_mNT0_6ParamsE)
        /*0278*/ 	.word	0x00000020


	//----- nvinfo : EIATTR_FRAME_SIZE
	.align		4
.L_137:
        /*027c*/ 	.byte	0x04, 0x11
        /*027e*/ 	.short	(.L_139 - .L_138)
	.align		4
.L_138:
        /*0280*/ 	.word	index@($__internal_0_$__cuda_sm20_sqrt_rn_f32_slowpath)
        /*0284*/ 	.word	0x00000050


	//----- nvinfo : EIATTR_FRAME_SIZE
	.align		4
.L_139:
        /*0288*/ 	.byte	0x04, 0x11
        /*028a*/ 	.short	(.L_141 - .L_140)
	.align		4
.L_140:
        /*028c*/ 	.word	index@(_ZN7cutlass9reference6device6kernel12BlockForEachINS_12float_e5m2_tENS1_6detail18RandomGaussianFuncIS4_EEEEvPT_mNT0_6ParamsE)
        /*0290*/ 	.word	0x00000050


	//----- nvinfo : EIATTR_MIN_STACK_SIZE
	.align		4
.L_141:
        /*0294*/ 	.byte	0x04, 0x12
        /*0296*/ 	.short	(.L_143 - .L_142)
	.align		4
.L_142:
        /*0298*/ 	.word	index@(_ZN7cutlass13device_kernelINS_4fmha6kernel33Sm100FmhaGenKernelWarpspecializedIN4cute5tupleIJNS4_1CILi1EEEiiNS5_IJNS5_IJiiEEEiEEEEEENS1_10collective35Sm100FmhaGenMainloopWarpspecializedINS_12float_e5m2_tEffNS_6half_tENS5_IJNS6_ILi128EEENS6_ILi256EEESF_EEENS5_IJNS6_ILi0EEES7_S9_EEENS5_IJSI_S7_NS5_IJNS5_IJSI_iEEEiEEEEEESM_NS5_IJiS7_SL_EEESN_SJ_NSB_12ResidualMaskENS5_IJS7_NS6_ILi2EEES7_EEEEENSB_35Sm100FmhaGenEpilogueWarpspecializedISE_SJ_EENS2_23PersistentTileSchedulerENS2_41Sm100FmhaGenKernelWarpspecializedScheduleEEEEEvNT_6ParamsE)
        /*029c*/ 	.word	0x00000078


	//----- nvinfo : EIATTR_MIN_STACK_SIZE
	.align		4
.L_143:
        /*02a0*/ 	.byte	0x04, 0x12
        /*02a2*/ 	.short	(.L_145 - .L_144)
	.align		4
.L_144:
        /*02a4*/ 	.word	index@(_ZN7cutlass13device_kernelINS_4fmha6kernel33Sm100FmhaGenKernelWarpspecializedIN4cute5tupleIJNS4_1CILi1EEEiiNS5_IJNS5_IJiiEEEiEEEEEENS1_10collective35Sm100FmhaGenMainloopWarpspecializedINS_12float_e5m2_tEffNS_6half_tENS5_IJNS6_ILi128EEESF_SF_EEENS5_IJNS6_ILi0EEES7_S9_EEENS5_IJSH_S7_NS5_IJNS5_IJSH_iEEEiEEEEEESL_NS5_IJiS7_SK_EEESM_SI_NSB_12ResidualMaskENS5_IJS7_NS6_ILi2EEES7_EEEEENSB_35Sm100FmhaGenEpilogueWarpspecializedISE_SI_EENS2_23PersistentTileSchedulerENS2_41Sm100FmhaGenKernelWarpspecializedScheduleEEEEEvNT_6ParamsE)
        /*02a8*/ 	.word	0x00000000


	//----- nvinfo : EIATTR_MIN_STACK_SIZE
	.align		4
.L_145:
        /*02ac*/ 	.byte	0x04, 0x12
        /*02ae*/ 	.short	(.L_147 - .L_146)
	.align		4
.L_146:
        /*02b0*/ 	.word	index@(_ZN7cutlass13device_kernelINS_4fmha6kernel33Sm100FmhaGenKernelWarpspecializedIN4cute5tupleIJNS4_1CILi1EEEiiNS5_IJNS5_IJiiEEEiEEEEEENS1_10collective35Sm100FmhaGenMainloopWarpspecializedINS_12float_e5m2_tEffNS_6half_tENS5_IJNS6_ILi128EEENS6_ILi64EEESF_EEENS5_IJNS6_ILi0EEES7_S9_EEENS5_IJSI_S7_NS5_IJNS5_IJSI_iEEEiEEEEEESM_NS5_IJiS7_SL_EEESN_SJ_NSB_12ResidualMaskENS5_IJS7_NS6_ILi2EEES7_EEEEENSB_35Sm100FmhaGenEpilogueWarpspecializedISE_SJ_EENS2_23PersistentTileSchedulerENS2_41Sm100FmhaGenKernelWarpspecializedScheduleEEEEEvNT_6ParamsE)
        /*02b4*/ 	.word	0x00000000


	//----- nvinfo : EIATTR_MIN_STACK_SIZE
	.align		4
.L_147:
        /*02b8*/ 	.byte	0x04, 0x12
        /*02ba*/ 	.short	(.L_149 - .L_148)
	.align		4
.L_148:
        /*02bc*/ 	.word	index@(_ZN7cutlass13device_kernelINS_4fmha6kernel33Sm100FmhaGenKernelWarpspecializedIN4cute5tupleIJNS4_1CILi1EEEiiNS5_IJNS5_IJiiEEEiEEEEEENS1_10collective35Sm100FmhaGenMainloopWarpspecializedINS_12float_e5m2_tEffNS_6half_tENS5_IJNS6_ILi128EEENS6_ILi256EEESF_EEENS5_IJNS6_ILi0EEES7_S9_EEENS5_IJSI_S7_NS5_IJNS5_IJSI_iEEEiEEEEEESM_NS5_IJiS7_SL_EEESN_SJ_NSB_12ResidualMaskENS5_IJS7_NS6_ILi2EEES7_EEEEENSB_35Sm100FmhaGenEpilogueWarpspecializedISE_SJ_EENS2_23IndividualTileSchedulerENS2_41Sm100FmhaGenKernelWarpspecializedScheduleEEEEEvNT_6ParamsE)
        /*02c0*/ 	.word	0x00000078


	//----- nvinfo : EIATTR_MIN_STACK_SIZE
	.align		4
.L_149:
        /*02c4*/ 	.byte	0x04, 0x12
        /*02c6*/ 	.short	(.L_151 - .L_150)
	.align		4
.L_150:
        /*02c8*/ 	.word	index@(_ZN7cutlass13device_kernelINS_4fmha6kernel33Sm100FmhaGenKernelWarpspecializedIN4cute5tupleIJNS4_1CILi1EEEiiNS5_IJNS5_IJiiEEEiEEEEEENS1_10collective35Sm100FmhaGenMainloopWarpspecializedINS_12float_e5m2_tEffNS_6half_tENS5_IJNS6_ILi128EEESF_SF_EEENS5_IJNS6_ILi0EEES7_S9_EEENS5_IJSH_S7_NS5_IJNS5_IJSH_iEEEiEEEEEESL_NS5_IJiS7_SK_EEESM_SI_NSB_12ResidualMaskENS5_IJS7_NS6_ILi2EEES7_EEEEENSB_35Sm100FmhaGenEpilogueWarpspecializedISE_SI_EENS2_23IndividualTileSchedulerENS2_41Sm100FmhaGenKernelWarpspecializedScheduleEEEEEvNT_6ParamsE)
        /*02cc*/ 	.word	0x00000000


	//----- nvinfo : EIATTR_MIN_STACK_SIZE
	.align		4
.L_151:
        /*02d0*/ 	.byte	0x04, 0x12
        /*02d2*/ 	.short	(.L_153 - .L_152)
	.align		4
.L_152:
        /*02d4*/ 	.word	index@(_ZN7cutlass13device_kernelINS_4fmha6kernel33Sm100FmhaGenKernelWarpspecializedIN4cute5tupleIJNS4_1CILi1EEEiiNS5_IJNS5_IJiiEEEiEEEEEENS1_10collective35Sm100FmhaGenMainloopWarpspecializedINS_12float_e5m2_tEffNS_6half_tENS5_IJNS6_ILi128EEENS6_ILi64EEESF_EEENS5_IJNS6_ILi0EEES7_S9_EEENS5_IJSI_S7_NS5_IJNS5_IJSI_iEEEiEEEEEESM_NS5_IJiS7_SL_EEESN_SJ_NSB_12ResidualMaskENS5_IJS7_NS6_ILi2EEES7_EEEEENSB_35Sm100FmhaGenEpilogueWarpspecializedISE_SJ_EENS2_23IndividualTileSchedulerENS2_41Sm100FmhaGenKernelWarpspecializedScheduleEEEEEvNT_6ParamsE)
        /*02d8*/ 	.word	0x00000000


	//----- nvinfo : EIATTR_MIN_STACK_SIZE
	.align		4
.L_153:
        /*02dc*/ 	.byte	0x04, 0x12
        /*02de*/ 	.short	(.L_155 - .L_154)
	.align		4
.L_154:
        /*02e0*/ 	.word	index@(_ZN7cutlass9reference6device6kernel12BlockForEachINS_12float_e5m2_tENS1_6detail18RandomGaussianFuncIS4_EEEEvPT_mNT0_6ParamsE)
        /*02e4*/ 	.word	0x00000050


	//----- nvinfo : EIATTR_MIN_STACK_SIZE
	.align		4
.L_155:
        /*02e8*/ 	.byte	0x04, 0x12
        /*02ea*/ 	.short	(.L_157 - .L_156)
	.align		4
.L_156:
        /*02ec*/ 	.word	index@(_ZN7cutlass9reference6device6kernel12BlockForEachINS_12float_e5m2_tENS1_6detail17RandomUniformFuncIS4_EEEEvPT_mNT0_6ParamsE)
        /*02f0*/ 	.word	0x00000060


	//----- nvinfo : EIATTR_MIN_STACK_SIZE
	.align		4
.L_157:
        /*02f4*/ 	.byte	0x04, 0x12
        /*02f6*/ 	.short	(.L_159 - .L_158)
	.align		4
.L_158:
        /*02f8*/ 	.word	index@(_ZN7cutlass9reference6device6kernel12BlockForEachIfNS1_6detail18RandomGaussianFuncIfEEEEvPT_mNT0_6ParamsE)
        /*02fc*/ 	.word	0x00000050


	//----- nvinfo : EIATTR_MIN_STACK_SIZE
	.align		4
.L_159:
        /*0300*/ 	.byte	0x04, 0x12
        /*0302*/ 	.short	(.L_161 - .L_160)
	.align		4
.L_160:
        /*0304*/ 	.word	index@(_ZN7cutlass9reference6device6kernel12BlockForEachIfNS1_6detail17RandomUniformFuncIfEEEEvPT_mNT0_6ParamsE)
        /*0308*/ 	.word	0x00000060


	//----- nvinfo : EIATTR_MIN_STACK_SIZE
	.align		4
.L_161:
        /*030c*/ 	.byte	0x04, 0x12
        /*030e*/ 	.short	(.L_163 - .L_162)
	.align		4
.L_162:
        /*0310*/ 	.word	index@(_Z25reference_abs_diff_kernelIKN7cutlass12float_e5m2_tEEvPT_S4_mPdS5_b)
        /*0314*/ 	.word	0x00000020


	//----- nvinfo : EIATTR_MIN_STACK_SIZE
	.align		4
.L_163:
        /*0318*/ 	.byte	0x04, 0x12
        /*031a*/ 	.short	(.L_165 - .L_164)
	.align		4
.L_164:
        /*031c*/ 	.word	index@(_Z25reference_abs_diff_kernelIKN7cutlass6half_tEEvPT_S4_mPdS5_b)
        /*0320*/ 	.word	0x00000020


	//----- nvinfo : EIATTR_MIN_STACK_SIZE
	.align		4
.L_165:
        /*0324*/ 	.byte	0x04, 0x12
        /*0326*/ 	.short	(.L_167 - .L_166)
	.align		4
.L_166:
        /*0328*/ 	.word	index@(_Z29fmha_fwd_gen_reference_kernelIfN4cute5tupleIJNS0_1CILi1EEEiiNS1_IJNS1_IJiiEEEiEEEEEENS0_6TensorINS0_10ViewEngineINS0_8gmem_ptrIPN7cutlass12float_e5m2_tEEEEENS0_6LayoutINS1_IJS3_iS5_EEENS1_IJNS2_ILi0EEES3_S5_EEEEEEENS7_ISE_NSF_ISG_NS1_IJSH_S3_NS1_IJNS1_IJSH_iEEEiEEEEEEEEEESP_NS7_ISE_NSF_INS1_IJiiS5_EEENS1_IJiS3_SM_EEEEEEEST_NS7_INS8_INS9_IPNSA_6half_tEEEEESJ_EEEvT0_PKiS11_T1_T2_T3_T4_T5_T6_)
        /*032c*/ 	.word	0x00000000
.L_167:


//--------------------- .nv.compat                --------------------------
	.section	.nv.compat,"",@"SHT_CUDA_COMPAT_INFO"
	.align	4
        /*0000*/ 	.byte	0x02, 0x09, 0x01, 0x00, 0x02, 0x02, 0x02, 0x00, 0x02, 0x05, 0x05, 0x00, 0x03, 0x07, 0x01, 0x01
        /*0010*/ 	.byte	0x02, 0x03, 0x00, 0x00, 0x02, 0x06, 0x01, 0x00, 0x04, 0x0b, 0x08, 0x00, 0x01, 0x00, 0x00, 0x00
        /*0020*/ 	.byte	0x00, 0x00, 0x00, 0x00


//--------------------- .nv.info._ZN7cutlass9reference6device6kernel12BlockForEachINS_12float_e5m2_tENS1_6detail18RandomGaussianFuncIS4_EEEEvPT_mNT0_6ParamsE --------------------------
	.section	.nv.info._ZN7cutlass9reference6device6kernel12BlockForEachINS_12float_e5m2_tENS1_6detail18RandomGaussianFuncIS4_EEEEvPT_mNT0_6ParamsE,"",@"SHT_CUDA_INFO"
	.sectionflags	@""
	.align	4


	//----- nvinfo : EIATTR_CUDA_API_VERSION
	.align		4
        /*0000*/ 	.byte	0x04, 0x37
        /*0002*/ 	.short	(.L_169 - .L_168)
.L_168:
        /*0004*/ 	.word	0x00000082


	//----- nvinfo : EIATTR_KPARAM_INFO
	.align		4
.L_169:
        /*0008*/ 	.byte	0x04, 0x17
        /*000a*/ 	.short	(.L_171 - .L_170)
.L_170:
        /*000c*/ 	.word	0x00000000
        /*0010*/ 	.short	0x0002
        /*0012*/ 	.short	0x0010
        /*0014*/ 	.byte	0x00, 0xf0, 0x81, 0x00


	//----- nvinfo : EIATTR_KPARAM_INFO
	.align		4
.L_171:
        /*0018*/ 	.byte	0x04, 0x17
        /*001a*/ 	.short	(.L_173 - .L_172)
.L_172:
        /*001c*/ 	.word	0x00000000
        /*0020*/ 	.short	0x0001
        /*0022*/ 	.short	0x0008
        /*0024*/ 	.byte	0x00, 0xf0, 0x21, 0x00


	//----- nvinfo : EIATTR_KPARAM_INFO
	.align		4
.L_173:
        /*0028*/ 	.byte	0x04, 0x17
        /*002a*/ 	.short	(.L_175 - .L_174)
.L_174:
        /*002c*/ 	.word	0x00000000
        /*0030*/ 	.short	0x0000
        /*0032*/ 	.short	0x0000
        /*0034*/ 	.byte	0x00, 0xf5, 0x21, 0x00


	//----- nvinfo : EIATTR_SPARSE_MMA_MASK
	.align		4
.L_175:
        /*0038*/ 	.byte	0x03, 0x50
        /*003a*/ 	.short	0x0000


	//----- nvinfo : EIATTR_MAXREG_COUNT
	.align		4
        /*003c*/ 	.byte	0x03, 0x1b
        /*003e*/ 	.short	0x00ff


	//----- nvinfo : EIATTR_MERCURY_ISA_VERSION
	.align		4
        /*0040*/ 	.byte	0x03, 0x5f
        /*0042*/ 	.short	0x0101


	//----- nvinfo : EIATTR_VRC_CTA_INIT_COUNT
	.align		4
        /*0044*/ 	.byte	0x02, 0x4a
	.zero		1
	.zero		1


	//----- nvinfo : EIATTR_EXIT_INSTR_OFFSETS
	.align		4
        /*0048*/ 	.byte	0x04, 0x1c
        /*004a*/ 	.short	(.L_177 - .L_176)


	//   ....[0]....
.L_176:
        /*004c*/ 	.word	0x00002750


	//   ....[1]....
        /*0050*/ 	.word	0x000031b0


	//----- nvinfo : EIATTR_CRS_STACK_SIZE
	.align		4
.L_177:
        /*0054*/ 	.byte	0x04, 0x1e
        /*0056*/ 	.short	(.L_179 - .L_178)
.L_178:
        /*0058*/ 	.word	0x00000000


	//----- nvinfo : EIATTR_CBANK_PARAM_SIZE
	.align		4
.L_179:
        /*005c*/ 	.byte	0x03, 0x19
        /*005e*/ 	.short	0x0030


	//----- nvinfo : EIATTR_PARAM_CBANK
	.align		4
        /*0060*/ 	.byte	0x04, 0x0a
        /*0062*/ 	.short	(.L_181 - .L_180)
	.align		4
.L_180:
        /*0064*/ 	.word	index@(.nv.constant0._ZN7cutlass9reference6device6kernel12BlockForEachINS_12float_e5m2_tENS1_6detail18RandomGaussianFuncIS4_EEEEvPT_mNT0_6ParamsE)
        /*0068*/ 	.short	0x0380
        /*006a*/ 	.short	0x0030


	//----- nvinfo : EIATTR_SW_WAR
	.align		4
.L_181:
        /*006c*/ 	.byte	0x04, 0x36
        /*006e*/ 	.short	(.L_183 - .L_182)
.L_182:
        /*0070*/ 	.word	0x00000008
.L_183:


//--------------------- .nv.info._ZN7cutlass9reference6device6kernel12BlockForEachINS_12float_e5m2_tENS1_6detail17RandomUniformFuncIS4_EEEEvPT_mNT0_6ParamsE --------------------------
	.section	.nv.info._ZN7cutlass9reference6device6kernel12BlockForEachINS_12float_e5m2_tENS1_6detail17RandomUniformFuncIS4_EEEEvPT_mNT0_6ParamsE,"",@"SHT_CUDA_INFO"
	.sectionflags	@""
	.align	4


	//----- nvinfo : EIATTR_CUDA_API_VERSION
	.align		4
        /*0000*/ 	.byte	0x04, 0x37
        /*0002*/ 	.short	(.L_185 - .L_184)
.L_184:
        /*0004*/ 	.word	0x00000082


	//----- nvinfo : EIATTR_KPARAM_INFO
	.align		4
.L_185:
        /*0008*/ 	.byte	0x04, 0x17
        /*000a*/ 	.short	(.L_187 - .L_186)
.L_186:
        /*000c*/ 	.word	0x00000000
        /*0010*/ 	.short	0x0002
        /*0012*/ 	.short	0x0010
        /*0014*/ 	.byte	0x00, 0xf0, 0xc1, 0x00


	//----- nvinfo : EIATTR_KPARAM_INFO
	.align		4
.L_187:
        /*0018*/ 	.byte	0x04, 0x17
        /*001a*/ 	.short	(.L_189 - .L_188)
.L_188:
        /*001c*/ 	.word	0x00000000
        /*0020*/ 	.short	0x0001
        /*0022*/ 	.short	0x0008
        /*0024*/ 	.byte	0x00, 0xf0, 0x21, 0x00


	//----- nvinfo : EIATTR_KPARAM_INFO
	.align		4
.L_189:
        /*0028*/ 	.byte	0x04, 0x17
        /*002a*/ 	.short	(.L_191 - .L_190)
.L_190:
        /*002c*/ 	.word	0x00000000
        /*0030*/ 	.short	0x0000
        /*0032*/ 	.short	0x0000
        /*0034*/ 	.byte	0x00, 0xf5, 0x21, 0x00


	//----- nvinfo : EIATTR_SPARSE_MMA_MASK
	.align		4
.L_191:
        /*0038*/ 	.byte	0x03, 0x50
        /*003a*/ 	.short	0x0000


	//----- nvinfo : EIATTR_MAXREG_COUNT
	.align		4
        /*003c*/ 	.byte	0x03, 0x1b
        /*003e*/ 	.short	0x00ff


	//----- nvinfo : EIATTR_MERCURY_ISA_VERSION
	.align		4
        /*0040*/ 	.byte	0x03, 0x5f
        /*0042*/ 	.short	0x0101


	//----- nvinfo : EIATTR_VRC_CTA_INIT_COUNT
	.align		4
        /*0044*/ 	.byte	0x02, 0x4a
	.zero		1
	.zero		1


	//----- nvinfo : EIATTR_EXIT_INSTR_OFFSETS
	.align		4
        /*0048*/ 	.byte	0x04, 0x1c
        /*004a*/ 	.short	(.L_193 - .L_192)


	//   ....[0]....
.L_192:
        /*004c*/ 	.word	0x00002790


	//   ....[1]....
        /*0050*/ 	.word	0x000030b0


	//----- nvinfo : EIATTR_CRS_STACK_SIZE
	.align		4
.L_193:
        /*0054*/ 	.byte	0x04, 0x1e
        /*0056*/ 	.short	(.L_195 - .L_194)
.L_194:
        /*0058*/ 	.word	0x00000000


	//----- nvinfo : EIATTR_CBANK_PARAM_SIZE
	.align		4
.L_195:
        /*005c*/ 	.byte	0x03, 0x19
        /*005e*/ 	.short	0x0040


	//----- nvinfo : EIATTR_PARAM_CBANK
	.align		4
        /*0060*/ 	.byte	0x04, 0x0a
        /*0062*/ 	.short	(.L_197 - .L_196)
	.align		4
.L_196:
        /*0064*/ 	.word	index@(.nv.constant0._ZN7cutlass9reference6device6kernel12BlockForEachINS_12float_e5m2_tENS1_6detail17RandomUniformFuncIS4_EEEEvPT_mNT0_6ParamsE)
        /*0068*/ 	.short	0x0380
        /*006a*/ 	.short	0x0040


	//----- nvinfo : EIATTR_SW_WAR
	.align		4
.L_197:
        /*006c*/ 	.byte	0x04, 0x36
        /*006e*/ 	.short	(.L_199 - .L_198)
.L_198:
        /*0070*/ 	.word	0x00000008
.L_199:


//--------------------- .nv.info._ZN7cutlass9reference6device6kernel12BlockForEachIfNS1_6detail18RandomGaussianFuncIfEEEEvPT_mNT0_6ParamsE --------------------------
	.section	.nv.info._ZN7cutlass9reference6device6kernel12BlockForEachIfNS1_6detail18RandomGaussianFuncIfEEEEvPT_mNT0_6ParamsE,"",@"SHT_CUDA_INFO"
	.sectionflags	@""
	.align	4


	//----- nvinfo : EIATTR_CUDA_API_VERSION
	.align		4
        /*0000*/ 	.byte	0x04, 0x37
        /*0002*/ 	.short	(.L_201 - .L_200)
.L_200:
        /*0004*/ 	.word	0x00000082


	//----- nvinfo : EIATTR_KPARAM_INFO
	.align		4
.L_201:
        /*0008*/ 	.byte	0x04, 0x17
        /*000a*/ 	.short	(.L_203 - .L_202)
.L_202:
        /*000c*/ 	.word	0x00000000
        /*0010*/ 	.short	0x0002
        /*0012*/ 	.short	0x0010
        /*0014*/ 	.byte	0x00, 0xf0, 0x81, 0x00


	//----- nvinfo : EIATTR_KPARAM_INFO
	.align		4
.L_203:
        /*0018*/ 	.byte	0x04, 0x17
        /*001a*/ 	.short	(.L_205 - .L_204)
.L_204:
        /*001c*/ 	.word	0x00000000
        /*0020*/ 	.short	0x0001
        /*0022*/ 	.short	0x0008
        /*0024*/ 	.byte	0x00, 0xf0, 0x21, 0x00


	//----- nvinfo : EIATTR_KPARAM_INFO
	.align		4
.L_205:
        /*0028*/ 	.byte	0x04, 0x17
        /*002a*/ 	.short	(.L_207 - .L_206)
.L_206:
        /*002c*/ 	.word	0x00000000
        /*0030*/ 	.short	0x0000
        /*0032*/ 	.short	0x0000
        /*0034*/ 	.byte	0x00, 0xf5, 0x21, 0x00


	//----- nvinfo : EIATTR_SPARSE_MMA_MASK
	.align		4
.L_207:
        /*0038*/ 	.byte	0x03, 0x50
        /*003a*/ 	.short	0x0000


	//----- nvinfo : EIATTR_MAXREG_COUNT
	.align		4
        /*003c*/ 	.byte	0x03, 0x1b
        /*003e*/ 	.short	0x00ff


	//----- nvinfo : EIATTR_MERCURY_ISA_VERSION
	.align		4
        /*0040*/ 	.byte	0x03, 0x5f
        /*0042*/ 	.short	0x0101


	//----- nvinfo : EIATTR_VRC_CTA_INIT_COUNT
	.align		4
        /*0044*/ 	.byte	0x02, 0x4a
	.zero		1
	.zero		1


	//----- nvinfo : EIATTR_EXIT_INSTR_OFFSETS
	.align		4
        /*0048*/ 	.byte	0x04, 0x1c
        /*004a*/ 	.short	(.L_209 - .L_208)


	//   ....[0]....
.L_208:
        /*004c*/ 	.word	0x00002750


	//   ....[1]....
        /*0050*/ 	.word	0x00003130


	//----- nvinfo : EIATTR_CRS_STACK_SIZE
	.align		4
.L_209:
        /*0054*/ 	.byte	0x04, 0x1e
        /*0056*/ 	.short	(.L_211 - .L_210)
.L_210:
        /*0058*/ 	.word	0x00000000


	//----- nvinfo : EIATTR_CBANK_PARAM_SIZE
	.align		4
.L_211:
        /*005c*/ 	.byte	0x03, 0x19
        /*005e*/ 	.short	0x0030


	//----- nvinfo : EIATTR_PARAM_CBANK
	.align		4
        /*0060*/ 	.byte	0x04, 0x0a
        /*0062*/ 	.short	(.L_213 - .L_212)
	.align		4
.L_212:
        /*0064*/ 	.word	index@(.nv.constant0._ZN7cutlass9reference6device6kernel12BlockForEachIfNS1_6detail18RandomGaussianFuncIfEEEEvPT_mNT0_6ParamsE)
        /*0068*/ 	.short	0x0380
        /*006a*/ 	.short	0x0030


	//----- nvinfo : EIATTR_SW_WAR
	.align		4
.L_213:
        /*006c*/ 	.byte	0x04, 0x36
        /*006e*/ 	.short	(.L_215 - .L_214)
.L_214:
        /*0070*/ 	.word	0x00000008
.L_215:


//--------------------- .nv.info._ZN7cutlass9reference6device6kernel12BlockForEachIfNS1_6detail17RandomUniformFuncIfEEEEvPT_mNT0_6ParamsE --------------------------
	.section	.nv.info._ZN7cutlass9reference6device6kernel12BlockForEachIfNS1_6detail17RandomUniformFuncIfEEEEvPT_mNT0_6ParamsE,"",@"SHT_CUDA_INFO"
	.sectionflags	@""
	.align	4


	//----- nvinfo : EIATTR_CUDA_API_VERSION
	.align		4
        /*0000*/ 	.byte	0x04, 0x37
        /*0002*/ 	.short	(.L_217 - .L_216)
.L_216:
        /*0004*/ 	.word	0x00000082


	//----- nvinfo : EIATTR_KPARAM_INFO
	.align		4
.L_217:
        /*0008*/ 	.byte	0x04, 0x17
        /*000a*/ 	.short	(.L_219 - .L_218)
.L_218:
        /*000c*/ 	.word	0x00000000
        /*0010*/ 	.short	0x0002
        /*0012*/ 	.short	0x0010
        /*0014*/ 	.byte	0x00, 0xf0, 0xc1, 0x00


	//----- nvinfo : EIATTR_KPARAM_INFO
	.align		4
.L_219:
        /*0018*/ 	.byte	0x04, 0x17
        /*001a*/ 	.short	(.L_221 - .L_220)
.L_220:
        /*001c*/ 	.word	0x00000000
        /*0020*/ 	.short	0x0001
        /*0022*/ 	.short	0x0008
        /*0024*/ 	.byte	0x00, 0xf0, 0x21, 0x00


	//----- nvinfo : EIATTR_KPARAM_INFO
	.align		4
.L_221:
        /*0028*/ 	.byte	0x04, 0x17
        /*002a*/ 	.short	(.L_223 - .L_222)
.L_222:
        /*002c*/ 	.word	0x00000000
        /*0030*/ 	.short	0x0000
        /*0032*/ 	.short	0x0000
        /*0034*/ 	.byte	0x00, 0xf5, 0x21, 0x00


	//----- nvinfo : EIATTR_SPARSE_MMA_MASK
	.align		4
.L_223:
        /*0038*/ 	.byte	0x03, 0x50
        /*003a*/ 	.short	0x0000


	//----- nvinfo : EIATTR_MAXREG_COUNT
	.align		4
        /*003c*/ 	.byte	0x03, 0x1b
        /*003e*/ 	.short	0x00ff


	//----- nvinfo : EIATTR_MERCURY_ISA_VERSION
	.align		4
        /*0040*/ 	.byte	0x03, 0x5f
        /*0042*/ 	.short	0x0101


	//----- nvinfo : EIATTR_VRC_CTA_INIT_COUNT
	.align		4
        /*0044*/ 	.byte	0x02, 0x4a
	.zero		1
	.zero		1


	//----- nvinfo : EIATTR_EXIT_INSTR_OFFSETS
	.align		4
        /*0048*/ 	.byte	0x04, 0x1c
        /*004a*/ 	.short	(.L_225 - .L_224)


	//   ....[0]....
.L_224:
        /*004c*/ 	.word	0x00002790


	//   ....[1]....
        /*0050*/ 	.word	0x00003050


	//----- nvinfo : EIATTR_CRS_STACK_SIZE
	.align		4
.L_225:
        /*0054*/ 	.byte	0x04, 0x1e
        /*0056*/ 	.short	(.L_227 - .L_226)
.L_226:
        /*0058*/ 	.word	0x00000000


	//----- nvinfo : EIATTR_CBANK_PARAM_SIZE
	.align		4
.L_227:
        /*005c*/ 	.byte	0x03, 0x19
        /*005e*/ 	.short	0x0040


	//----- nvinfo : EIATTR_PARAM_CBANK
	.align		4
        /*0060*/ 	.byte	0x04, 0x0a
        /*0062*/ 	.short	(.L_229 - .L_228)
	.align		4
.L_228:
        /*0064*/ 	.word	index@(.nv.constant0._ZN7cutlass9reference6device6kernel12BlockForEachIfNS1_6detail17RandomUniformFuncIfEEEEvPT_mNT0_6ParamsE)
        /*0068*/ 	.short	0x0380
        /*006a*/ 	.short	0x0040


	//----- nvinfo : EIATTR_SW_WAR
	.align		4
.L_229:
        /*006c*/ 	.byte	0x04, 0x36
        /*006e*/ 	.short	(.L_231 - .L_230)
.L_230:
        /*0070*/ 	.word	0x00000008
.L_231:


//--------------------- .nv.info._ZN7cutlass13device_kernelINS_4fmha6kernel33Sm100FmhaGenKernelWarpspecializedIN4cute5tupleIJNS4_1CILi1EEEiiNS5_IJNS5_IJiiEEEiEEEEEENS1_10collective35Sm100FmhaGenMainloopWarpspecializedINS_12float_e5m2_tEffNS_6half_tENS5_IJNS6_ILi128EEENS6_ILi256EEESF_EEENS5_IJNS6_ILi0EEES7_S9_EEENS5_IJSI_S7_NS5_IJNS5_IJSI_iEEEiEEEEEESM_NS5_IJiS7_SL_EEESN_SJ_NSB_12ResidualMaskENS5_IJS7_NS6_ILi2EEES7_EEEEENSB_35Sm100FmhaGenEpilogueWarpspecializedISE_SJ_EENS2_23PersistentTileSchedulerENS2_41Sm100FmhaGenKernelWarpspecializedScheduleEEEEEvNT_6ParamsE --------------------------
	.section	.nv.info._ZN7cutlass13device_kernelINS_4fmha6kernel33Sm100FmhaGenKernelWarpspecializedIN4cute5tupleIJNS4_1CILi1EEEiiNS5_IJNS5_IJiiEEEiEEEEEENS1_10collective35Sm100FmhaGenMainloopWarpspecializedINS_12float_e5m2_tEffNS_6half_tENS5_IJNS6_ILi128EEENS6_ILi256EEESF_EEENS5_IJNS6_ILi0EEES7_S9_EEENS5_IJSI_S7_NS5_IJNS5_IJSI_iEEEiEEEEEESM_NS5_IJiS7_SL_EEESN_SJ_NSB_12ResidualMaskENS5_IJS7_NS6_ILi2EEES7_EEEEENSB_35Sm100FmhaGenEpilogueWarpspecializedISE_SJ_EENS2_23PersistentTileSchedulerENS2_41Sm100FmhaGenKernelWarpspecializedScheduleEEEEEvNT_6ParamsE,"",@"SHT_CUDA_INFO"
	.sectionflags	@""
	.align	4


	//----- nvinfo : EIATTR_CUDA_API_VERSION
	.align		4
        /*0000*/ 	.byte	0x04, 0x37
        /*0002*/ 	.short	(.L_233 - .L_232)
.L_232:
        /*0004*/ 	.word	0x00000082


	//----- nvinfo : EIATTR_KPARAM_INFO
	.align		4
.L_233:
        /*0008*/ 	.byte	0x04, 0x17
        /*000a*/ 	.short	(.L_235 - .L_234)
.L_234:
        /*000c*/ 	.word	0x00000000
        /*0010*/ 	.short	0x0000
        /*0012*/ 	.short	0x0000
        /*0014*/ 	.byte	0x00, 0xf0, 0x21, 0x04


	//----- nvinfo : EIATTR_AT_ENTRY_FRAGMENTS
	.align		4
.L_235:
        /*0018*/ 	.byte	0x04, 0x4f
        /*001a*/ 	.short	(.L_237 - .L_236)


	//   ....[0]....
.L_236:
        /*001c*/ 	.word	0x00000006


	//----- nvinfo : EIATTR_RESERVED_SMEM_USED
	.align		4
.L_237:
        /*0020*/ 	.byte	0x01, 0x41
	.zero		2


	//----- nvinfo : EIATTR_SPARSE_MMA_MASK
	.align		4
        /*0024*/ 	.byte	0x03, 0x50
        /*0026*/ 	.short	0x0000


	//----- nvinfo : EIATTR_TCGEN05_1CTA_USED
	.align		4
        /*0028*/ 	.byte	0x01, 0x51
	.zero		2


	//----- nvinfo : EIATTR_MAXREG_COUNT
	.align		4
        /*002c*/ 	.byte	0x03, 0x1b
        /*002e*/ 	.short	0x00a8


	//----- nvinfo : EIATTR_NUM_BARRIERS
	.align		4
        /*0030*/ 	.byte	0x02, 0x4c
        /*0032*/ 	.byte	0x01
	.zero		1


	//----- nvinfo : EIATTR_EXTERNS
	.align		4
        /*0034*/ 	.byte	0x04, 0x0f
        /*0036*/ 	.short	(.L_239 - .L_238)


	//   ....[0]....
	.align		4
.L_238:
        /*0038*/ 	.word	index@(__assertfail)


	//----- nvinfo : EIATTR_ANNOTATIONS
	.align		4
.L_239:
        /*003c*/ 	.byte	0x04, 0x55
        /*003e*/ 	.short	(.L_241 - .L_240)


	//   ....[0]....
.L_240:
        /*0040*/ 	.word	0x00000001
        /*0044*/ 	.byte	0x60, 0xd4, 0x00, 0x00, 0x01, 0x00, 0x00, 0x00, 0xa0, 0xd4, 0x00, 0x00, 0x01, 0x00, 0x00, 0x00
        /* <DEDUP_REMOVED lines=56> */
        /*03d4*/ 	.byte	0x80, 0x3b, 0x01, 0x00, 0x01, 0x00, 0x00, 0x00, 0xa0, 0x3b, 0x01, 0x00


	//----- nvinfo : EIATTR_MERCURY_ISA_VERSION
	.align		4
.L_241:
        /*03e0*/ 	.byte	0x03, 0x5f
        /*03e2*/ 	.short	0x0101


	//----- nvinfo : EIATTR_INT_WARP_WIDE_INSTR_OFFSETS
	.align		4
        /*03e4*/ 	.byte	0x04, 0x31
        /*03e6*/ 	.short	(.L_243 - .L_242)


	//   ....[0]....
.L_242:
        /*03e8*/ 	.word	0x00009a60


	//   ....[1]....
        /*03ec*/ 	.word	0x00009a80


	//   ....[2]....
        /*03f0*/ 	.word	0x00009ab0


	//----- nvinfo : EIATTR_COOP_GROUP_MASK_REGIDS
	.align		4
.L_243:
        /*03f4*/ 	.byte	0x04, 0x29
        /*03f6*/ 	.short	(.L_245 - .L_244)


	//   ....[0]....
.L_244:
        /*03f8*/ 	.word	0xffffffff


	//   ....[1]....
        /*03fc*/ 	.word	0xffffffff


	//   ....[2]....
        /*0400*/ 	.word	0xffffffff


	//   ....[3]....
        /*0404*/ 	.word	0xffffffff


	//   ....[4]....
        /*0408*/ 	.word	0xffffffff


	//   ....[5]....
        /*040c*/ 	.word	0xffffffff


	//   ....[6]....
        /*0410*/ 	.word	0xffffffff


	//   ....[7]....
        /*0414*/ 	.word	0xffffffff


	//   ....[8]....
        /*0418*/ 	.word	0xffffffff


	//   ....[9]....
        /*041c*/ 	.word	0xffffffff


	//   ....[10]....
        /*0420*/ 	.word	0xffffffff


	//   ....[11]....
        /*0424*/ 	.word	0xffffffff


	//   ....[12]....
        /*0428*/ 	.word	0xffffffff


	//   ....[13]....
        /*042c*/ 	.word	0xffffffff


	//   ....[14]....
        /*0430*/ 	.word	0xffffffff


	//   ....[15]....
        /*0434*/ 	.word	0xffffffff


	//   ....[16]....
        /*0438*/ 	.word	0xffffffff


	//   ....[17]....
        /*043c*/ 	.word	0xffffffff


	//   ....[18]....
        /*0440*/ 	.word	0xffffffff


	//----- nvinfo : EIATTR_COOP_GROUP_INSTR_OFFSETS
	.align		4
.L_245:
        /*0444*/ 	.byte	0x04, 0x28
        /*0446*/ 	.short	(.L_247 - .L_246)


	//   ....[0]....
.L_246:
        /*0448*/ 	.word	0x00000050


	//   ....[1]....
        /*044c*/ 	.word	0x00000480


	//   ....[2]....
        /*0450*/ 	.word	0x000005b0


	//   ....[3]....
        /*0454*/ 	.word	0x00000860


	//   ....[4]....
        /*0458*/ 	.word	0x000009d0


	//   ....[5]....
        /*045c*/ 	.word	0x00000c00


	//   ....[6]....
        /*0460*/ 	.word	0x00000db0


	//   ....[7]....
        /*0464*/ 	.word	0x00000ea0


	//   ....[8]....
        /*0468*/ 	.word	0x00001000


	//   ....[9]....
        /*046c*/ 	.word	0x00001160


	//   ....[10]....
        /*0470*/ 	.word	0x00001350


	//   ....[11]....
        /*0474*/ 	.word	0x00001560


	//   ....[12]....
        /*0478*/ 	.word	0x00001590


	//   ....[13]....
        /*047c*/ 	.word	0x00004210


	//   ....[14]....
        /*0480*/ 	.word	0x00005670


	//   ....[15]....
        /*0484*/ 	.word	0x00009960


	//   ....[16]....
        /*0488*/ 	.word	0x00009b80


	//   ....[17]....
        /*048c*/ 	.word	0x0000a190


	//   ....[18]....
        /*0490*/ 	.word	0x0000e8f0


	//----- nvinfo : EIATTR_REG_RECONFIG
	.align		4
.L_247:
        /*0494*/ 	.byte	0x01, 0x54
	.zero		2


	//----- nvinfo : EIATTR_VRC_CTA_INIT_COUNT
	.align		4
        /*0498*/ 	.byte	0x02, 0x4a
        /*049a*/ 	.byte	0x80
	.zero		1


	//----- nvinfo : EIATTR_SYSCALL_OFFSETS
	.align		4
        /*049c*/ 	.byte	0x04, 0x46
        /*049e*/ 	.short	(.L_249 - .L_248)


	//   ....[0]....
.L_248:
        /*04a0*/ 	.word	0x00004350


	//   ....[1]....
        /*04a4*/ 	.word	0x000044b0


	//   ....[2]....
        /*04a8*/ 	.word	0x00004740


	//   ....[3]....
        /*04ac*/ 	.word	0x000048a0


	//   ....[4]....
        /*04b0*/ 	.word	0x00004b40


	//   ....[5]....
        /*04b4*/ 	.word	0x00004ca0


	//   ....[6]....
        /*04b8*/ 	.word	0x00004f50


	//   ....[7]....
        /*04bc*/ 	.word	0x000051f0


	//   ....[8]....
        /*04c0*/ 	.word	0x000054f0


	//   ....[9]....
        /*04c4*/ 	.word	0x000057b0


	//   ....[10]....
        /*04c8*/ 	.word	0x00005910


	//   ....[11]....
        /*04cc*/ 	.word	0x00005ba0


	//   ....[12]....
        /*04d0*/ 	.word	0x00005d00


	//   ....[13]....
        /*04d4*/ 	.word	0x00005fa0


	//   ....[14]....
        /*04d8*/ 	.word	0x00006100


	//   ....[15]....
        /*04dc*/ 	.word	0x000063b0


	//   ....[16]....
        /*04e0*/ 	.word	0x00006650


	//   ....[17]....
        /*04e4*/ 	.word	0x00006ac0


	//   ....[18]....
        /*04e8*/ 	.word	0x00007430


	//   ....[19]....
        /*04ec*/ 	.word	0x00007590


	//   ....[20]....
        /*04f0*/ 	.word	0x000078c0


	//   ....[21]....
        /*04f4*/ 	.word	0x00007a30


	//   ....[22]....
        /*04f8*/ 	.word	0x00007d50


	//   ....[23]....
        /*04fc*/ 	.word	0x00007eb0


	//   ....[24]....
        /*0500*/ 	.word	0x000081e0


	//   ....[25]....
        /*0504*/ 	.word	0x00008350


	//   ....[26]....
        /*0508*/ 	.word	0x00008670


	//   ....[27]....
        /*050c*/ 	.word	0x000087d0


	//   ....[28]....
        /*0510*/ 	.word	0x00008b00


	//   ....[29]....
        /*0514*/ 	.word	0x00008c70


	//   ....[30]....
        /*0518*/ 	.word	0x00008f90


	//   ....[31]....
        /*051c*/ 	.word	0x000090f0


	//   ....[32]....
        /*0520*/ 	.word	0x00009420


	//   ....[33]....
        /*0524*/ 	.word	0x00009590


	//   ....[34]....
        /*0528*/ 	.word	0x0000a3d0


	//   ....[35]....
        /*052c*/ 	.word	0x0000a540


	//   ....[36]....
        /*0530*/ 	.word	0x0000a6b0


	//   ....[37]....
        /*0534*/ 	.word	0x0000a820


	//   ....[38]....
        /*0538*/ 	.word	0x0000adb0


	//   ....[39]....
        /*053c*/ 	.word	0x0000d9f0


	//   ....[40]....
        /*0540*/ 	.word	0x0000e7b0


	//   ....[41]....
        /*0544*/ 	.word	0x0000eb30


	//   ....[42]....
        /*0548*/ 	.word	0x0000eca0


	//   ....[43]....
        /*054c*/ 	.word	0x0000ee10


	//   ....[44]....
        /*0550*/ 	.word	0x0000ef90


	//   ....[45]....
        /*0554*/ 	.word	0x00010d20


	//   ....[46]....
        /*0558*/ 	.word	0x00013910


	//   ....[47]....
        /*055c*/ 	.word	0x00014690


	//----- nvinfo : EIATTR_MBARRIER_INSTR_OFFSETS
	.align		4
.L_249:
        /*0560*/ 	.byte	0x04, 0x39
        /*0562*/ 	.short	(.L_251 - .L_250)


	//   ....[0]....
.L_250:
        /*0564*/ 	.word	0x00000580
        /*0568*/ 	.word	0x000000ff
        /*056c*/ 	.word	0x00030010
        /*0570*/ 	.short	0x0100
        /*0572*/ 	.byte	0x06
	.zero		1


	//   ....[1]....
        /*0574*/ 	.word	0x00000590
        /*0578*/ 	.word	0x000000ff
        /*057c*/ 	.word	0x00030018
        /*0580*/ 	.short	0x0100
        /*0582*/ 	.byte	0x06
	.zero		1


	//   ....[2]....
        /*0584*/ 	.word	0x000006e0
        /*0588*/ 	.word	0x000000ff
        /*058c*/ 	.word	0x00030020
        /*0590*/ 	.short	0x0100
        /*0592*/ 	.byte	0x06
	.zero		1


	//   ....[3]....
        /*0594*/ 	.word	0x000006f0
        /*0598*/ 	.word	0x000000ff
        /*059c*/ 	.word	0x00030078
        /*05a0*/ 	.short	0x0100
        /*05a2*/ 	.byte	0x06
	.zero		1


	//   ....[4]....
        /*05a4*/ 	.word	0x00000700
        /*05a8*/ 	.word	0x000000ff
        /*05ac*/ 	.word	0x00030028
        /*05b0*/ 	.short	0x0100
        /*05b2*/ 	.byte	0x06
	.zero		1


	//   ....[5]....
        /*05b4*/ 	.word	0x00000710
        /*05b8*/ 	.word	0x000000ff
        /*05bc*/ 	.word	0x00030080
        /*05c0*/ 	.short	0x0100
        /*05c2*/ 	.byte	0x06
	.zero		1


	//   ....[6]....
        /*05c4*/ 	.word	0x00000720
        /*05c8*/ 	.word	0x000000ff
        /*05cc*/ 	.word	0x00030030
        /*05d0*/ 	.short	0x0100
        /*05d2*/ 	.byte	0x06
	.zero		1


	//   ....[7]....
        /*05d4*/ 	.word	0x00000730
        /*05d8*/ 	.word	0x000000ff
        /*05dc*/ 	.word	0x00030088
        /*05e0*/ 	.short	0x0100
        /*05e2*/ 	.byte	0x06
	.zero		1


	//   ....[8]....
        /*05e4*/ 	.word	0x00000740
        /*05e8*/ 	.word	0x000000ff
        /*05ec*/ 	.word	0x00030038
        /*05f0*/ 	.short	0x0100
        /*05f2*/ 	.byte	0x06
	.zero		1


	//   ....[9]....
        /*05f4*/ 	.word	0x00000750
        /*05f8*/ 	.word	0x000000ff
        /*05fc*/ 	.word	0x00030090
        /*0600*/ 	.short	0x0100
        /*0602*/ 	.byte	0x06
	.zero		1


	//   ....[10]....
        /*0604*/ 	.word	0x00000760
        /*0608*/ 	.word	0x000000ff
        /*060c*/ 	.word	0x00030040
        /*0610*/ 	.short	0x0100
        /*0612*/ 	.byte	0x06
	.zero		1


	//   ....[11]....
        /*0614*/ 	.word	0x00000770
        /*0618*/ 	.word	0x000000ff
        /*061c*/ 	.word	0x00030098
        /*0620*/ 	.short	0x0100
        /*0622*/ 	.byte	0x06
	.zero		1


	//   ....[12]....
        /*0624*/ 	.word	0x00000780
        /*0628*/ 	.word	0x000000ff
        /*062c*/ 	.word	0x00030048
        /*0630*/ 	.short	0x0100
        /*0632*/ 	.byte	0x06
	.zero		1


	//   ....[13]....
        /*0634*/ 	.word	0x00000790
        /*0638*/ 	.word	0x000000ff
        /*063c*/ 	.word	0x000300a0
        /*0640*/ 	.short	0x0100
        /*0642*/ 	.byte	0x06
	.zero		1


	//   ....[14]....
        /*0644*/ 	.word	0x000007a0
        /*0648*/ 	.word	0x000000ff
        /*064c*/ 	.word	0x00030050
        /*0650*/ 	.short	0x0100
        /*0652*/ 	.byte	0x06
	.zero		1


	//   ....[15]....
        /*0654*/ 	.word	0x000007b0
        /*0658*/ 	.word	0x000000ff
        /*065c*/ 	.word	0x000300a8
        /*0660*/ 	.short	0x0100
        /*0662*/ 	.byte	0x06
	.zero		1


	//   ....[16]....
        /*0664*/ 	.word	0x000007c0
        /*0668*/ 	.word	0x000000ff
        /*066c*/ 	.word	0x00030058
        /*0670*/ 	.short	0x0100
        /*0672*/ 	.byte	0x06
	.zero		1


	//   ....[17]....
        /*0674*/ 	.word	0x000007d0
        /*0678*/ 	.word	0x000000ff
        /*067c*/ 	.word	0x000300b0
        /*0680*/ 	.short	0x0100
        /*0682*/ 	.byte	0x06
	.zero		1


	//   ....[18]....
        /*0684*/ 	.word	0x000007e0
        /*0688*/ 	.word	0x000000ff
        /*068c*/ 	.word	0x00030060
        /*0690*/ 	.short	0x0100
        /*0692*/ 	.byte	0x06
	.zero		1


	//   ....[19]....
        /*0694*/ 	.word	0x000007f0
        /*0698*/ 	.word	0x000000ff
        /*069c*/ 	.word	0x000300b8
        /*06a0*/ 	.short	0x0100
        /*06a2*/ 	.byte	0x06
	.zero		1


	//   ....[20]....
        /*06a4*/ 	.word	0x00000800
        /*06a8*/ 	.word	0x000000ff
        /*06ac*/ 	.word	0x00030068
        /*06b0*/ 	.short	0x0100
        /*06b2*/ 	.byte	0x06
	.zero		1


	//   ....[21]....
        /*06b4*/ 	.word	0x00000810
        /*06b8*/ 	.word	0x000000ff
        /*06bc*/ 	.word	0x000300c0
        /*06c0*/ 	.short	0x0100
        /*06c2*/ 	.byte	0x06
	.zero		1


	//   ....[22]....
        /*06c4*/ 	.word	0x00000820
        /*06c8*/ 	.word	0x000000ff
        /*06cc*/ 	.word	0x00030070
        /*06d0*/ 	.short	0x0100
        /*06d2*/ 	.byte	0x06
	.zero		1


	//   ....[23]....
        /*06d4*/ 	.word	0x00000830
        /*06d8*/ 	.word	0x000000ff
        /*06dc*/ 	.word	0x000300c8
        /*06e0*/ 	.short	0x0100
        /*06e2*/ 	.byte	0x06
	.zero		1


	//   ....[24]....
        /*06e4*/ 	.word	0x000009a0
        /*06e8*/ 	.word	0x000000ff
        /*06ec*/ 	.word	0x000300d0
        /*06f0*/ 	.short	0x0100
        /*06f2*/ 	.byte	0x07
	.zero		1


	//   ....[25]....
        /*06f4*/ 	.word	0x000009b0
        /*06f8*/ 	.word	0x000000ff
        /*06fc*/ 	.word	0x000300d8
        /*0700*/ 	.short	0x0100
        /*0702*/ 	.byte	0x07
	.zero		1


	//   ....[26]....
        /*0704*/ 	.word	0x00000b10
        /*0708*/ 	.word	0x000000ff
        /*070c*/ 	.word	0x000300e0
        /*0710*/ 	.short	0x0100
        /*0712*/ 	.byte	0x08
	.zero		1


	//   ....[27]....
        /*0714*/ 	.word	0x00000b20
        /*0718*/ 	.word	0x000000ff
        /*071c*/ 	.word	0x000300e8
        /*0720*/ 	.short	0x0100
        /*0722*/ 	.byte	0x08
	.zero		1


	//   ....[28]....
        /*0724*/ 	.word	0x00000cc0
        /*0728*/ 	.word	0x000000ff
        /*072c*/ 	.word	0x000300f0
        /*0730*/ 	.short	0x0100
        /*0732*/ 	.byte	0x08
	.zero		1


	//   ....[29]....
        /*0734*/ 	.word	0x00000cd0
        /*0738*/ 	.word	0x000000ff
        /*073c*/ 	.word	0x000300f8
        /*0740*/ 	.short	0x0100
        /*0742*/ 	.byte	0x08
	.zero		1


	//   ....[30]....
        /*0744*/ 	.word	0x00000e70
        /*0748*/ 	.word	0x000000ff
        /*074c*/ 	.word	0x00030100
        /*0750*/ 	.short	0x0100
        /*0752*/ 	.byte	0x09
	.zero		1


	//   ....[31]....
        /*0754*/ 	.word	0x00000e80
        /*0758*/ 	.word	0x000000ff
        /*075c*/ 	.word	0x00030108
        /*0760*/ 	.short	0x0100
        /*0762*/ 	.byte	0x09
	.zero		1


	//   ....[32]....
        /*0764*/ 	.word	0x00000fb0
        /*0768*/ 	.word	0x000000ff
        /*076c*/ 	.word	0x00030110
        /*0770*/ 	.short	0x0100
        /*0772*/ 	.byte	0x0a
	.zero		1


	//   ....[33]....
        /*0774*/ 	.word	0x00000fc0
        /*0778*/ 	.word	0x000000ff
        /*077c*/ 	.word	0x00030120
        /*0780*/ 	.short	0x0100
        /*0782*/ 	.byte	0x0a
	.zero		1


	//   ....[34]....
        /*0784*/ 	.word	0x00000fd0
        /*0788*/ 	.word	0x000000ff
        /*078c*/ 	.word	0x00030118
        /*0790*/ 	.short	0x0100
        /*0792*/ 	.byte	0x0a
	.zero		1


	//   ....[35]....
        /*0794*/ 	.word	0x00000fe0
        /*0798*/ 	.word	0x000000ff
        /*079c*/ 	.word	0x00030128
        /*07a0*/ 	.short	0x0100
        /*07a2*/ 	.byte	0x0a
	.zero		1


	//   ....[36]....
        /*07a4*/ 	.word	0x00001110
        /*07a8*/ 	.word	0x000000ff
        /*07ac*/ 	.word	0x00030130
        /*07b0*/ 	.short	0x0100
        /*07b2*/ 	.byte	0x0a
	.zero		1


	//   ....[37]....
        /*07b4*/ 	.word	0x00001120
        /*07b8*/ 	.word	0x000000ff
        /*07bc*/ 	.word	0x00030140
        /*07c0*/ 	.short	0x0100
        /*07c2*/ 	.byte	0x0a
	.zero		1


	//   ....[38]....
        /*07c4*/ 	.word	0x00001130
        /*07c8*/ 	.word	0x000000ff
        /*07cc*/ 	.word	0x00030138
        /*07d0*/ 	.short	0x0100
        /*07d2*/ 	.byte	0x0a
	.zero		1


	//   ....[39]....
        /*07d4*/ 	.word	0x00001140
        /*07d8*/ 	.word	0x000000ff
        /*07dc*/ 	.word	0x00030148
        /*07e0*/ 	.short	0x0100
        /*07e2*/ 	.byte	0x0a
	.zero		1


	//   ....[40]....
        /*07e4*/ 	.word	0x00001250
        /*07e8*/ 	.word	0x000000ff
        /*07ec*/ 	.word	0x00030150
        /*07f0*/ 	.short	0x0100
        /*07f2*/ 	.byte	0x0a
	.zero		1


	//   ....[41]....
        /*07f4*/ 	.word	0x00001260
        /*07f8*/ 	.word	0x000000ff
        /*07fc*/ 	.word	0x00030158
        /*0800*/ 	.short	0x0100
        /*0802*/ 	.byte	0x0a
	.zero		1


	//   ....[42]....
        /*0804*/ 	.word	0x00001980
        /*0808*/ 	.word	0x000000ff
        /*080c*/ 	.word	0x00030010
        /*0810*/ 	.short	0x010a
        /*0812*/ 	.byte	0x08
	.zero		1


	//   ....[43]....
        /*0814*/ 	.word	0x000019f0
        /*0818*/ 	.word	0x000000ff
        /*081c*/ 	.word	0x00030020
        /*0820*/ 	.short	0x010a
        /*0822*/ 	.byte	0x07
	.zero		1


	//   ....[44]....
        /*0824*/ 	.word	0x00001ab0
        /*0828*/ 	.word	0x000000ff
        /*082c*/ 	.word	0x000300d8
        /*0830*/ 	.short	0x010a
        /*0832*/ 	.byte	0x08
	.zero		1


	//   ....[45]....
        /*0834*/ 	.word	0x00001d40
        /*0838*/ 	.word	0x000000ff
        /*083c*/ 	.word	0x00030020
        /*0840*/ 	.short	0x010a
        /*0842*/ 	.byte	0x16
	.zero		1


	//   ....[46]....
        /*0844*/ 	.word	0x00001e00
        /*0848*/ 	.word	0x000000ff
        /*084c*/ 	.word	0x000300e8
        /*0850*/ 	.short	0x010a
        /*0852*/ 	.byte	0x08
	.zero		1


	//   ....[47]....
        /*0854*/ 	.word	0x00002080
        /*0858*/ 	.word	0x000000ff
        /*085c*/ 	.word	0x00030020
        /*0860*/ 	.short	0x010a
        /*0862*/ 	.byte	0x1a
	.zero		1


	//   ....[48]....
        /*0864*/ 	.word	0x00002120
        /*0868*/ 	.word	0x000000ff
        /*086c*/ 	.word	0x00030120
        /*0870*/ 	.short	0x010a
        /*0872*/ 	.byte	0x08
	.zero		1


	//   ....[49]....
        /*0874*/ 	.word	0x000021a0
        /*0878*/ 	.word	0x000000ff
        /*087c*/ 	.word	0x000300d8
        /*0880*/ 	.short	0x010a
        /*0882*/ 	.byte	0x08
	.zero		1


	//   ....[50]....
        /*0884*/ 	.word	0x000025e0
        /*0888*/ 	.word	0x000000ff
        /*088c*/ 	.word	0x00030020
        /*0890*/ 	.short	0x010a
        /*0892*/ 	.byte	0x04
	.zero		1


	//   ....[51]....
        /*0894*/ 	.word	0x00002900
        /*0898*/ 	.word	0x000000ff
        /*089c*/ 	.word	0x00030020
        /*08a0*/ 	.short	0x010a
        /*08a2*/ 	.byte	0x06
	.zero		1


	//   ....[52]....
        /*08a4*/ 	.word	0x00002960
        /*08a8*/ 	.word	0x000000ff
        /*08ac*/ 	.word	0x00030128
        /*08b0*/ 	.short	0x010a
        /*08b2*/ 	.byte	0x08
	.zero		1


	//   ....[53]....
        /*08b4*/ 	.word	0x000029d0
        /*08b8*/ 	.word	0x000000ff
        /*08bc*/ 	.word	0x000300e8
        /*08c0*/ 	.short	0x010a
        /*08c2*/ 	.byte	0x08
	.zero		1


	//   ....[54]....
        /*08c4*/ 	.word	0x00002db0
        /*08c8*/ 	.word	0x000000ff
        /*08cc*/ 	.word	0x00030020
        /*08d0*/ 	.short	0x010a
        /*08d2*/ 	.byte	0x04
	.zero		1


	//   ....[55]....
        /*08d4*/ 	.word	0x000030b0
        /*08d8*/ 	.word	0x000000ff
        /*08dc*/ 	.word	0x00030020
        /*08e0*/ 	.short	0x010a
        /*08e2*/ 	.byte	0x04
	.zero		1


	//   ....[56]....
        /*08e4*/ 	.word	0x00003150
        /*08e8*/ 	.word	0x000000ff
        /*08ec*/ 	.word	0x00030120
        /*08f0*/ 	.short	0x010a
        /*08f2*/ 	.byte	0x08
	.zero		1


	//   ....[57]....
        /*08f4*/ 	.word	0x000031c0
        /*08f8*/ 	.word	0x000000ff
        /*08fc*/ 	.word	0x000300d8
        /*0900*/ 	.short	0x010a
        /*0902*/ 	.byte	0x08
	.zero		1


	//   ....[58]....
        /*0904*/ 	.word	0x00003570
        /*0908*/ 	.word	0x000000ff
        /*090c*/ 	.word	0x00030020
        /*0910*/ 	.short	0x010a
        /*0912*/ 	.byte	0x04
	.zero		1


	//   ....[59]....
        /*0914*/ 	.word	0x000035c0
        /*0918*/ 	.word	0x000000ff
        /*091c*/ 	.word	0x00030128
        /*0920*/ 	.short	0x010a
        /*0922*/ 	.byte	0x08
	.zero		1


	//   ....[60]....
        /*0924*/ 	.word	0x00003630
        /*0928*/ 	.word	0x000000ff
        /*092c*/ 	.word	0x000300e8
        /*0930*/ 	.short	0x010a
        /*0932*/ 	.byte	0x08
	.zero		1


	//   ....[61]....
        /*0934*/ 	.word	0x00003e30
        /*0938*/ 	.word	0x000000ff
        /*093c*/ 	.word	0x000300f0
        /*0940*/ 	.short	0x010a
        /*0942*/ 	.byte	0x27
	.zero		1


	//   ....[62]....
        /*0944*/ 	.word	0x00003eb0
        /*0948*/ 	.word	0x000000ff
        /*094c*/ 	.word	0x00000000
        /*0950*/ 	.short	0x0101
        /*0952*/ 	.byte	0x04
	.zero		1


	//   ....[63]....
        /*0954*/ 	.word	0x00003f10
        /*0958*/ 	.word	0x000000ff
        /*095c*/ 	.word	0x00030100
        /*0960*/ 	.short	0x010a
        /*0962*/ 	.byte	0x27
	.zero		1


	//   ....[64]....
        /*0964*/ 	.word	0x00004090
        /*0968*/ 	.word	0x00000000
        /*096c*/ 	.word	0x000300f0
        /*0970*/ 	.short	0x010a
        /*0972*/ 	.byte	0xff
	.zero		1


	//   ....[65]....
        /*0974*/ 	.word	0x000041f0
        /*0978*/ 	.word	0x00000000
        /*097c*/ 	.word	0x00030110
        /*0980*/ 	.short	0x010a
        /*0982*/ 	.byte	0xff
	.zero		1


	//   ....[66]....
        /*0984*/ 	.word	0x000052d0
        /*0988*/ 	.word	0x00000003
        /*098c*/ 	.word	0x00000000
        /*0990*/ 	.short	0x0101
        /*0992*/ 	.byte	0xff
	.zero		1


	//   ....[67]....
        /*0994*/ 	.word	0x00005350
        /*0998*/ 	.word	0x00000003
        /*099c*/ 	.word	0x00000000
        /*09a0*/ 	.short	0x0101
        /*09a2*/ 	.byte	0xff
	.zero		1


	//   ....[68]....
        /*09a4*/ 	.word	0x000053c0
        /*09a8*/ 	.word	0x00000011
        /*09ac*/ 	.word	0x00030100
        /*09b0*/ 	.short	0x010a
        /*09b2*/ 	.byte	0xff
	.zero		1


	//   ....[69]....
        /*09b4*/ 	.word	0x00005650
        /*09b8*/ 	.word	0x00000011
        /*09bc*/ 	.word	0x00030118
        /*09c0*/ 	.short	0x010a
        /*09c2*/ 	.byte	0xff
	.zero		1


	//   ....[70]....
        /*09c4*/ 	.word	0x00006720
        /*09c8*/ 	.word	0x000000ff
        /*09cc*/ 	.word	0x00000000
        /*09d0*/ 	.short	0x0101
        /*09d2*/ 	.byte	0x04
	.zero		1


	//   ....[71]....
        /*09d4*/ 	.word	0x000067b0
        /*09d8*/ 	.word	0x000000ff
        /*09dc*/ 	.word	0x00000000
        /*09e0*/ 	.short	0x0101
        /*09e2*/ 	.byte	0x05
	.zero		1


	//   ....[72]....
        /*09e4*/ 	.word	0x00006840
        /*09e8*/ 	.word	0x000000ff
        /*09ec*/ 	.word	0x00000000
        /*09f0*/ 	.short	0x0101
        /*09f2*/ 	.byte	0x06
	.zero		1


	//   ....[73]....
        /*09f4*/ 	.word	0x00006890
        /*09f8*/ 	.word	0x000000ff
        /*09fc*/ 	.word	0x000300f0
        /*0a00*/ 	.short	0x010a
        /*0a02*/ 	.byte	0x27
	.zero		1


	//   ....[74]....
        /*0a04*/ 	.word	0x00006900
        /*0a08*/ 	.word	0x000000ff
        /*0a0c*/ 	.word	0x00000000
        /*0a10*/ 	.short	0x0101
        /*0a12*/ 	.byte	0x04
	.zero		1


	//   ....[75]....
        /*0a14*/ 	.word	0x000069a0
        /*0a18*/ 	.word	0x000000ff
        /*0a1c*/ 	.word	0x00030100
        /*0a20*/ 	.short	0x010a
        /*0a22*/ 	.byte	0x27
	.zero		1


	//   ....[76]....
        /*0a24*/ 	.word	0x00006b50
        /*0a28*/ 	.word	0x000000ff
        /*0a2c*/ 	.word	0x00000000
        /*0a30*/ 	.short	0x0101
        /*0a32*/ 	.byte	0x2b
	.zero		1


	//   ....[77]....
        /*0a34*/ 	.word	0x00006ba0
        /*0a38*/ 	.word	0x000000ff
        /*0a3c*/ 	.word	0x00030110
        /*0a40*/ 	.short	0x010a
        /*0a42*/ 	.byte	0x27
	.zero		1


	//   ....[78]....
        /*0a44*/ 	.word	0x00006bf0
        /*0a48*/ 	.word	0x000000ff
        /*0a4c*/ 	.word	0x00030118
        /*0a50*/ 	.short	0x010a
        /*0a52*/ 	.byte	0x27
	.zero		1


	//   ....[79]....
        /*0a54*/ 	.word	0x00009810
        /*0a58*/ 	.word	0x000000ff
        /*0a5c*/ 	.word	0x00000000
        /*0a60*/ 	.short	0x0101
        /*0a62*/ 	.byte	0x04
	.zero		1


	//   ....[80]....
        /*0a64*/ 	.word	0x00009880
        /*0a68*/ 	.word	0x000000ff
        /*0a6c*/ 	.word	0x00000000
        /*0a70*/ 	.short	0x0101
        /*0a72*/ 	.byte	0x27
	.zero		1


	//   ....[81]....
        /*0a74*/ 	.word	0x0000a040
        /*0a78*/ 	.word	0x000000ff
        /*0a7c*/ 	.word	0x00000000
        /*0a80*/ 	.short	0x010a
        /*0a82*/ 	.byte	0x06
	.zero		1


	//   ....[82]....
        /*0a84*/ 	.word	0x0000a2b0
        /*0a88*/ 	.word	0x000000ff
        /*0a8c*/ 	.word	0x00000000
        /*0a90*/ 	.short	0x010a
        /*0a92*/ 	.byte	0x05
	.zero		1


	//   ....[83]....
        /*0a94*/ 	.word	0x0000aee0
        /*0a98*/ 	.word	0x000000ff
        /*0a9c*/ 	.word	0x00000000
        /*0aa0*/ 	.short	0x0101
        /*0aa2*/ 	.byte	0x04
	.zero		1


	//   ....[84]....
        /*0aa4*/ 	.word	0x0000af50
        /*0aa8*/ 	.word	0x000000ff
        /*0aac*/ 	.word	0x00000000
        /*0ab0*/ 	.short	0x010a
        /*0ab2*/ 	.byte	0x29
	.zero		1


	//   ....[85]....
        /*0ab4*/ 	.word	0x0000b2b0
        /*0ab8*/ 	.word	0x000000ff
        /*0abc*/ 	.word	0x00000000
        /*0ac0*/ 	.short	0x0101
        /*0ac2*/ 	.byte	0x28
	.zero		1


	//   ....[86]....
        /*0ac4*/ 	.word	0x0000df50
        /*0ac8*/ 	.word	0x000000ff
        /*0acc*/ 	.word	0x00000000
        /*0ad0*/ 	.short	0x0101
        /*0ad2*/ 	.byte	0x05
	.zero		1


	//   ....[87]....
        /*0ad4*/ 	.word	0x0000e0d0
        /*0ad8*/ 	.word	0x000000ff
        /*0adc*/ 	.word	0x00000000
        /*0ae0*/ 	.short	0x010a
        /*0ae2*/ 	.byte	0x06
	.zero		1


	//   ....[88]....
        /*0ae4*/ 	.word	0x0000e620
        /*0ae8*/ 	.word	0x000000ff
        /*0aec*/ 	.word	0x00000000
        /*0af0*/ 	.short	0x010a
        /*0af2*/ 	.byte	0x06
	.zero		1


	//   ....[89]....
        /*0af4*/ 	.word	0x0000ea10
        /*0af8*/ 	.word	0x000000ff
        /*0afc*/ 	.word	0x00000000
        /*0b00*/ 	.short	0x010a
        /*0b02*/ 	.byte	0x04
	.zero		1


	//   ....[90]....
        /*0b04*/ 	.word	0x00010e10
        /*0b08*/ 	.word	0x000000ff
        /*0b0c*/ 	.word	0x00000000
        /*0b10*/ 	.short	0x0101
        /*0b12*/ 	.byte	0x04
	.zero		1


	//   ....[91]....
        /*0b14*/ 	.word	0x00010e30
        /*0b18*/ 	.word	0x000000ff
        /*0b1c*/ 	.word	0x00000000
        /*0b20*/ 	.short	0x010a
        /*0b22*/ 	.byte	0x29
	.zero		1


	//   ....[92]....
        /*0b24*/ 	.word	0x00011010
        /*0b28*/ 	.word	0x000000ff
        /*0b2c*/ 	.word	0x00000000
        /*0b30*/ 	.short	0x0101
        /*0b32*/ 	.byte	0x28
	.zero		1


	//   ....[93]....
        /*0b34*/ 	.word	0x00013e70
        /*0b38*/ 	.word	0x000000ff
        /*0b3c*/ 	.word	0x00000000
        /*0b40*/ 	.short	0x0101
        /*0b42*/ 	.byte	0x05
	.zero		1


	//   ....[94]....
        /*0b44*/ 	.word	0x00013fe0
        /*0b48*/ 	.word	0x000000ff
        /*0b4c*/ 	.word	0x00000000
        /*0b50*/ 	.short	0x010a
        /*0b52*/ 	.byte	0x05
	.zero		1


	//   ....[95]....
        /*0b54*/ 	.word	0x00014500
        /*0b58*/ 	.word	0x000000ff
        /*0b5c*/ 	.word	0x00000000
        /*0b60*/ 	.short	0x010a
        /*0b62*/ 	.byte	0x05
	.zero		1


	//   ....[96]....
        /*0b64*/ 	.word	0x000147e0
        /*0b68*/ 	.word	0x000000ff
        /*0b6c*/ 	.word	0x00000000
        /*0b70*/ 	.short	0x0101
        /*0b72*/ 	.byte	0x04
	.zero		1


	//   ....[97]....
        /*0b74*/ 	.word	0x00014870
        /*0b78*/ 	.word	0x000000ff
        /*0b7c*/ 	.word	0x00000000
        /*0b80*/ 	.short	0x010a
        /*0b82*/ 	.byte	0x04
	.zero		1


	//   ....[98]....
        /*0b84*/ 	.word	0x00014920
        /*0b88*/ 	.word	0x000000ff
        /*0b8c*/ 	.word	0x00000000
        /*0b90*/ 	.short	0x0101
        /*0b92*/ 	.byte	0x04
	.zero		1


	//   ....[99]....
        /*0b94*/ 	.word	0x00015da0
        /*0b98*/ 	.word	0x000000ff
        /*0b9c*/ 	.word	0x00030018
        /*0ba0*/ 	.short	0x010a
        /*0ba2*/ 	.byte	0x0c
	.zero		1


	//   ....[100]....
        /*0ba4*/ 	.word	0x000161b0
        /*0ba8*/ 	.word	0x000000ff
        /*0bac*/ 	.word	0x00030010
        /*0bb0*/ 	.short	0x0107
        /*0bb2*/ 	.byte	0x0c
	.zero		1


	//   ....[101]....
        /*0bb4*/ 	.word	0x00016220
        /*0bb8*/ 	.word	0x000000ff
        /*0bbc*/ 	.word	0x00030010
        /*0bc0*/ 	.short	0x0101
        /*0bc2*/ 	.byte	0x0c
	.zero		1


	//   ....[102]....
        /*0bc4*/ 	.word	0x00016430
        /*0bc8*/ 	.word	0x000000ff
        /*0bcc*/ 	.word	0x00030078
        /*0bd0*/ 	.short	0x010a
        /*0bd2*/ 	.byte	0x08
	.zero		1


	//   ....[103]....
        /*0bd4*/ 	.word	0x00016c30
        /*0bd8*/ 	.word	0x000000ff
        /*0bdc*/ 	.word	0x00030020
        /*0be0*/ 	.short	0x0107
        /*0be2*/ 	.byte	0x08
	.zero		1


	//   ....[104]....
        /*0be4*/ 	.word	0x00016c90
        /*0be8*/ 	.word	0x000000ff
        /*0bec*/ 	.word	0x00030020
        /*0bf0*/ 	.short	0x0101
        /*0bf2*/ 	.byte	0x08
	.zero		1


	//   ....[105]....
        /*0bf4*/ 	.word	0x00017b30
        /*0bf8*/ 	.word	0x000000ff
        /*0bfc*/ 	.word	0x00030020
        /*0c00*/ 	.short	0x0107
        /*0c02*/ 	.byte	0x08
	.zero		1


	//   ....[106]....
        /*0c04*/ 	.word	0x00017b90
        /*0c08*/ 	.word	0x000000ff
        /*0c0c*/ 	.word	0x00030020
        /*0c10*/ 	.short	0x0101
        /*0c12*/ 	.byte	0x08
	.zero		1


	//   ....[107]....
        /*0c14*/ 	.word	0x00017df0
        /*0c18*/ 	.word	0x000000ff
        /*0c1c*/ 	.word	0x00030078
        /*0c20*/ 	.short	0x010a
        /*0c22*/ 	.byte	0x0a
	.zero		1


	//   ....[108]....
        /*0c24*/ 	.word	0x00018690
        /*0c28*/ 	.word	0x000000ff
        /*0c2c*/ 	.word	0x00030020
        /*0c30*/ 	.short	0x0107
        /*0c32*/ 	.byte	0x0a
	.zero		1


	//   ....[109]....
        /*0c34*/ 	.word	0x000186f0
        /*0c38*/ 	.word	0x000000ff
        /*0c3c*/ 	.word	0x00030020
        /*0c40*/ 	.short	0x0101
        /*0c42*/ 	.byte	0x0a
	.zero		1


	//   ....[110]....
        /*0c44*/ 	.word	0x000196a0
        /*0c48*/ 	.word	0x000000ff
        /*0c4c*/ 	.word	0x00030020
        /*0c50*/ 	.short	0x0107
        /*0c52*/ 	.byte	0x0a
	.zero		1


	//   ....[111]....
        /*0c54*/ 	.word	0x00019700
        /*0c58*/ 	.word	0x000000ff
        /*0c5c*/ 	.word	0x00030020
        /*0c60*/ 	.short	0x0101
        /*0c62*/ 	.byte	0x0a
	.zero		1


	//   ....[112]....
        /*0c64*/ 	.word	0x000197b0
        /*0c68*/ 	.word	0x000000ff
        /*0c6c*/ 	.word	0x00030078
        /*0c70*/ 	.short	0x010a
        /*0c72*/ 	.byte	0x0a
	.zero		1


	//   ....[113]....
        /*0c74*/ 	.word	0x0001a050
        /*0c78*/ 	.word	0x000000ff
        /*0c7c*/ 	.word	0x00030020
        /*0c80*/ 	.short	0x0107
        /*0c82*/ 	.byte	0x0a
	.zero		1


	//   ....[114]....
        /*0c84*/ 	.word	0x0001a0b0
        /*0c88*/ 	.word	0x000000ff
        /*0c8c*/ 	.word	0x00030020
        /*0c90*/ 	.short	0x0101
        /*0c92*/ 	.byte	0x0a
	.zero		1


	//   ....[115]....
        /*0c94*/ 	.word	0x0001b060
        /*0c98*/ 	.word	0x000000ff
        /*0c9c*/ 	.word	0x00030020
        /*0ca0*/ 	.short	0x0107
        /*0ca2*/ 	.byte	0x0a
	.zero		1


	//   ....[116]....
        /*0ca4*/ 	.word	0x0001b0c0
        /*0ca8*/ 	.word	0x000000ff
        /*0cac*/ 	.word	0x00030020
        /*0cb0*/ 	.short	0x0101
        /*0cb2*/ 	.byte	0x0a
	.zero		1


	//   ....[117]....
        /*0cb4*/ 	.word	0x0001b1b0
        /*0cb8*/ 	.word	0x000000ff
        /*0cbc*/ 	.word	0x00030078
        /*0cc0*/ 	.short	0x010a
        /*0cc2*/ 	.byte	0x07
	.zero		1


	//   ....[118]....
        /*0cc4*/ 	.word	0x0001ba50
        /*0cc8*/ 	.word	0x000000ff
        /*0ccc*/ 	.word	0x00030020
        /*0cd0*/ 	.short	0x0107
        /*0cd2*/ 	.byte	0x07
	.zero		1


	//   ....[119]....
        /*0cd4*/ 	.word	0x0001bab0
        /*0cd8*/ 	.word	0x000000ff
        /*0cdc*/ 	.word	0x00030020
        /*0ce0*/ 	.short	0x0101
        /*0ce2*/ 	.byte	0x07
	.zero		1


	//   ....[120]....
        /*0ce4*/ 	.word	0x0001ca90
        /*0ce8*/ 	.word	0x000000ff
        /*0cec*/ 	.word	0x00030020
        /*0cf0*/ 	.short	0x0107
        /*0cf2*/ 	.byte	0x07
	.zero		1


	//   ....[121]....
        /*0cf4*/ 	.word	0x0001caf0
        /*0cf8*/ 	.word	0x000000ff
        /*0cfc*/ 	.word	0x00030020
        /*0d00*/ 	.short	0x0101
        /*0d02*/ 	.byte	0x07
	.zero		1


	//   ....[122]....
        /*0d04*/ 	.word	0x0001ce90
        /*0d08*/ 	.word	0x00000003
        /*0d0c*/ 	.word	0x00030010
        /*0d10*/ 	.short	0x010a
        /*0d12*/ 	.byte	0xff
	.zero		1


	//   ....[123]....
        /*0d14*/ 	.word	0x0001cef0
        /*0d18*/ 	.word	0x00000003
        /*0d1c*/ 	.word	0x00030020
        /*0d20*/ 	.short	0x010a
        /*0d22*/ 	.byte	0xff
	.zero		1


	//   ....[124]....
        /*0d24*/ 	.word	0x0001cf50
        /*0d28*/ 	.word	0x0000000a
        /*0d2c*/ 	.word	0x000300d8
        /*0d30*/ 	.short	0x010a
        /*0d32*/ 	.byte	0xff
	.zero		1


	//   ....[125]....
        /*0d34*/ 	.word	0x0001cfb0
        /*0d38*/ 	.word	0x00000003
        /*0d3c*/ 	.word	0x00030020
        /*0d40*/ 	.short	0x010a
        /*0d42*/ 	.byte	0xff
	.zero		1


	//   ....[126]....
        /*0d44*/ 	.word	0x0001d010
        /*0d48*/ 	.word	0x0000000a
        /*0d4c*/ 	.word	0x000300e8
        /*0d50*/ 	.short	0x010a
        /*0d52*/ 	.byte	0xff
	.zero		1


	//   ....[127]....
        /*0d54*/ 	.word	0x0001d070
        /*0d58*/ 	.word	0x00000003
        /*0d5c*/ 	.word	0x00030020
        /*0d60*/ 	.short	0x010a
        /*0d62*/ 	.byte	0xff
	.zero		1


	//   ....[128]....
        /*0d64*/ 	.word	0x0001d0d0
        /*0d68*/ 	.word	0x00000003
        /*0d6c*/ 	.word	0x00030120
        /*0d70*/ 	.short	0x010a
        /*0d72*/ 	.byte	0xff
	.zero		1


	//   ....[129]....
        /*0d74*/ 	.word	0x0001d130
        /*0d78*/ 	.word	0x0000000a
        /*0d7c*/ 	.word	0x000300d8
        /*0d80*/ 	.short	0x010a
        /*0d82*/ 	.byte	0xff
	.zero		1


	//   ....[130]....
        /*0d84*/ 	.word	0x0001d190
        /*0d88*/ 	.word	0x00000009
        /*0d8c*/ 	.word	0x00030020
        /*0d90*/ 	.short	0x010a
        /*0d92*/ 	.byte	0xff
	.zero		1


	//   ....[131]....
        /*0d94*/ 	.word	0x0001d1f0
        /*0d98*/ 	.word	0x00000002
        /*0d9c*/ 	.word	0x00030020
        /*0da0*/ 	.short	0x010a
        /*0da2*/ 	.byte	0xff
	.zero		1


	//   ....[132]....
        /*0da4*/ 	.word	0x0001d250
        /*0da8*/ 	.word	0x00000002
        /*0dac*/ 	.word	0x00030128
        /*0db0*/ 	.short	0x010a
        /*0db2*/ 	.byte	0xff
	.zero		1


	//   ....[133]....
        /*0db4*/ 	.word	0x0001d2b0
        /*0db8*/ 	.word	0x00000009
        /*0dbc*/ 	.word	0x000300e8
        /*0dc0*/ 	.short	0x010a
        /*0dc2*/ 	.byte	0xff
	.zero		1


	//   ....[134]....
        /*0dc4*/ 	.word	0x0001d310
        /*0dc8*/ 	.word	0x00000009
        /*0dcc*/ 	.word	0x00030020
        /*0dd0*/ 	.short	0x010a
        /*0dd2*/ 	.byte	0xff
	.zero		1


	//   ....[135]....
        /*0dd4*/ 	.word	0x0001d370
        /*0dd8*/ 	.word	0x00000002
        /*0ddc*/ 	.word	0x00030020
        /*0de0*/ 	.short	0x010a
        /*0de2*/ 	.byte	0xff
	.zero		1


	//   ....[136]....
        /*0de4*/ 	.word	0x0001d3d0
        /*0de8*/ 	.word	0x00000002
        /*0dec*/ 	.word	0x00030120
        /*0df0*/ 	.short	0x010a
        /*0df2*/ 	.byte	0xff
	.zero		1


	//   ....[137]....
        /*0df4*/ 	.word	0x0001d430
        /*0df8*/ 	.word	0x00000009
        /*0dfc*/ 	.word	0x000300d8
        /*0e00*/ 	.short	0x010a
        /*0e02*/ 	.byte	0xff
	.zero		1


	//   ....[138]....
        /*0e04*/ 	.word	0x0001d490
        /*0e08*/ 	.word	0x00000002
        /*0e0c*/ 	.word	0x00030020
        /*0e10*/ 	.short	0x010a
        /*0e12*/ 	.byte	0xff
	.zero		1


	//   ....[139]....
        /*0e14*/ 	.word	0x0001d4f0
        /*0e18*/ 	.word	0x00000002
        /*0e1c*/ 	.word	0x00030128
        /*0e20*/ 	.short	0x010a
        /*0e22*/ 	.byte	0xff
	.zero		1


	//   ....[140]....
        /*0e24*/ 	.word	0x0001d550
        /*0e28*/ 	.word	0x00000008
        /*0e2c*/ 	.word	0x000300e8
        /*0e30*/ 	.short	0x010a
        /*0e32*/ 	.byte	0xff
	.zero		1


	//   ....[141]....
        /*0e34*/ 	.word	0x0001d5b0
        /*0e38*/ 	.word	0x00000000
        /*0e3c*/ 	.word	0x000300f0
        /*0e40*/ 	.short	0x010a
        /*0e42*/ 	.byte	0xff
	.zero		1


	//   ....[142]....
        /*0e44*/ 	.word	0x0001d610
        /*0e48*/ 	.word	0x00000000
        /*0e4c*/ 	.word	0x00030100
        /*0e50*/ 	.short	0x010a
        /*0e52*/ 	.byte	0xff
	.zero		1


	//   ....[143]....
        /*0e54*/ 	.word	0x0001d660
        /*0e58*/ 	.word	0x00000000
        /*0e5c*/ 	.word	0x000300f0
        /*0e60*/ 	.short	0x010a
        /*0e62*/ 	.byte	0xff
	.zero		1


	//   ....[144]....
        /*0e64*/ 	.word	0x0001d6b0
        /*0e68*/ 	.word	0x00000000
        /*0e6c*/ 	.word	0x00030110
        /*0e70*/ 	.short	0x010a
        /*0e72*/ 	.byte	0xff
	.zero		1


	//   ....[145]....
        /*0e74*/ 	.word	0x0001d700
        /*0e78*/ 	.word	0x00000011
        /*0e7c*/ 	.word	0x00030100
        /*0e80*/ 	.short	0x010a
        /*0e82*/ 	.byte	0xff
	.zero		1


	//   ....[146]....
        /*0e84*/ 	.word	0x0001d750
        /*0e88*/ 	.word	0x00000011
        /*0e8c*/ 	.word	0x00030118
        /*0e90*/ 	.short	0x010a
        /*0e92*/ 	.byte	0xff
	.zero		1


	//   ....[147]....
        /*0e94*/ 	.word	0x0001d7b0
        /*0e98*/ 	.word	0x00000000
        /*0e9c*/ 	.word	0x000300f0
        /*0ea0*/ 	.short	0x010a
        /*0ea2*/ 	.byte	0xff
	.zero		1


	//   ....[148]....
        /*0ea4*/ 	.word	0x0001d810
        /*0ea8*/ 	.word	0x00000000
        /*0eac*/ 	.word	0x00030100
        /*0eb0*/ 	.short	0x010a
        /*0eb2*/ 	.byte	0xff
	.zero		1


	//   ....[149]....
        /*0eb4*/ 	.word	0x0001d870
        /*0eb8*/ 	.word	0x00000000
        /*0ebc*/ 	.word	0x00030110
        /*0ec0*/ 	.short	0x010a
        /*0ec2*/ 	.byte	0xff
	.zero		1


	//   ....[150]....
        /*0ec4*/ 	.word	0x0001d8d0
        /*0ec8*/ 	.word	0x00000000
        /*0ecc*/ 	.word	0x00030118
        /*0ed0*/ 	.short	0x010a
        /*0ed2*/ 	.byte	0xff
	.zero		1


	//   ....[151]....
        /*0ed4*/ 	.word	0x0001d930
        /*0ed8*/ 	.word	0x00000000
        /*0edc*/ 	.word	0x00000000
        /*0ee0*/ 	.short	0x010a
        /*0ee2*/ 	.byte	0xff
	.zero		1


	//   ....[152]....
        /*0ee4*/ 	.word	0x0001d990
        /*0ee8*/ 	.word	0x00000000
        /*0eec*/ 	.word	0x00000000
        /*0ef0*/ 	.short	0x010a
        /*0ef2*/ 	.byte	0xff
	.zero		1


	//   ....[153]....
        /*0ef4*/ 	.word	0x0001d9f0
        /*0ef8*/ 	.word	0x00000004
        /*0efc*/ 	.word	0x00000000
        /*0f00*/ 	.short	0x010a
        /*0f02*/ 	.byte	0xff
	.zero		1


	//   ....[154]....
        /*0f04*/ 	.word	0x0001da50
        /*0f08*/ 	.word	0x00000005
        /*0f0c*/ 	.word	0x00000000
        /*0f10*/ 	.short	0x010a
        /*0f12*/ 	.byte	0xff
	.zero		1


	//   ....[155]....
        /*0f14*/ 	.word	0x0001dab0
        /*0f18*/ 	.word	0x00000003
        /*0f1c*/ 	.word	0x00000000
        /*0f20*/ 	.short	0x010a
        /*0f22*/ 	.byte	0xff
	.zero		1


	//   ....[156]....
        /*0f24*/ 	.word	0x0001db10
        /*0f28*/ 	.word	0x00000000
        /*0f2c*/ 	.word	0x00000000
        /*0f30*/ 	.short	0x010a
        /*0f32*/ 	.byte	0xff
	.zero		1


	//   ....[157]....
        /*0f34*/ 	.word	0x0001db70
        /*0f38*/ 	.word	0x00000003
        /*0f3c*/ 	.word	0x00000000
        /*0f40*/ 	.short	0x010a
        /*0f42*/ 	.byte	0xff
	.zero		1


	//   ....[158]....
        /*0f44*/ 	.word	0x0001dbd0
        /*0f48*/ 	.word	0x00000003
        /*0f4c*/ 	.word	0x00000000
        /*0f50*/ 	.short	0x010a
        /*0f52*/ 	.byte	0xff
	.zero		1


	//   ....[159]....
        /*0f54*/ 	.word	0x0001dc30
        /*0f58*/ 	.word	0x00000003
        /*0f5c*/ 	.word	0x00000000
        /*0f60*/ 	.short	0x010a
        /*0f62*/ 	.byte	0xff
	.zero		1


	//   ....[160]....
        /*0f64*/ 	.word	0x0001dc90
        /*0f68*/ 	.word	0x00000000
        /*0f6c*/ 	.word	0x00000000
        /*0f70*/ 	.short	0x010a
        /*0f72*/ 	.byte	0xff
	.zero		1


	//   ....[161]....
        /*0f74*/ 	.word	0x0001dcf0
        /*0f78*/ 	.word	0x00000000
        /*0f7c*/ 	.word	0x00030018
        /*0f80*/ 	.short	0x010a
        /*0f82*/ 	.byte	0xff
	.zero		1


	//   ....[162]....
        /*0f84*/ 	.word	0x0001dd50
        /*0f88*/ 	.word	0x00000000
        /*0f8c*/ 	.word	0x00030078
        /*0f90*/ 	.short	0x010a
        /*0f92*/ 	.byte	0xff
	.zero		1


	//   ....[163]....
        /*0f94*/ 	.word	0x0001ddb0
        /*0f98*/ 	.word	0x00000008
        /*0f9c*/ 	.word	0x00030078
        /*0fa0*/ 	.short	0x010a
        /*0fa2*/ 	.byte	0xff
	.zero		1


	//   ....[164]....
        /*0fa4*/ 	.word	0x0001de10
        /*0fa8*/ 	.word	0x00000008
        /*0fac*/ 	.word	0x00030078
        /*0fb0*/ 	.short	0x010a
        /*0fb2*/ 	.byte	0xff
	.zero		1


	//   ....[165]....
        /*0fb4*/ 	.word	0x0001de70
        /*0fb8*/ 	.word	0x00000000
        /*0fbc*/ 	.word	0x00030078
        /*0fc0*/ 	.short	0x010a
        /*0fc2*/ 	.byte	0xff
	.zero		1


	//----- nvinfo : EIATTR_NUM_MBARRIERS
	.align		4
.L_251:
        /*0fc4*/ 	.byte	0x03, 0x38
        /*0fc6*/ 	.short	0x002a


	//----- nvinfo : EIATTR_EXIT_INSTR_OFFSETS
	.align		4
        /*0fc8*/ 	.byte	0x04, 0x1c
        /*0fca*/ 	.short	(.L_253 - .L_252)


	//   ....[0]....
.L_252:
        /*0fcc*/ 	.word	0x000015b0


	//   ....[1]....
        /*0fd0*/ 	.word	0x00003a50


	//   ....[2]....
        /*0fd4*/ 	.word	0x00009b90


	//   ....[3]....
        /*0fd8*/ 	.word	0x00009c10


	//   ....[4]....
        /*0fdc*/ 	.word	0x000149c0


	//   ....[5]....
        /*0fe0*/ 	.word	0x00014a60


	//   ....[6]....
        /*0fe4*/ 	.word	0x00014ad0


	//   ....[7]....
        /*0fe8*/ 	.word	0x0001ce40


	//   ....[8]....
        /*0fec*/ 	.word	0x0001ce70


	//----- nvinfo : EIATTR_INDIRECT_BRANCH_TARGETS
	.align		4
.L_253:
        /*0ff0*/ 	.byte	0x04, 0x34
        /*0ff2*/ 	.short	(.L_255 - .L_254)


	//   ....[0]....
.L_254:
        /*0ff4*/ 	.word	.L_x_2808@srel
        /*0ff8*/ 	.short	0x0
        /*0ffa*/ 	.short	0x0
        /*0ffc*/ 	.word	0x6
        /*1000*/ 	.word	.L_x_2809@srel
        /*1004*/ 	.word	.L_x_97@srel
        /*1008*/ 	.word	.L_x_97@srel
        /*100c*/ 	.word	.L_x_97@srel
        /*1010*/ 	.word	.L_x_2813@srel
        /*1014*/ 	.word	.L_x_97@srel


	//   ....[1]....
        /*1018*/ 	.word	.L_x_2815@srel
        /*101c*/ 	.short	0x0
        /*101e*/ 	.short	0x0
        /*1020*/ 	.word	0x3
        /*1024*/ 	.word	.L_x_328@srel
        /*1028*/ 	.word	.L_x_327@srel
        /*102c*/ 	.word	.L_x_2818@srel


	//----- nvinfo : EIATTR_MAX_THREADS
	.align		4
.L_255:
        /*1030*/ 	.byte	0x04, 0x05
        /*1032*/ 	.short	(.L_257 - .L_256)
.L_256:
        /*1034*/ 	.word	0x00000180
        /*1038*/ 	.word	0x00000001
        /*103c*/ 	.word	0x00000001


	//----- nvinfo : EIATTR_CRS_STACK_SIZE
	.align		4
.L_257:
        /*1040*/ 	.byte	0x04, 0x1e
        /*1042*/ 	.short	(.L_259 - .L_258)
.L_258:
        /*1044*/ 	.word	0x00000000


	//----- nvinfo : EIATTR_CBANK_PARAM_SIZE
	.align		4
.L_259:
        /*1048*/ 	.byte	0x03, 0x19
        /*104a*/ 	.short	0x0108


	//----- nvinfo : EIATTR_PARAM_CBANK
	.align		4
        /*104c*/ 	.byte	0x04, 0x0a
        /*104e*/ 	.short	(.L_261 - .L_260)
	.align		4
.L_260:
        /*1050*/ 	.word	index@(.nv.constant0._ZN7cutlass13device_kernelINS_4fmha6kernel33Sm100FmhaGenKernelWarpspecializedIN4cute5tupleIJNS4_1CILi1EEEiiNS5_IJNS5_IJiiEEEiEEEEEENS1_10collective35Sm100FmhaGenMainloopWarpspecializedINS_12float_e5m2_tEffNS_6half_tENS5_IJNS6_ILi128EEENS6_ILi256EEESF_EEENS5_IJNS6_ILi0EEES7_S9_EEENS5_IJSI_S7_NS5_IJNS5_IJSI_iEEEiEEEEEESM_NS5_IJiS7_SL_EEESN_SJ_NSB_12ResidualMaskENS5_IJS7_NS6_ILi2EEES7_EEEEENSB_35Sm100FmhaGenEpilogueWarpspecializedISE_SJ_EENS2_23PersistentTileSchedulerENS2_41Sm100FmhaGenKernelWarpspecializedScheduleEEEEEvNT_6ParamsE)
        /*1054*/ 	.short	0x0380
        /*1056*/ 	.short	0x0108


	//----- nvinfo : EIATTR_SW_WAR
	.align		4
.L_261:
        /*1058*/ 	.byte	0x04, 0x36
        /*105a*/ 	.short	(.L_263 - .L_262)
.L_262:
        /*105c*/ 	.word	0x00000008
.L_263:


//--------------------- .nv.info._ZN7cutlass13device_kernelINS_4fmha6kernel33Sm100FmhaGenKernelWarpspecializedIN4cute5tupleIJNS4_1CILi1EEEiiNS5_IJNS5_IJiiEEEiEEEEEENS1_10collective35Sm100FmhaGenMainloopWarpspecializedINS_12float_e5m2_tEffNS_6half_tENS5_IJNS6_ILi128EEESF_SF_EEENS5_IJNS6_ILi0EEES7_S9_EEENS5_IJSH_S7_NS5_IJNS5_IJSH_iEEEiEEEEEESL_NS5_IJiS7_SK_EEESM_SI_NSB_12ResidualMaskENS5_IJS7_NS6_ILi2EEES7_EEEEENSB_35Sm100FmhaGenEpilogueWarpspecializedISE_SI_EENS2_23PersistentTileSchedulerENS2_41Sm100FmhaGenKernelWarpspecializedScheduleEEEEEvNT_6ParamsE --------------------------
	.section	.nv.info._ZN7cutlass13device_kernelINS_4fmha6kernel33Sm100FmhaGenKernelWarpspecializedIN4cute5tupleIJNS4_1CILi1EEEiiNS5_IJNS5_IJiiEEEiEEEEEENS1_10collective35Sm100FmhaGenMainloopWarpspecializedINS_12float_e5m2_tEffNS_6half_tENS5_IJNS6_ILi128EEESF_SF_EEENS5_IJNS6_ILi0EEES7_S9_EEENS5_IJSH_S7_NS5_IJNS5_IJSH_iEEEiEEEEEESL_NS5_IJiS7_SK_EEESM_SI_NSB_12ResidualMaskENS5_IJS7_NS6_ILi2EEES7_EEEEENSB_35Sm100FmhaGenEpilogueWarpspecializedISE_SI_EENS2_23PersistentTileSchedulerENS2_41Sm100FmhaGenKernelWarpspecializedScheduleEEEEEvNT_6ParamsE,"",@"SHT_CUDA_INFO"
	.sectionflags	@""
	.align	4


	//----- nvinfo : EIATTR_CUDA_API_VERSION
	.align		4
        /*0000*/ 	.byte	0x04, 0x37
        /*0002*/ 	.short	(.L_265 - .L_264)
.L_264:
        /*0004*/ 	.word	0x00000082


	//----- nvinfo : EIATTR_KPARAM_INFO
	.align		4
.L_265:
        /*0008*/ 	.byte	0x04, 0x17
        /*000a*/ 	.short	(.L_267 - .L_266)
.L_266:
        /*000c*/ 	.word	0x00000000
        /*0010*/ 	.short	0x0000
        /*0012*/ 	.short	0x0000
        /*0014*/ 	.byte	0x00, 0xf0, 0x21, 0x04


	//----- nvinfo : EIATTR_AT_ENTRY_FRAGMENTS
	.align		4
.L_267:
        /*0018*/ 	.byte	0x04, 0x4f
        /*001a*/ 	.short	(.L_269 - .L_268)


	//   ....[0]....
.L_268:
        /*001c*/ 	.word	0x00000006


	//----- nvinfo : EIATTR_RESERVED_SMEM_USED
	.align		4
.L_269:
        /*0020*/ 	.byte	0x01, 0x41
	.zero		2


	//----- nvinfo : EIATTR_SPARSE_MMA_MASK
	.align		4
        /*0024*/ 	.byte	0x03, 0x50
        /*0026*/ 	.short	0x0000


	//----- nvinfo : EIATTR_TCGEN05_1CTA_USED
	.align		4
        /*0028*/ 	.byte	0x01, 0x51
	.zero		2


	//----- nvinfo : EIATTR_MAXREG_COUNT
	.align		4
        /*002c*/ 	.byte	0x03, 0x1b
        /*002e*/ 	.short	0x00a8


	//----- nvinfo : EIATTR_NUM_BARRIERS
	.align		4
        /*0030*/ 	.byte	0x02, 0x4c
        /*0032*/ 	.byte	0x01
	.zero		1


	//----- nvinfo : EIATTR_EXTERNS
	.align		4
        /*0034*/ 	.byte	0x04, 0x0f
        /*0036*/ 	.short	(.L_271 - .L_270)


	//   ....[0]....
	.align		4
.L_270:
        /*0038*/ 	.word	index@(__assertfail)


	//----- nvinfo : EIATTR_MERCURY_ISA_VERSION
	.align		4
.L_271:
        /*003c*/ 	.byte	0x03, 0x5f
        /*003e*/ 	.short	0x0101


	//----- nvinfo : EIATTR_INT_WARP_WIDE_INSTR_OFFSETS
	.align		4
        /*0040*/ 	.byte	0x04, 0x31
        /*0042*/ 	.short	(.L_273 - .L_272)


	//   ....[0]....
.L_272:
        /*0044*/ 	.word	0x000098f0


	//   ....[1]....
        /*0048*/ 	.word	0x00009910


	//   ....[2]....
        /*004c*/ 	.word	0x00009940


	//----- nvinfo : EIATTR_COOP_GROUP_MASK_REGIDS
	.align		4
.L_273:
        /*0050*/ 	.byte	0x04, 0x29
        /*0052*/ 	.short	(.L_275 - .L_274)


	//   ....[0]....
.L_274:
        /*0054*/ 	.word	0xffffffff


	//   ....[1]....
        /*0058*/ 	.word	0xffffffff


	//   ....[2]....
        /*005c*/ 	.word	0xffffffff


	//   ....[3]....
        /*0060*/ 	.word	0xffffffff


	//   ....[4]....
        /*0064*/ 	.word	0xffffffff


	//   ....[5]....
        /*0068*/ 	.word	0xffffffff


	//   ....[6]....
        /*006c*/ 	.word	0xffffffff


	//   ....[7]....
        /*0070*/ 	.word	0xffffffff


	//   ....[8]....
        /*0074*/ 	.word	0xffffffff


	//   ....[9]....
        /*0078*/ 	.word	0xffffffff


	//   ....[10]....
        /*007c*/ 	.word	0xffffffff


	//   ....[11]....
        /*0080*/ 	.word	0xffffffff


	//   ....[12]....
        /*0084*/ 	.word	0xffffffff


	//   ....[13]....
        /*0088*/ 	.word	0xffffffff


	//   ....[14]....
        /*008c*/ 	.word	0xffffffff


	//   ....[15]....
        /*0090*/ 	.word	0xffffffff


	//   ....[16]....
        /*0094*/ 	.word	0xffffffff


	//   ....[17]....
        /*0098*/ 	.word	0xffffffff


	//   ....[18]....
        /*009c*/ 	.word	0xffffffff


	//----- nvinfo : EIATTR_COOP_GROUP_INSTR_OFFSETS
	.align		4
.L_275:
        /*00a0*/ 	.byte	0x04, 0x28
        /*00a2*/ 	.short	(.L_277 - .L_276)


	//   ....[0]....
.L_276:
        /*00a4*/ 	.word	0x00000040


	//   ....[1]....
        /*00a8*/ 	.word	0x00000470


	//   ....[2]....
        /*00ac*/ 	.word	0x000005c0


	//   ....[3]....
        /*00b0*/ 	.word	0x000009d0


	//   ....[4]....
        /*00b4*/ 	.word	0x00000b40


	//   ....[5]....
        /*00b8*/ 	.word	0x00000d70


	//   ....[6]....
        /*00bc*/ 	.word	0x00000f20


	//   ....[7]....
        /*00c0*/ 	.word	0x00001010


	//   ....[8]....
        /*00c4*/ 	.word	0x00001170


	//   ....[9]....
        /*00c8*/ 	.word	0x000012d0


	//   ....[10]....
        /*00cc*/ 	.word	0x000014c0


	//   ....[11]....
        /*00d0*/ 	.word	0x000016d0


	//   ....[12]....
        /*00d4*/ 	.word	0x00001700


	//   ....[13]....
        /*00d8*/ 	.word	0x000040a0


	//   ....[14]....
        /*00dc*/ 	.word	0x00005500


	//   ....[15]....
        /*00e0*/ 	.word	0x000097f0


	//   ....[16]....
        /*00e4*/ 	.word	0x00009a10


	//   ....[17]....
        /*00e8*/ 	.word	0x0000a140


	//   ....[18]....
        /*00ec*/ 	.word	0x0000cfa0


	//----- nvinfo : EIATTR_REG_RECONFIG
	.align		4
.L_277:
        /*00f0*/ 	.byte	0x01, 0x54
	.zero		2


	//----- nvinfo : EIATTR_VRC_CTA_INIT_COUNT
	.align		4
        /*00f4*/ 	.byte	0x02, 0x4a
        /*00f6*/ 	.byte	0x80
	.zero		1


	//----- nvinfo : EIATTR_SYSCALL_OFFSETS
	.align		4
        /*00f8*/ 	.byte	0x04, 0x46
        /*00fa*/ 	.short	(.L_279 - .L_278)


	//   ....[0]....
.L_278:
        /*00fc*/ 	.word	0x000041e0


	//   ....[1]....
        /*0100*/ 	.word	0x00004340


	//   ....[2]....
        /*0104*/ 	.word	0x000045e0


	//   ....[3]....
        /*0108*/ 	.word	0x00004740


	//   ....[4]....
        /*010c*/ 	.word	0x000049e0


	//   ....[5]....
        /*0110*/ 	.word	0x00004b40


	//   ....[6]....
        /*0114*/ 	.word	0x00004df0


	//   ....[7]....
        /*0118*/ 	.word	0x00005090


	//   ....[8]....
        /*011c*/ 	.word	0x00005380


	//   ....[9]....
        /*0120*/ 	.word	0x00005640


	//   ....[10]....
        /*0124*/ 	.word	0x000057a0


	//   ....[11]....
        /*0128*/ 	.word	0x00005a40


	//   ....[12]....
        /*012c*/ 	.word	0x00005ba0


	//   ....[13]....
        /*0130*/ 	.word	0x00005e40


	//   ....[14]....
        /*0134*/ 	.word	0x00005fa0


	//   ....[15]....
        /*0138*/ 	.word	0x00006250


	//   ....[16]....
        /*013c*/ 	.word	0x000064f0


	//   ....[17]....
        /*0140*/ 	.word	0x00006950


	//   ....[18]....
        /*0144*/ 	.word	0x000072e0


	//   ....[19]....
        /*0148*/ 	.word	0x00007440


	//   ....[20]....
        /*014c*/ 	.word	0x00007770


	//   ....[21]....
        /*0150*/ 	.word	0x000078e0


	//   ....[22]....
        /*0154*/ 	.word	0x00007c00


	//   ....[23]....
        /*0158*/ 	.word	0x00007d60


	//   ....[24]....
        /*015c*/ 	.word	0x00008080


	//   ....[25]....
        /*0160*/ 	.word	0x000081f0


	//   ....[26]....
        /*0164*/ 	.word	0x00008510


	//   ....[27]....
        /*0168*/ 	.word	0x00008670


	//   ....[28]....
        /*016c*/ 	.word	0x000089a0


	//   ....[29]....
        /*0170*/ 	.word	0x00008b10


	//   ....[30]....
        /*0174*/ 	.word	0x00008e30


	//   ....[31]....
        /*0178*/ 	.word	0x00008f90


	//   ....[32]....
        /*017c*/ 	.word	0x000092b0


	//   ....[33]....
        /*0180*/ 	.word	0x00009420


	//   ....[34]....
        /*0184*/ 	.word	0x0000a2e0


	//   ....[35]....
        /*0188*/ 	.word	0x0000a430


	//   ....[36]....
        /*018c*/ 	.word	0x0000a580


	//   ....[37]....
        /*0190*/ 	.word	0x0000a6d0


	//   ....[38]....
        /*0194*/ 	.word	0x0000a820


	//   ....[39]....
        /*0198*/ 	.word	0x0000a970


	//   ....[40]....
        /*019c*/ 	.word	0x0000aac0


	//   ....[41]....
        /*01a0*/ 	.word	0x0000ac10


	//   ....[42]....
        /*01a4*/ 	.word	0x0000afa0


	//   ....[43]....
        /*01a8*/ 	.word	0x0000c4f0


	//   ....[44]....
        /*01ac*/ 	.word	0x0000c830


	//   ....[45]....
        /*01b0*/ 	.word	0x0000ceb0


	//   ....[46]....
        /*01b4*/ 	.word	0x0000d140


	//   ....[47]....
        /*01b8*/ 	.word	0x0000d290


	//   ....[48]....
        /*01bc*/ 	.word	0x0000d3e0


	//   ....[49]....
        /*01c0*/ 	.word	0x0000d530


	//   ....[50]....
        /*01c4*/ 	.word	0x0000d680


	//   ....[51]....
        /*01c8*/ 	.word	0x0000d7d0


	//   ....[52]....
        /*01cc*/ 	.word	0x0000d920


	//   ....[53]....
        /*01d0*/ 	.word	0x0000da80


	//   ....[54]....
        /*01d4*/ 	.word	0x0000ea10


	//   ....[55]....
        /*01d8*/ 	.word	0x0000ff30


	//   ....[56]....
        /*01dc*/ 	.word	0x00010270


	//   ....[57]....
        /*01e0*/ 	.word	0x000108b0


	//----- nvinfo : EIATTR_MBARRIER_INSTR_OFFSETS
	.align		4
.L_279:
        /*01e4*/ 	.byte	0x04, 0x39
        /*01e6*/ 	.short	(.L_281 - .L_280)


	//   ....[0]....
.L_280:
        /*01e8*/ 	.word	0x00000570
        /*01ec*/ 	.word	0x000000ff
        /*01f0*/ 	.word	0x00034010
        /*01f4*/ 	.short	0x0100
        /*01f6*/ 	.byte	0x04
	.zero		1


	//   ....[1]....
        /*01f8*/ 	.word	0x00000580
        /*01fc*/ 	.word	0x000000ff
        /*0200*/ 	.word	0x00034020
        /*0204*/ 	.short	0x0100
        /*0206*/ 	.byte	0x04
	.zero		1


	//   ....[2]....
        /*0208*/ 	.word	0x00000590
        /*020c*/ 	.word	0x000000ff
        /*0210*/ 	.word	0x00034018
        /*0214*/ 	.short	0x0100
        /*0216*/ 	.byte	0x04
	.zero		1


	//   ....[3]....
        /*0218*/ 	.word	0x000005a0
        /*021c*/ 	.word	0x000000ff
        /*0220*/ 	.word	0x00034028
        /*0224*/ 	.short	0x0100
        /*0226*/ 	.byte	0x04
	.zero		1


	//   ....[4]....
        /*0228*/ 	.word	0x000006f0
        /*022c*/ 	.word	0x000000ff
        /*0230*/ 	.word	0x00034030
        /*0234*/ 	.short	0x0100
        /*0236*/ 	.byte	0x04
	.zero		1


	//   ....[5]....
        /*0238*/ 	.word	0x00000700
        /*023c*/ 	.word	0x000000ff
        /*0240*/ 	.word	0x000340e0
        /*0244*/ 	.short	0x0100
        /*0246*/ 	.byte	0x04
	.zero		1


	//   ....[6]....
        /*0248*/ 	.word	0x00000710
        /*024c*/ 	.word	0x000000ff
        /*0250*/ 	.word	0x00034038
        /*0254*/ 	.short	0x0100
        /*0256*/ 	.byte	0x04
	.zero		1


	//   ....[7]....
        /*0258*/ 	.word	0x00000720
        /*025c*/ 	.word	0x000000ff
        /*0260*/ 	.word	0x000340e8
        /*0264*/ 	.short	0x0100
        /*0266*/ 	.byte	0x04
	.zero		1


	//   ....[8]....
        /*0268*/ 	.word	0x00000730
        /*026c*/ 	.word	0x000000ff
        /*0270*/ 	.word	0x00034040
        /*0274*/ 	.short	0x0100
        /*0276*/ 	.byte	0x04
	.zero		1


	//   ....[9]....
        /*0278*/ 	.word	0x00000740
        /*027c*/ 	.word	0x000000ff
        /*0280*/ 	.word	0x000340f0
        /*0284*/ 	.short	0x0100
        /*0286*/ 	.byte	0x04
	.zero		1


	//   ....[10]....
        /*0288*/ 	.word	0x00000750
        /*028c*/ 	.word	0x000000ff
        /*0290*/ 	.word	0x00034048
        /*0294*/ 	.short	0x0100
        /*0296*/ 	.byte	0x04
	.zero		1


	//   ....[11]....
        /*0298*/ 	.word	0x00000760
        /*029c*/ 	.word	0x000000ff
        /*02a0*/ 	.word	0x000340f8
        /*02a4*/ 	.short	0x0100
        /*02a6*/ 	.byte	0x04
	.zero		1


	//   ....[12]....
        /*02a8*/ 	.word	0x00000770
        /*02ac*/ 	.word	0x000000ff
        /*02b0*/ 	.word	0x00034050
        /*02b4*/ 	.short	0x0100
        /*02b6*/ 	.byte	0x04
	.zero		1


	//   ....[13]....
        /*02b8*/ 	.word	0x00000780
        /*02bc*/ 	.word	0x000000ff
        /*02c0*/ 	.word	0x00034100
        /*02c4*/ 	.short	0x0100
        /*02c6*/ 	.byte	0x04
	.zero		1


	//   ....[14]....
        /*02c8*/ 	.word	0x00000790
        /*02cc*/ 	.word	0x000000ff
        /*02d0*/ 	.word	0x00034058
        /*02d4*/ 	.short	0x0100
        /*02d6*/ 	.byte	0x04
	.zero		1


	//   ....[15]....
        /*02d8*/ 	.word	0x000007a0
        /*02dc*/ 	.word	0x000000ff
        /*02e0*/ 	.word	0x00034108
        /*02e4*/ 	.short	0x0100
        /*02e6*/ 	.byte	0x04
	.zero		1


	//   ....[16]....
        /*02e8*/ 	.word	0x000007b0
        /*02ec*/ 	.word	0x000000ff
        /*02f0*/ 	.word	0x00034060
        /*02f4*/ 	.short	0x0100
        /*02f6*/ 	.byte	0x04
	.zero		1


	//   ....[17]....
        /*02f8*/ 	.word	0x000007c0
        /*02fc*/ 	.word	0x000000ff
        /*0300*/ 	.word	0x00034110
        /*0304*/ 	.short	0x0100
        /*0306*/ 	.byte	0x04
	.zero		1


	//   ....[18]....
        /*0308*/ 	.word	0x000007d0
        /*030c*/ 	.word	0x000000ff
        /*0310*/ 	.word	0x00034068
        /*0314*/ 	.short	0x0100
        /*0316*/ 	.byte	0x04
	.zero		1


	//   ....[19]....
        /*0318*/ 	.word	0x000007e0
        /*031c*/ 	.word	0x000000ff
        /*0320*/ 	.word	0x00034118
        /*0324*/ 	.short	0x0100
        /*0326*/ 	.byte	0x04
	.zero		1


	//   ....[20]....
        /*0328*/ 	.word	0x000007f0
        /*032c*/ 	.word	0x000000ff
        /*0330*/ 	.word	0x00034070
        /*0334*/ 	.short	0x0100
        /*0336*/ 	.byte	0x04
	.zero		1


	//   ....[21]....
        /*0338*/ 	.word	0x00000800
        /*033c*/ 	.word	0x000000ff
        /*0340*/ 	.word	0x00034120
        /*0344*/ 	.short	0x0100
        /*0346*/ 	.byte	0x04
	.zero		1


	//   ....[22]....
        /*0348*/ 	.word	0x00000810
        /*034c*/ 	.word	0x000000ff
        /*0350*/ 	.word	0x00034078
        /*0354*/ 	.short	0x0100
        /*0356*/ 	.byte	0x04
	.zero		1


	//   ....[23]....
        /*0358*/ 	.word	0x00000820
        /*035c*/ 	.word	0x000000ff
        /*0360*/ 	.word	0x00034128
        /*0364*/ 	.short	0x0100
        /*0366*/ 	.byte	0x04
	.zero		1


	//   ....[24]....
        /*0368*/ 	.word	0x00000830
        /*036c*/ 	.word	0x000000ff
        /*0370*/ 	.word	0x00034080
        /*0374*/ 	.short	0x0100
        /*0376*/ 	.byte	0x04
	.zero		1


	//   ....[25]....
        /*0378*/ 	.word	0x00000840
        /*037c*/ 	.word	0x000000ff
        /*0380*/ 	.word	0x00034130
        /*0384*/ 	.short	0x0100
        /*0386*/ 	.byte	0x04
	.zero		1


	//   ....[26]....
        /*0388*/ 	.word	0x00000850
        /*038c*/ 	.word	0x000000ff
        /*0390*/ 	.word	0x00034088
        /*0394*/ 	.short	0x0100
        /*0396*/ 	.byte	0x04
	.zero		1


	//   ....[27]....
        /*0398*/ 	.word	0x00000860
        /*039c*/ 	.word	0x000000ff
        /*03a0*/ 	.word	0x00034138
        /*03a4*/ 	.short	0x0100
        /*03a6*/ 	.byte	0x04
	.zero		1


	//   ....[28]....
        /*03a8*/ 	.word	0x00000870
        /*03ac*/ 	.word	0x000000ff
        /*03b0*/ 	.word	0x00034090
        /*03b4*/ 	.short	0x0100
        /*03b6*/ 	.byte	0x04
	.zero		1


	//   ....[29]....
        /*03b8*/ 	.word	0x00000880
        /*03bc*/ 	.word	0x000000ff
        /*03c0*/ 	.word	0x00034140
        /*03c4*/ 	.short	0x0100
        /*03c6*/ 	.byte	0x04
	.zero		1


	//   ....[30]....
        /*03c8*/ 	.word	0x00000890
        /*03cc*/ 	.word	0x000000ff
        /*03d0*/ 	.word	0x00034098
        /*03d4*/ 	.short	0x0100
        /*03d6*/ 	.byte	0x04
	.zero		1


	//   ....[31]....
        /*03d8*/ 	.word	0x000008a0
        /*03dc*/ 	.word	0x000000ff
        /*03e0*/ 	.word	0x00034148
        /*03e4*/ 	.short	0x0100
        /*03e6*/ 	.byte	0x04
	.zero		1


	//   ....[32]....
        /*03e8*/ 	.word	0x000008b0
        /*03ec*/ 	.word	0x000000ff
        /*03f0*/ 	.word	0x000340a0
        /*03f4*/ 	.short	0x0100
        /*03f6*/ 	.byte	0x04
	.zero		1


	//   ....[33]....
        /*03f8*/ 	.word	0x000008c0
        /*03fc*/ 	.word	0x000000ff
        /*0400*/ 	.word	0x00034150
        /*0404*/ 	.short	0x0100
        /*0406*/ 	.byte	0x04
	.zero		1


	//   ....[34]....
        /*0408*/ 	.word	0x000008d0
        /*040c*/ 	.word	0x000000ff
        /*0410*/ 	.word	0x000340a8
        /*0414*/ 	.short	0x0100
        /*0416*/ 	.byte	0x04
	.zero		1


	//   ....[35]....
        /*0418*/ 	.word	0x000008e0
        /*041c*/ 	.word	0x000000ff
        /*0420*/ 	.word	0x00034158
        /*0424*/ 	.short	0x0100
        /*0426*/ 	.byte	0x04
	.zero		1


	//   ....[36]....
        /*0428*/ 	.word	0x000008f0
        /*042c*/ 	.word	0x000000ff
        /*0430*/ 	.word	0x000340b0
        /*0434*/ 	.short	0x0100
        /*0436*/ 	.byte	0x04
	.zero		1


	//   ....[37]....
        /*0438*/ 	.word	0x00000900
        /*043c*/ 	.word	0x000000ff
        /*0440*/ 	.word	0x00034160
        /*0444*/ 	.short	0x0100
        /*0446*/ 	.byte	0x04
	.zero		1


	//   ....[38]....
        /*0448*/ 	.word	0x00000910
        /*044c*/ 	.word	0x000000ff
        /*0450*/ 	.word	0x000340b8
        /*0454*/ 	.short	0x0100
        /*0456*/ 	.byte	0x04
	.zero		1


	//   ....[39]....
        /*0458*/ 	.word	0x00000920
        /*045c*/ 	.word	0x000000ff
        /*0460*/ 	.word	0x00034168
        /*0464*/ 	.short	0x0100
        /*0466*/ 	.byte	0x04
	.zero		1


	//   ....[40]....
        /*0468*/ 	.word	0x00000930
        /*046c*/ 	.word	0x000000ff
        /*0470*/ 	.word	0x000340c0
        /*0474*/ 	.short	0x0100
        /*0476*/ 	.byte	0x04
	.zero		1


	//   ....[41]....
        /*0478*/ 	.word	0x00000940
        /*047c*/ 	.word	0x000000ff
        /*0480*/ 	.word	0x00034170
        /*0484*/ 	.short	0x0100
        /*0486*/ 	.byte	0x04
	.zero		1


	//   ....[42]....
        /*0488*/ 	.word	0x00000950
        /*048c*/ 	.word	0x000000ff
        /*0490*/ 	.word	0x000340c8
        /*0494*/ 	.short	0x0100
        /*0496*/ 	.byte	0x04
	.zero		1


	//   ....[43]....
        /*0498*/ 	.word	0x00000960
        /*049c*/ 	.word	0x000000ff
        /*04a0*/ 	.word	0x00034178
        /*04a4*/ 	.short	0x0100
        /*04a6*/ 	.byte	0x04
	.zero		1


	//   ....[44]....
        /*04a8*/ 	.word	0x00000970
        /*04ac*/ 	.word	0x000000ff
        /*04b0*/ 	.word	0x000340d0
        /*04b4*/ 	.short	0x0100
        /*04b6*/ 	.byte	0x04
	.zero		1


	//   ....[45]....
        /*04b8*/ 	.word	0x00000980
        /*04bc*/ 	.word	0x000000ff
        /*04c0*/ 	.word	0x00034180
        /*04c4*/ 	.short	0x0100
        /*04c6*/ 	.byte	0x04
	.zero		1


	//   ....[46]....
        /*04c8*/ 	.word	0x00000990
        /*04cc*/ 	.word	0x000000ff
        /*04d0*/ 	.word	0x000340d8
        /*04d4*/ 	.short	0x0100
        /*04d6*/ 	.byte	0x04
	.zero		1


	//   ....[47]....
        /*04d8*/ 	.word	0x000009a0
        /*04dc*/ 	.word	0x000000ff
        /*04e0*/ 	.word	0x00034188
        /*04e4*/ 	.short	0x0100
        /*04e6*/ 	.byte	0x04
	.zero		1


	//   ....[48]....
        /*04e8*/ 	.word	0x00000b10
        /*04ec*/ 	.word	0x000000ff
        /*04f0*/ 	.word	0x00034190
        /*04f4*/ 	.short	0x0100
        /*04f6*/ 	.byte	0x04
	.zero		1


	//   ....[49]....
        /*04f8*/ 	.word	0x00000b20
        /*04fc*/ 	.word	0x000000ff
        /*0500*/ 	.word	0x00034198
        /*0504*/ 	.short	0x0100
        /*0506*/ 	.byte	0x04
	.zero		1


	//   ....[50]....
        /*0508*/ 	.word	0x00000c80
        /*050c*/ 	.word	0x000000ff
        /*0510*/ 	.word	0x000341a0
        /*0514*/ 	.short	0x0100
        /*0516*/ 	.byte	0x04
	.zero		1


	//   ....[51]....
        /*0518*/ 	.word	0x00000c90
        /*051c*/ 	.word	0x000000ff
        /*0520*/ 	.word	0x000341a8
        /*0524*/ 	.short	0x0100
        /*0526*/ 	.byte	0x04
	.zero		1


	//   ....[52]....
        /*0528*/ 	.word	0x00000e30
        /*052c*/ 	.word	0x000000ff
        /*0530*/ 	.word	0x000341b0
        /*0534*/ 	.short	0x0100
        /*0536*/ 	.byte	0x04
	.zero		1


	//   ....[53]....
        /*0538*/ 	.word	0x00000e40
        /*053c*/ 	.word	0x000000ff
        /*0540*/ 	.word	0x000341b8
        /*0544*/ 	.short	0x0100
        /*0546*/ 	.byte	0x04
	.zero		1


	//   ....[54]....
        /*0548*/ 	.word	0x00000fe0
        /*054c*/ 	.word	0x000000ff
        /*0550*/ 	.word	0x000341c0
        /*0554*/ 	.short	0x0100
        /*0556*/ 	.byte	0x04
	.zero		1


	//   ....[55]....
        /*0558*/ 	.word	0x00000ff0
        /*055c*/ 	.word	0x000000ff
        /*0560*/ 	.word	0x000341c8
        /*0564*/ 	.short	0x0100
        /*0566*/ 	.byte	0x04
	.zero		1


	//   ....[56]....
        /*0568*/ 	.word	0x00001120
        /*056c*/ 	.word	0x000000ff
        /*0570*/ 	.word	0x000341d0
        /*0574*/ 	.short	0x0100
        /*0576*/ 	.byte	0x04
	.zero		1


	//   ....[57]....
        /*0578*/ 	.word	0x00001130
        /*057c*/ 	.word	0x000000ff
        /*0580*/ 	.word	0x000341e0
        /*0584*/ 	.short	0x0100
        /*0586*/ 	.byte	0x04
	.zero		1


	//   ....[58]....
        /*0588*/ 	.word	0x00001140
        /*058c*/ 	.word	0x000000ff
        /*0590*/ 	.word	0x000341d8
        /*0594*/ 	.short	0x0100
        /*0596*/ 	.byte	0x04
	.zero		1


	//   ....[59]....
        /*0598*/ 	.word	0x00001150
        /*059c*/ 	.word	0x000000ff
        /*05a0*/ 	.word	0x000341e8
        /*05a4*/ 	.short	0x0100
        /*05a6*/ 	.byte	0x04
	.zero		1


	//   ....[60]....
        /*05a8*/ 	.word	0x00001280
        /*05ac*/ 	.word	0x000000ff
        /*05b0*/ 	.word	0x000341f0
        /*05b4*/ 	.short	0x0100
        /*05b6*/ 	.byte	0x04
	.zero		1


	//   ....[61]....
        /*05b8*/ 	.word	0x00001290
        /*05bc*/ 	.word	0x000000ff
        /*05c0*/ 	.word	0x00034200
        /*05c4*/ 	.short	0x0100
        /*05c6*/ 	.byte	0x04
	.zero		1


	//   ....[62]....
        /*05c8*/ 	.word	0x000012a0
        /*05cc*/ 	.word	0x000000ff
        /*05d0*/ 	.word	0x000341f8
        /*05d4*/ 	.short	0x0100
        /*05d6*/ 	.byte	0x04
	.zero		1


	//   ....[63]....
        /*05d8*/ 	.word	0x000012b0
        /*05dc*/ 	.word	0x000000ff
        /*05e0*/ 	.word	0x00034208
        /*05e4*/ 	.short	0x0100
        /*05e6*/ 	.byte	0x04
	.zero		1


	//   ....[64]....
        /*05e8*/ 	.word	0x000013c0
        /*05ec*/ 	.word	0x000000ff
        /*05f0*/ 	.word	0x00034210
        /*05f4*/ 	.short	0x0100
        /*05f6*/ 	.byte	0x04
	.zero		1


	//   ....[65]....
        /*05f8*/ 	.word	0x000013d0
        /*05fc*/ 	.word	0x000000ff
        /*0600*/ 	.word	0x00034218
        /*0604*/ 	.short	0x0100
        /*0606*/ 	.byte	0x04
	.zero		1


	//   ....[66]....
        /*0608*/ 	.word	0x00001ad0
        /*060c*/ 	.word	0x000000ff
        /*0610*/ 	.word	0x00034010
        /*0614*/ 	.short	0x010a
        /*0616*/ 	.byte	0x2a
	.zero		1


	//   ....[67]....
        /*0618*/ 	.word	0x00001b50
        /*061c*/ 	.word	0x000000ff
        /*0620*/ 	.word	0x00034030
        /*0624*/ 	.short	0x010a
        /*0626*/ 	.byte	0x0c
	.zero		1


	//   ....[68]....
        /*0628*/ 	.word	0x00001c10
        /*062c*/ 	.word	0x000000ff
        /*0630*/ 	.word	0x00034198
        /*0634*/ 	.short	0x010a
        /*0636*/ 	.byte	0x0e
	.zero		1


	//   ....[69]....
        /*0638*/ 	.word	0x00001f30
        /*063c*/ 	.word	0x000000ff
        /*0640*/ 	.word	0x00034030
        /*0644*/ 	.short	0x010a
        /*0646*/ 	.byte	0x0d
	.zero		1


	//   ....[70]....
        /*0648*/ 	.word	0x00001ff0
        /*064c*/ 	.word	0x000000ff
        /*0650*/ 	.word	0x000341a8
        /*0654*/ 	.short	0x010a
        /*0656*/ 	.byte	0x0e
	.zero		1


	//   ....[71]....
        /*0658*/ 	.word	0x000022e0
        /*065c*/ 	.word	0x000000ff
        /*0660*/ 	.word	0x00034030
        /*0664*/ 	.short	0x010a
        /*0666*/ 	.byte	0x08
	.zero		1


	//   ....[72]....
        /*0668*/ 	.word	0x00002380
        /*066c*/ 	.word	0x000000ff
        /*0670*/ 	.word	0x000341e0
        /*0674*/ 	.short	0x010a
        /*0676*/ 	.byte	0x0e
	.zero		1


	//   ....[73]....
        /*0678*/ 	.word	0x000023f0
        /*067c*/ 	.word	0x000000ff
        /*0680*/ 	.word	0x00034198
        /*0684*/ 	.short	0x010a
        /*0686*/ 	.byte	0x0e
	.zero		1


	//   ....[74]....
        /*0688*/ 	.word	0x00002760
        /*068c*/ 	.word	0x000000ff
        /*0690*/ 	.word	0x00034030
        /*0694*/ 	.short	0x010a
        /*0696*/ 	.byte	0x04
	.zero		1


	//   ....[75]....
        /*0698*/ 	.word	0x00002a80
        /*069c*/ 	.word	0x000000ff
        /*06a0*/ 	.word	0x00034030
        /*06a4*/ 	.short	0x010a
        /*06a6*/ 	.byte	0x04
	.zero		1


	//   ....[76]....
        /*06a8*/ 	.word	0x00002ae0
        /*06ac*/ 	.word	0x000000ff
        /*06b0*/ 	.word	0x000341e8
        /*06b4*/ 	.short	0x010a
        /*06b6*/ 	.byte	0x0e
	.zero		1


	//   ....[77]....
        /*06b8*/ 	.word	0x00002b50
        /*06bc*/ 	.word	0x000000ff
        /*06c0*/ 	.word	0x000341a8
        /*06c4*/ 	.short	0x010a
        /*06c6*/ 	.byte	0x0e
	.zero		1


	//   ....[78]....
        /*06c8*/ 	.word	0x00002e10
        /*06cc*/ 	.word	0x000000ff
        /*06d0*/ 	.word	0x00034030
        /*06d4*/ 	.short	0x010a
        /*06d6*/ 	.byte	0x04
	.zero		1


	//   ....[79]....
        /*06d8*/ 	.word	0x00003110
        /*06dc*/ 	.word	0x000000ff
        /*06e0*/ 	.word	0x00034030
        /*06e4*/ 	.short	0x010a
        /*06e6*/ 	.byte	0x04
	.zero		1


	//   ....[80]....
        /*06e8*/ 	.word	0x000031b0
        /*06ec*/ 	.word	0x000000ff
        /*06f0*/ 	.word	0x000341e0
        /*06f4*/ 	.short	0x010a
        /*06f6*/ 	.byte	0x0e
	.zero		1


	//   ....[81]....
        /*06f8*/ 	.word	0x00003220
        /*06fc*/ 	.word	0x000000ff
        /*0700*/ 	.word	0x00034198
        /*0704*/ 	.short	0x010a
        /*0706*/ 	.byte	0x0e
	.zero		1


	//   ....[82]....
        /*0708*/ 	.word	0x000034b0
        /*070c*/ 	.word	0x000000ff
        /*0710*/ 	.word	0x00034030
        /*0714*/ 	.short	0x010a
        /*0716*/ 	.byte	0x04
	.zero		1


	//   ....[83]....
        /*0718*/ 	.word	0x00003500
        /*071c*/ 	.word	0x000000ff
        /*0720*/ 	.word	0x000341e8
        /*0724*/ 	.short	0x010a
        /*0726*/ 	.byte	0x0e
	.zero		1


	//   ....[84]....
        /*0728*/ 	.word	0x00003570
        /*072c*/ 	.word	0x000000ff
        /*0730*/ 	.word	0x000341a8
        /*0734*/ 	.short	0x010a
        /*0736*/ 	.byte	0x0e
	.zero		1


	//   ....[85]....
        /*0738*/ 	.word	0x00003cc0
        /*073c*/ 	.word	0x000000ff
        /*0740*/ 	.word	0x000341b0
        /*0744*/ 	.short	0x010a
        /*0746*/ 	.byte	0x25
	.zero		1


	//   ....[86]....
        /*0748*/ 	.word	0x00003d40
        /*074c*/ 	.word	0x000000ff
        /*0750*/ 	.word	0x00000000
        /*0754*/ 	.short	0x0101
        /*0756*/ 	.byte	0x05
	.zero		1


	//   ....[87]....
        /*0758*/ 	.word	0x00003da0
        /*075c*/ 	.word	0x000000ff
        /*0760*/ 	.word	0x000341c0
        /*0764*/ 	.short	0x010a
        /*0766*/ 	.byte	0x25
	.zero		1


	//   ....[88]....
        /*0768*/ 	.word	0x00003f20
        /*076c*/ 	.word	0x00000000
        /*0770*/ 	.word	0x000341b0
        /*0774*/ 	.short	0x010a
        /*0776*/ 	.byte	0xff
	.zero		1


	//   ....[89]....
        /*0778*/ 	.word	0x00004080
        /*077c*/ 	.word	0x00000000
        /*0780*/ 	.word	0x000341d0
        /*0784*/ 	.short	0x010a
        /*0786*/ 	.byte	0xff
	.zero		1


	//   ....[90]....
        /*0788*/ 	.word	0x00005170
        /*078c*/ 	.word	0x00000003
        /*0790*/ 	.word	0x00000000
        /*0794*/ 	.short	0x0101
        /*0796*/ 	.byte	0xff
	.zero		1


	//   ....[91]....
        /*0798*/ 	.word	0x000051f0
        /*079c*/ 	.word	0x00000003
        /*07a0*/ 	.word	0x00000000
        /*07a4*/ 	.short	0x0101
        /*07a6*/ 	.byte	0xff
	.zero		1


	//   ....[92]....
        /*07a8*/ 	.word	0x00005260
        /*07ac*/ 	.word	0x00000011
        /*07b0*/ 	.word	0x000341c0
        /*07b4*/ 	.short	0x010a
        /*07b6*/ 	.byte	0xff
	.zero		1


	//   ....[93]....
        /*07b8*/ 	.word	0x000054e0
        /*07bc*/ 	.word	0x00000011
        /*07c0*/ 	.word	0x000341d8
        /*07c4*/ 	.short	0x010a
        /*07c6*/ 	.byte	0xff
	.zero		1


	//   ....[94]....
        /*07c8*/ 	.word	0x000065c0
        /*07cc*/ 	.word	0x000000ff
        /*07d0*/ 	.word	0x00000000
        /*07d4*/ 	.short	0x0101
        /*07d6*/ 	.byte	0x05
	.zero		1


	//   ....[95]....
        /*07d8*/ 	.word	0x00006650
        /*07dc*/ 	.word	0x000000ff
        /*07e0*/ 	.word	0x00000000
        /*07e4*/ 	.short	0x0101
        /*07e6*/ 	.byte	0x04
	.zero		1


	//   ....[96]....
        /*07e8*/ 	.word	0x000066e0
        /*07ec*/ 	.word	0x000000ff
        /*07f0*/ 	.word	0x00000000
        /*07f4*/ 	.short	0x0101
        /*07f6*/ 	.byte	0x06
	.zero		1


	//   ....[97]....
        /*07f8*/ 	.word	0x00006730
        /*07fc*/ 	.word	0x000000ff
        /*0800*/ 	.word	0x000341b0
        /*0804*/ 	.short	0x010a
        /*0806*/ 	.byte	0x25
	.zero		1


	//   ....[98]....
        /*0808*/ 	.word	0x000067a0
        /*080c*/ 	.word	0x000000ff
        /*0810*/ 	.word	0x00000000
        /*0814*/ 	.short	0x0101
        /*0816*/ 	.byte	0x05
	.zero		1


	//   ....[99]....
        /*0818*/ 	.word	0x00006830
        /*081c*/ 	.word	0x000000ff
        /*0820*/ 	.word	0x000341c0
        /*0824*/ 	.short	0x010a
        /*0826*/ 	.byte	0x25
	.zero		1


	//   ....[100]....
        /*0828*/ 	.word	0x000069e0
        /*082c*/ 	.word	0x000000ff
        /*0830*/ 	.word	0x00000000
        /*0834*/ 	.short	0x0101
        /*0836*/ 	.byte	0x04
	.zero		1


	//   ....[101]....
        /*0838*/ 	.word	0x00006a30
        /*083c*/ 	.word	0x000000ff
        /*0840*/ 	.word	0x000341d0
        /*0844*/ 	.short	0x010a
        /*0846*/ 	.byte	0x25
	.zero		1


	//   ....[102]....
        /*0848*/ 	.word	0x00006a80
        /*084c*/ 	.word	0x000000ff
        /*0850*/ 	.word	0x000341d8
        /*0854*/ 	.short	0x010a
        /*0856*/ 	.byte	0x25
	.zero		1


	//   ....[103]....
        /*0858*/ 	.word	0x000096a0
        /*085c*/ 	.word	0x000000ff
        /*0860*/ 	.word	0x00000000
        /*0864*/ 	.short	0x0101
        /*0866*/ 	.byte	0x04
	.zero		1


	//   ....[104]....
        /*0868*/ 	.word	0x00009710
        /*086c*/ 	.word	0x000000ff
        /*0870*/ 	.word	0x00000000
        /*0874*/ 	.short	0x0101
        /*0876*/ 	.byte	0x04
	.zero		1


	//   ....[105]....
        /*0878*/ 	.word	0x0000a040
        /*087c*/ 	.word	0x000000ff
        /*0880*/ 	.word	0x00000000
        /*0884*/ 	.short	0x010a
        /*0886*/ 	.byte	0x38
	.zero		1


	//   ....[106]....
        /*0888*/ 	.word	0x0000a1c0
        /*088c*/ 	.word	0x000000ff
        /*0890*/ 	.word	0x00000000
        /*0894*/ 	.short	0x010a
        /*0896*/ 	.byte	0x33
	.zero		1


	//   ....[107]....
        /*0898*/ 	.word	0x0000b020
        /*089c*/ 	.word	0x000000ff
        /*08a0*/ 	.word	0x00000000
        /*08a4*/ 	.short	0x0101
        /*08a6*/ 	.byte	0x39
	.zero		1


	//   ....[108]....
        /*08a8*/ 	.word	0x0000b090
        /*08ac*/ 	.word	0x000000ff
        /*08b0*/ 	.word	0x00000000
        /*08b4*/ 	.short	0x010a
        /*08b6*/ 	.byte	0x3a
	.zero		1


	//   ....[109]....
        /*08b8*/ 	.word	0x0000b390
        /*08bc*/ 	.word	0x000000ff
        /*08c0*/ 	.word	0x00000000
        /*08c4*/ 	.short	0x0101
        /*08c6*/ 	.byte	0x3b
	.zero		1


	//   ....[110]....
        /*08c8*/ 	.word	0x0000c960
        /*08cc*/ 	.word	0x000000ff
        /*08d0*/ 	.word	0x00000000
        /*08d4*/ 	.short	0x0101
        /*08d6*/ 	.byte	0x04
	.zero		1


	//   ....[111]....
        /*08d8*/ 	.word	0x0000ca40
        /*08dc*/ 	.word	0x000000ff
        /*08e0*/ 	.word	0x00000000
        /*08e4*/ 	.short	0x010a
        /*08e6*/ 	.byte	0x38
	.zero		1


	//   ....[112]....
        /*08e8*/ 	.word	0x0000cd90
        /*08ec*/ 	.word	0x000000ff
        /*08f0*/ 	.word	0x00000000
        /*08f4*/ 	.short	0x010a
        /*08f6*/ 	.byte	0x33
	.zero		1


	//   ....[113]....
        /*08f8*/ 	.word	0x0000d020
        /*08fc*/ 	.word	0x000000ff
        /*0900*/ 	.word	0x00000000
        /*0904*/ 	.short	0x010a
        /*0906*/ 	.byte	0x33
	.zero		1


	//   ....[114]....
        /*0908*/ 	.word	0x0000eaa0
        /*090c*/ 	.word	0x000000ff
        /*0910*/ 	.word	0x00000000
        /*0914*/ 	.short	0x0101
        /*0916*/ 	.byte	0x39
	.zero		1


	//   ....[115]....
        /*0918*/ 	.word	0x0000eae0
        /*091c*/ 	.word	0x000000ff
        /*0920*/ 	.word	0x00000000
        /*0924*/ 	.short	0x010a
        /*0926*/ 	.byte	0x3a
	.zero		1


	//   ....[116]....
        /*0928*/ 	.word	0x0000ec80
        /*092c*/ 	.word	0x000000ff
        /*0930*/ 	.word	0x00000000
        /*0934*/ 	.short	0x0101
        /*0936*/ 	.byte	0x3b
	.zero		1


	//   ....[117]....
        /*0938*/ 	.word	0x000103b0
        /*093c*/ 	.word	0x000000ff
        /*0940*/ 	.word	0x00000000
        /*0944*/ 	.short	0x0101
        /*0946*/ 	.byte	0x04
	.zero		1


	//   ....[118]....
        /*0948*/ 	.word	0x00010450
        /*094c*/ 	.word	0x000000ff
        /*0950*/ 	.word	0x00000000
        /*0954*/ 	.short	0x010a
        /*0956*/ 	.byte	0x38
	.zero		1


	//   ....[119]....
        /*0958*/ 	.word	0x00010790
        /*095c*/ 	.word	0x000000ff
        /*0960*/ 	.word	0x00000000
        /*0964*/ 	.short	0x010a
        /*0966*/ 	.byte	0x33
	.zero		1


	//   ....[120]....
        /*0968*/ 	.word	0x00010980
        /*096c*/ 	.word	0x000000ff
        /*0970*/ 	.word	0x00000000
        /*0974*/ 	.short	0x0101
        /*0976*/ 	.byte	0x39
	.zero		1


	//   ....[121]....
        /*0978*/ 	.word	0x00010a10
        /*097c*/ 	.word	0x000000ff
        /*0980*/ 	.word	0x00000000
        /*0984*/ 	.short	0x010a
        /*0986*/ 	.byte	0x38
	.zero		1


	//   ....[122]....
        /*0988*/ 	.word	0x00010aa0
        /*098c*/ 	.word	0x000000ff
        /*0990*/ 	.word	0x00000000
        /*0994*/ 	.short	0x0101
        /*0996*/ 	.byte	0x05
	.zero		1


	//   ....[123]....
        /*0998*/ 	.word	0x00011960
        /*099c*/ 	.word	0x000000ff
        /*09a0*/ 	.word	0x00034020
        /*09a4*/ 	.short	0x010a
        /*09a6*/ 	.byte	0x06
	.zero		1


	//   ....[124]....
        /*09a8*/ 	.word	0x000122c0
        /*09ac*/ 	.word	0x000000ff
        /*09b0*/ 	.word	0x00034010
        /*09b4*/ 	.short	0x0107
        /*09b6*/ 	.byte	0x06
	.zero		1


	//   ....[125]....
        /*09b8*/ 	.word	0x00012330
        /*09bc*/ 	.word	0x000000ff
        /*09c0*/ 	.word	0x00034010
        /*09c4*/ 	.short	0x0101
        /*09c6*/ 	.byte	0x06
	.zero		1


	//   ....[126]....
        /*09c8*/ 	.word	0x00012540
        /*09cc*/ 	.word	0x000000ff
        /*09d0*/ 	.word	0x000340e0
        /*09d4*/ 	.short	0x010a
        /*09d6*/ 	.byte	0x05
	.zero		1


	//   ....[127]....
        /*09d8*/ 	.word	0x000129c0
        /*09dc*/ 	.word	0x000000ff
        /*09e0*/ 	.word	0x00034030
        /*09e4*/ 	.short	0x0107
        /*09e6*/ 	.byte	0x05
	.zero		1


	//   ....[128]....
        /*09e8*/ 	.word	0x00012a20
        /*09ec*/ 	.word	0x000000ff
        /*09f0*/ 	.word	0x00034030
        /*09f4*/ 	.short	0x0101
        /*09f6*/ 	.byte	0x05
	.zero		1


	//   ....[129]....
        /*09f8*/ 	.word	0x000131c0
        /*09fc*/ 	.word	0x000000ff
        /*0a00*/ 	.word	0x00034030
        /*0a04*/ 	.short	0x0107
        /*0a06*/ 	.byte	0x05
	.zero		1


	//   ....[130]....
        /*0a08*/ 	.word	0x00013220
        /*0a0c*/ 	.word	0x000000ff
        /*0a10*/ 	.word	0x00034030
        /*0a14*/ 	.short	0x0101
        /*0a16*/ 	.byte	0x05
	.zero		1


	//   ....[131]....
        /*0a18*/ 	.word	0x00013460
        /*0a1c*/ 	.word	0x000000ff
        /*0a20*/ 	.word	0x000340e0
        /*0a24*/ 	.short	0x010a
        /*0a26*/ 	.byte	0x05
	.zero		1


	//   ....[132]....
        /*0a28*/ 	.word	0x00013900
        /*0a2c*/ 	.word	0x000000ff
        /*0a30*/ 	.word	0x00034030
        /*0a34*/ 	.short	0x0107
        /*0a36*/ 	.byte	0x05
	.zero		1


	//   ....[133]....
        /*0a38*/ 	.word	0x00013960
        /*0a3c*/ 	.word	0x000000ff
        /*0a40*/ 	.word	0x00034030
        /*0a44*/ 	.short	0x0101
        /*0a46*/ 	.byte	0x05
	.zero		1


	//   ....[134]....
        /*0a48*/ 	.word	0x00014190
        /*0a4c*/ 	.word	0x000000ff
        /*0a50*/ 	.word	0x00034030
        /*0a54*/ 	.short	0x0107
        /*0a56*/ 	.byte	0x05
	.zero		1


	//   ....[135]....
        /*0a58*/ 	.word	0x000141f0
        /*0a5c*/ 	.word	0x000000ff
        /*0a60*/ 	.word	0x00034030
        /*0a64*/ 	.short	0x0101
        /*0a66*/ 	.byte	0x05
	.zero		1


	//   ....[136]....
        /*0a68*/ 	.word	0x00014290
        /*0a6c*/ 	.word	0x000000ff
        /*0a70*/ 	.word	0x000340e0
        /*0a74*/ 	.short	0x010a
        /*0a76*/ 	.byte	0x05
	.zero		1


	//   ....[137]....
        /*0a78*/ 	.word	0x00014730
        /*0a7c*/ 	.word	0x000000ff
        /*0a80*/ 	.word	0x00034030
        /*0a84*/ 	.short	0x0107
        /*0a86*/ 	.byte	0x05
	.zero		1


	//   ....[138]....
        /*0a88*/ 	.word	0x00014790
        /*0a8c*/ 	.word	0x000000ff
        /*0a90*/ 	.word	0x00034030
        /*0a94*/ 	.short	0x0101
        /*0a96*/ 	.byte	0x05
	.zero		1


	//   ....[139]....
        /*0a98*/ 	.word	0x00014fc0
        /*0a9c*/ 	.word	0x000000ff
        /*0aa0*/ 	.word	0x00034030
        /*0aa4*/ 	.short	0x0107
        /*0aa6*/ 	.byte	0x05
	.zero		1


	//   ....[140]....
        /*0aa8*/ 	.word	0x00015020
        /*0aac*/ 	.word	0x000000ff
        /*0ab0*/ 	.word	0x00034030
        /*0ab4*/ 	.short	0x0101
        /*0ab6*/ 	.byte	0x05
	.zero		1


	//   ....[141]....
        /*0ab8*/ 	.word	0x00015100
        /*0abc*/ 	.word	0x000000ff
        /*0ac0*/ 	.word	0x000340e0
        /*0ac4*/ 	.short	0x010a
        /*0ac6*/ 	.byte	0x05
	.zero		1


	//   ....[142]....
        /*0ac8*/ 	.word	0x000155a0
        /*0acc*/ 	.word	0x000000ff
        /*0ad0*/ 	.word	0x00034030
        /*0ad4*/ 	.short	0x0107
        /*0ad6*/ 	.byte	0x05
	.zero		1


	//   ....[143]....
        /*0ad8*/ 	.word	0x00015600
        /*0adc*/ 	.word	0x000000ff
        /*0ae0*/ 	.word	0x00034030
        /*0ae4*/ 	.short	0x0101
        /*0ae6*/ 	.byte	0x05
	.zero		1


	//   ....[144]....
        /*0ae8*/ 	.word	0x00015e50
        /*0aec*/ 	.word	0x000000ff
        /*0af0*/ 	.word	0x00034030
        /*0af4*/ 	.short	0x0107
        /*0af6*/ 	.byte	0x05
	.zero		1


	//   ....[145]....
        /*0af8*/ 	.word	0x00015eb0
        /*0afc*/ 	.word	0x000000ff
        /*0b00*/ 	.word	0x00034030
        /*0b04*/ 	.short	0x0101
        /*0b06*/ 	.byte	0x05
	.zero		1


	//   ....[146]....
        /*0b08*/ 	.word	0x00016280
        /*0b0c*/ 	.word	0x00000003
        /*0b10*/ 	.word	0x00034010
        /*0b14*/ 	.short	0x010a
        /*0b16*/ 	.byte	0xff
	.zero		1


	//   ....[147]....
        /*0b18*/ 	.word	0x000162e0
        /*0b1c*/ 	.word	0x00000003
        /*0b20*/ 	.word	0x00034030
        /*0b24*/ 	.short	0x010a
        /*0b26*/ 	.byte	0xff
	.zero		1


	//   ....[148]....
        /*0b28*/ 	.word	0x00016340
        /*0b2c*/ 	.word	0x00000009
        /*0b30*/ 	.word	0x00034198
        /*0b34*/ 	.short	0x010a
        /*0b36*/ 	.byte	0xff
	.zero		1


	//   ....[149]....
        /*0b38*/ 	.word	0x000163a0
        /*0b3c*/ 	.word	0x00000003
        /*0b40*/ 	.word	0x00034030
        /*0b44*/ 	.short	0x010a
        /*0b46*/ 	.byte	0xff
	.zero		1


	//   ....[150]....
        /*0b48*/ 	.word	0x00016400
        /*0b4c*/ 	.word	0x00000003
        /*0b50*/ 	.word	0x000341a8
        /*0b54*/ 	.short	0x010a
        /*0b56*/ 	.byte	0xff
	.zero		1


	//   ....[151]....
        /*0b58*/ 	.word	0x00016460
        /*0b5c*/ 	.word	0x00000003
        /*0b60*/ 	.word	0x00034030
        /*0b64*/ 	.short	0x010a
        /*0b66*/ 	.byte	0xff
	.zero		1


	//   ....[152]....
        /*0b68*/ 	.word	0x000164c0
        /*0b6c*/ 	.word	0x00000003
        /*0b70*/ 	.word	0x000341e0
        /*0b74*/ 	.short	0x010a
        /*0b76*/ 	.byte	0xff
	.zero		1


	//   ....[153]....
        /*0b78*/ 	.word	0x00016520
        /*0b7c*/ 	.word	0x00000003
        /*0b80*/ 	.word	0x00034198
        /*0b84*/ 	.short	0x010a
        /*0b86*/ 	.byte	0xff
	.zero		1


	//   ....[154]....
        /*0b88*/ 	.word	0x00016580
        /*0b8c*/ 	.word	0x00000009
        /*0b90*/ 	.word	0x00034030
        /*0b94*/ 	.short	0x010a
        /*0b96*/ 	.byte	0xff
	.zero		1


	//   ....[155]....
        /*0b98*/ 	.word	0x000165e0
        /*0b9c*/ 	.word	0x00000002
        /*0ba0*/ 	.word	0x00034030
        /*0ba4*/ 	.short	0x010a
        /*0ba6*/ 	.byte	0xff
	.zero		1


	//   ....[156]....
        /*0ba8*/ 	.word	0x00016640
        /*0bac*/ 	.word	0x00000002
        /*0bb0*/ 	.word	0x000341e8
        /*0bb4*/ 	.short	0x010a
        /*0bb6*/ 	.byte	0xff
	.zero		1


	//   ....[157]....
        /*0bb8*/ 	.word	0x000166a0
        /*0bbc*/ 	.word	0x00000008
        /*0bc0*/ 	.word	0x000341a8
        /*0bc4*/ 	.short	0x010a
        /*0bc6*/ 	.byte	0xff
	.zero		1


	//   ....[158]....
        /*0bc8*/ 	.word	0x00016700
        /*0bcc*/ 	.word	0x00000009
        /*0bd0*/ 	.word	0x00034030
        /*0bd4*/ 	.short	0x010a
        /*0bd6*/ 	.byte	0xff
	.zero		1


	//   ....[159]....
        /*0bd8*/ 	.word	0x00016760
        /*0bdc*/ 	.word	0x00000002
        /*0be0*/ 	.word	0x00034030
        /*0be4*/ 	.short	0x010a
        /*0be6*/ 	.byte	0xff
	.zero		1


	//   ....[160]....
        /*0be8*/ 	.word	0x000167c0
        /*0bec*/ 	.word	0x00000002
        /*0bf0*/ 	.word	0x000341e0
        /*0bf4*/ 	.short	0x010a
        /*0bf6*/ 	.byte	0xff
	.zero		1


	//   ....[161]....
        /*0bf8*/ 	.word	0x00016820
        /*0bfc*/ 	.word	0x00000002
        /*0c00*/ 	.word	0x00034198
        /*0c04*/ 	.short	0x010a
        /*0c06*/ 	.byte	0xff
	.zero		1


	//   ....[162]....
        /*0c08*/ 	.word	0x00016880
        /*0c0c*/ 	.word	0x00000002
        /*0c10*/ 	.word	0x00034030
        /*0c14*/ 	.short	0x010a
        /*0c16*/ 	.byte	0xff
	.zero		1


	//   ....[163]....
        /*0c18*/ 	.word	0x000168e0
        /*0c1c*/ 	.word	0x00000002
        /*0c20*/ 	.word	0x000341e8
        /*0c24*/ 	.short	0x010a
        /*0c26*/ 	.byte	0xff
	.zero		1


	//   ....[164]....
        /*0c28*/ 	.word	0x00016940
        /*0c2c*/ 	.word	0x00000007
        /*0c30*/ 	.word	0x000341a8
        /*0c34*/ 	.short	0x010a
        /*0c36*/ 	.byte	0xff
	.zero		1


	//   ....[165]....
        /*0c38*/ 	.word	0x000169a0
        /*0c3c*/ 	.word	0x00000000
        /*0c40*/ 	.word	0x000341b0
        /*0c44*/ 	.short	0x010a
        /*0c46*/ 	.byte	0xff
	.zero		1


	//   ....[166]....
        /*0c48*/ 	.word	0x00016a00
        /*0c4c*/ 	.word	0x00000000
        /*0c50*/ 	.word	0x000341c0
        /*0c54*/ 	.short	0x010a
        /*0c56*/ 	.byte	0xff
	.zero		1


	//   ....[167]....
        /*0c58*/ 	.word	0x00016a50
        /*0c5c*/ 	.word	0x00000000
        /*0c60*/ 	.word	0x000341b0
        /*0c64*/ 	.short	0x010a
        /*0c66*/ 	.byte	0xff
	.zero		1


	//   ....[168]....
        /*0c68*/ 	.word	0x00016aa0
        /*0c6c*/ 	.word	0x00000000
        /*0c70*/ 	.word	0x000341d0
        /*0c74*/ 	.short	0x010a
        /*0c76*/ 	.byte	0xff
	.zero		1


	//   ....[169]....
        /*0c78*/ 	.word	0x00016af0
        /*0c7c*/ 	.word	0x00000011
        /*0c80*/ 	.word	0x000341c0
        /*0c84*/ 	.short	0x010a
        /*0c86*/ 	.byte	0xff
	.zero		1


	//   ....[170]....
        /*0c88*/ 	.word	0x00016b40
        /*0c8c*/ 	.word	0x00000011
        /*0c90*/ 	.word	0x000341d8
        /*0c94*/ 	.short	0x010a
        /*0c96*/ 	.byte	0xff
	.zero		1


	//   ....[171]....
        /*0c98*/ 	.word	0x00016ba0
        /*0c9c*/ 	.word	0x00000000
        /*0ca0*/ 	.word	0x000341b0
        /*0ca4*/ 	.short	0x010a
        /*0ca6*/ 	.byte	0xff
	.zero		1


	//   ....[172]....
        /*0ca8*/ 	.word	0x00016c00
        /*0cac*/ 	.word	0x00000000
        /*0cb0*/ 	.word	0x000341c0
        /*0cb4*/ 	.short	0x010a
        /*0cb6*/ 	.byte	0xff
	.zero		1


	//   ....[173]....
        /*0cb8*/ 	.word	0x00016c60
        /*0cbc*/ 	.word	0x00000000
        /*0cc0*/ 	.word	0x000341d0
        /*0cc4*/ 	.short	0x010a
        /*0cc6*/ 	.byte	0xff
	.zero		1


	//   ....[174]....
        /*0cc8*/ 	.word	0x00016cc0
        /*0ccc*/ 	.word	0x00000000
        /*0cd0*/ 	.word	0x000341d8
        /*0cd4*/ 	.short	0x010a
        /*0cd6*/ 	.byte	0xff
	.zero		1


	//   ....[175]....
        /*0cd8*/ 	.word	0x00016d20
        /*0cdc*/ 	.word	0x00000000
        /*0ce0*/ 	.word	0x00000000
        /*0ce4*/ 	.short	0x010a
        /*0ce6*/ 	.byte	0xff
	.zero		1


	//   ....[176]....
        /*0ce8*/ 	.word	0x00016d80
        /*0cec*/ 	.word	0x00000000
        /*0cf0*/ 	.word	0x00000000
        /*0cf4*/ 	.short	0x010a
        /*0cf6*/ 	.byte	0xff
	.zero		1


	//   ....[177]....
        /*0cf8*/ 	.word	0x00016de0
        /*0cfc*/ 	.word	0x00000003
        /*0d00*/ 	.word	0x00000000
        /*0d04*/ 	.short	0x010a
        /*0d06*/ 	.byte	0xff
	.zero		1


	//   ....[178]....
        /*0d08*/ 	.word	0x00016e40
        /*0d0c*/ 	.word	0x00000003
        /*0d10*/ 	.word	0x00000000
        /*0d14*/ 	.short	0x010a
        /*0d16*/ 	.byte	0xff
	.zero		1


	//   ....[179]....
        /*0d18*/ 	.word	0x00016ea0
        /*0d1c*/ 	.word	0x00000000
        /*0d20*/ 	.word	0x00000000
        /*0d24*/ 	.short	0x010a
        /*0d26*/ 	.byte	0xff
	.zero		1


	//   ....[180]....
        /*0d28*/ 	.word	0x00016f00
        /*0d2c*/ 	.word	0x00000000
        /*0d30*/ 	.word	0x00000000
        /*0d34*/ 	.short	0x010a
        /*0d36*/ 	.byte	0xff
	.zero		1


	//   ....[181]....
        /*0d38*/ 	.word	0x00016f60
        /*0d3c*/ 	.word	0x00000003
        /*0d40*/ 	.word	0x00000000
        /*0d44*/ 	.short	0x010a
        /*0d46*/ 	.byte	0xff
	.zero		1


	//   ....[182]....
        /*0d48*/ 	.word	0x00016fc0
        /*0d4c*/ 	.word	0x00000003
        /*0d50*/ 	.word	0x00000000
        /*0d54*/ 	.short	0x010a
        /*0d56*/ 	.byte	0xff
	.zero		1


	//   ....[183]....
        /*0d58*/ 	.word	0x00017020
        /*0d5c*/ 	.word	0x00000000
        /*0d60*/ 	.word	0x00000000
        /*0d64*/ 	.short	0x010a
        /*0d66*/ 	.byte	0xff
	.zero		1


	//   ....[184]....
        /*0d68*/ 	.word	0x00017080
        /*0d6c*/ 	.word	0x00000000
        /*0d70*/ 	.word	0x00000000
        /*0d74*/ 	.short	0x010a
        /*0d76*/ 	.byte	0xff
	.zero		1


	//   ....[185]....
        /*0d78*/ 	.word	0x000170e0
        /*0d7c*/ 	.word	0x00000000
        /*0d80*/ 	.word	0x00034020
        /*0d84*/ 	.short	0x010a
        /*0d86*/ 	.byte	0xff
	.zero		1


	//   ....[186]....
        /*0d88*/ 	.word	0x00017140
        /*0d8c*/ 	.word	0x00000000
        /*0d90*/ 	.word	0x000340e0
        /*0d94*/ 	.short	0x010a
        /*0d96*/ 	.byte	0xff
	.zero		1


	//   ....[187]....
        /*0d98*/ 	.word	0x000171a0
        /*0d9c*/ 	.word	0x0000000b
        /*0da0*/ 	.word	0x000340e0
        /*0da4*/ 	.short	0x010a
        /*0da6*/ 	.byte	0xff
	.zero		1


	//   ....[188]....
        /*0da8*/ 	.word	0x00017200
        /*0dac*/ 	.word	0x0000000d
        /*0db0*/ 	.word	0x000340e0
        /*0db4*/ 	.short	0x010a
        /*0db6*/ 	.byte	0xff
	.zero		1


	//   ....[189]....
        /*0db8*/ 	.word	0x00017260
        /*0dbc*/ 	.word	0x0000000b
        /*0dc0*/ 	.word	0x000340e0
        /*0dc4*/ 	.short	0x010a
        /*0dc6*/ 	.byte	0xff
	.zero		1


	//----- nvinfo : EIATTR_NUM_MBARRIERS
	.align		4
.L_281:
        /*0dc8*/ 	.byte	0x03, 0x38
        /*0dca*/ 	.short	0x0042


	//----- nvinfo : EIATTR_EXIT_INSTR_OFFSETS
	.align		4
        /*0dcc*/ 	.byte	0x04, 0x1c
        /*0dce*/ 	.short	(.L_283 - .L_282)


	//   ....[0]....
.L_282:
        /*0dd0*/ 	.word	0x00001720


	//   ....[1]....
        /*0dd4*/ 	.word	0x000038a0


	//   ....[2]....
        /*0dd8*/ 	.word	0x00009a20


	//   ....[3]....
        /*0ddc*/ 	.word	0x00009aa0


	//   ....[4]....
        /*0de0*/ 	.word	0x00010b30


	//   ....[5]....
        /*0de4*/ 	.word	0x00010bd0


	//   ....[6]....
        /*0de8*/ 	.word	0x00010c40


	//   ....[7]....
        /*0dec*/ 	.word	0x00016230


	//   ....[8]....
        /*0df0*/ 	.word	0x00016260


	//----- nvinfo : EIATTR_INDIRECT_BRANCH_TARGETS
	.align		4
.L_283:
        /*0df4*/ 	.byte	0x04, 0x34
        /*0df6*/ 	.short	(.L_285 - .L_284)


	//   ....[0]....
.L_284:
        /* <DEDUP_REMOVED lines=10> */


	//   ....[1]....
        /*0e1c*/ 	.word	.L_x_2826@srel
        /*0e20*/ 	.short	0x0
        /*0e22*/ 	.short	0x0
        /*0e24*/ 	.word	0x3
        /*0e28*/ 	.word	.L_x_690@srel
        /*0e2c*/ 	.word	.L_x_689@srel
        /*0e30*/ 	.word	.L_x_2829@srel


	//----- nvinfo : EIATTR_MAX_THREADS
	.align		4
.L_285:
        /*0e34*/ 	.byte	0x04, 0x05
        /*0e36*/ 	.short	(.L_287 - .L_286)
.L_286:
        /*0e38*/ 	.word	0x00000180
        /*0e3c*/ 	.word	0x00000001
        /*0e40*/ 	.word	0x00000001


	//----- nvinfo : EIATTR_CRS_STACK_SIZE
	.align		4
.L_287:
        /*0e44*/ 	.byte	0x04, 0x1e
        /*0e46*/ 	.short	(.L_289 - .L_288)
.L_288:
        /*0e48*/ 	.word	0x00000000


	//----- nvinfo : EIATTR_CBANK_PARAM_SIZE
	.align		4
.L_289:
        /*0e4c*/ 	.byte	0x03, 0x19
        /*0e4e*/ 	.short	0x0108


	//----- nvinfo : EIATTR_PARAM_CBANK
	.align		4
        /*0e50*/ 	.byte	0x04, 0x0a
        /*0e52*/ 	.short	(.L_291 - .L_290)
	.align		4
.L_290:
        /*0e54*/ 	.word	index@(.nv.constant0._ZN7cutlass13device_kernelINS_4fmha6kernel33Sm100FmhaGenKernelWarpspecializedIN4cute5tupleIJNS4_1CILi1EEEiiNS5_IJNS5_IJiiEEEiEEEEEENS1_10collective35Sm100FmhaGenMainloopWarpspecializedINS_12float_e5m2_tEffNS_6half_tENS5_IJNS6_ILi128EEESF_SF_EEENS5_IJNS6_ILi0EEES7_S9_EEENS5_IJSH_S7_NS5_IJNS5_IJSH_iEEEiEEEEEESL_NS5_IJiS7_SK_EEESM_SI_NSB_12ResidualMaskENS5_IJS7_NS6_ILi2EEES7_EEEEENSB_35Sm100FmhaGenEpilogueWarpspecializedISE_SI_EENS2_23PersistentTileSchedulerENS2_41Sm100FmhaGenKernelWarpspecializedScheduleEEEEEvNT_6ParamsE)
        /*0e58*/ 	.short	0x0380
        /*0e5a*/ 	.short	0x0108


	//----- nvinfo : EIATTR_SW_WAR
	.align		4
.L_291:
        /*0e5c*/ 	.byte	0x04, 0x36
        /*0e5e*/ 	.short	(.L_293 - .L_292)
.L_292:
        /*0e60*/ 	.word	0x00000008
.L_293:


//--------------------- .nv.info._ZN7cutlass13device_kernelINS_4fmha6kernel33Sm100FmhaGenKernelWarpspecializedIN4cute5tupleIJNS4_1CILi1EEEiiNS5_IJNS5_IJiiEEEiEEEEEENS1_10collective35Sm100FmhaGenMainloopWarpspecializedINS_12float_e5m2_tEffNS_6half_tENS5_IJNS6_ILi128EEENS6_ILi64EEESF_EEENS5_IJNS6_ILi0EEES7_S9_EEENS5_IJSI_S7_NS5_IJNS5_IJSI_iEEEiEEEEEESM_NS5_IJiS7_SL_EEESN_SJ_NSB_12ResidualMaskENS5_IJS7_NS6_ILi2EEES7_EEEEENSB_35Sm100FmhaGenEpilogueWarpspecializedISE_SJ_EENS2_23PersistentTileSchedulerENS2_41Sm100FmhaGenKernelWarpspecializedScheduleEEEEEvNT_6ParamsE --------------------------
	.section	.nv.info._ZN7cutlass13device_kernelINS_4fmha6kernel33Sm100FmhaGenKernelWarpspecializedIN4cute5tupleIJNS4_1CILi1EEEiiNS5_IJNS5_IJiiEEEiEEEEEENS1_10collective35Sm100FmhaGenMainloopWarpspecializedINS_12float_e5m2_tEffNS_6half_tENS5_IJNS6_ILi128EEENS6_ILi64EEESF_EEENS5_IJNS6_ILi0EEES7_S9_EEENS5_IJSI_S7_NS5_IJNS5_IJSI_iEEEiEEEEEESM_NS5_IJiS7_SL_EEESN_SJ_NSB_12ResidualMaskENS5_IJS7_NS6_ILi2EEES7_EEEEENSB_35Sm100FmhaGenEpilogueWarpspecializedISE_SJ_EENS2_23PersistentTileSchedulerENS2_41Sm100FmhaGenKernelWarpspecializedScheduleEEEEEvNT_6ParamsE,"",@"SHT_CUDA_INFO"
	.sectionflags	@""
	.align	4


	//----- nvinfo : EIATTR_CUDA_API_VERSION
	.align		4
        /*0000*/ 	.byte	0x04, 0x37
        /*0002*/ 	.short	(.L_295 - .L_294)
.L_294:
        /*0004*/ 	.word	0x00000082


	//----- nvinfo : EIATTR_KPARAM_INFO
	.align		4
.L_295:
        /*0008*/ 	.byte	0x04, 0x17
        /*000a*/ 	.short	(.L_297 - .L_296)
.L_296:
        /*000c*/ 	.word	0x00000000
        /*0010*/ 	.short	0x0000
        /*0012*/ 	.short	0x0000
        /*0014*/ 	.byte	0x00, 0xf0, 0x21, 0x04


	//----- nvinfo : EIATTR_AT_ENTRY_FRAGMENTS
	.align		4
.L_297:
        /*0018*/ 	.byte	0x04, 0x4f
        /*001a*/ 	.short	(.L_299 - .L_298)


	//   ....[0]....
.L_298:
        /*001c*/ 	.word	0x00000006


	//----- nvinfo : EIATTR_RESERVED_SMEM_USED
	.align		4
.L_299:
        /*0020*/ 	.byte	0x01, 0x41
	.zero		2


	//----- nvinfo : EIATTR_SPARSE_MMA_MASK
	.align		4
        /*0024*/ 	.byte	0x03, 0x50
        /*0026*/ 	.short	0x0000


	//----- nvinfo : EIATTR_TCGEN05_1CTA_USED
	.align		4
        /*0028*/ 	.byte	0x01, 0x51
	.zero		2


	//----- nvinfo : EIATTR_MAXREG_COUNT
	.align		4
        /*002c*/ 	.byte	0x03, 0x1b
        /*002e*/ 	.short	0x00a8


	//----- nvinfo : EIATTR_NUM_BARRIERS
	.align		4
        /*0030*/ 	.byte	0x02, 0x4c
        /*0032*/ 	.byte	0x01
	.zero		1


	//----- nvinfo : EIATTR_EXTERNS
	.align		4
        /*0034*/ 	.byte	0x04, 0x0f
        /*0036*/ 	.short	(.L_301 - .L_300)


	//   ....[0]....
	.align		4
.L_300:
        /*0038*/ 	.word	index@(__assertfail)


	//----- nvinfo : EIATTR_MERCURY_ISA_VERSION
	.align		4
.L_301:
        /*003c*/ 	.byte	0x03, 0x5f
        /*003e*/ 	.short	0x0101


	//----- nvinfo : EIATTR_INT_WARP_WIDE_INSTR_OFFSETS
	.align		4
        /*0040*/ 	.byte	0x04, 0x31
        /*0042*/ 	.short	(.L_303 - .L_302)


	//   ....[0]....
.L_302:
        /*0044*/ 	.word	0x00009960


	//   ....[1]....
        /*0048*/ 	.word	0x00009980


	//   ....[2]....
        /*004c*/ 	.word	0x000099b0


	//----- nvinfo : EIATTR_COOP_GROUP_MASK_REGIDS
	.align		4
.L_303:
        /*0050*/ 	.byte	0x04, 0x29
        /*0052*/ 	.short	(.L_305 - .L_304)


	//   ....[0]....
.L_304:
        /*0054*/ 	.word	0xffffffff


	//   ....[1]....
        /*0058*/ 	.word	0xffffffff


	//   ....[2]....
        /*005c*/ 	.word	0xffffffff


	//   ....[3]....
        /*0060*/ 	.word	0xffffffff


	//   ....[4]....
        /*0064*/ 	.word	0xffffffff


	//   ....[5]....
        /*0068*/ 	.word	0xffffffff


	//   ....[6]....
        /*006c*/ 	.word	0xffffffff


	//   ....[7]....
        /*0070*/ 	.word	0xffffffff


	//   ....[8]....
        /*0074*/ 	.word	0xffffffff


	//   ....[9]....
        /*0078*/ 	.word	0xffffffff


	//   ....[10]....
        /*007c*/ 	.word	0xffffffff


	//   ....[11]....
        /*0080*/ 	.word	0xffffffff


	//   ....[12]....
        /*0084*/ 	.word	0xffffffff


	//   ....[13]....
        /*0088*/ 	.word	0xffffffff


	//   ....[14]....
        /*008c*/ 	.word	0xffffffff


	//   ....[15]....
        /*0090*/ 	.word	0xffffffff


	//   ....[16]....
        /*0094*/ 	.word	0xffffffff


	//   ....[17]....
        /*0098*/ 	.word	0xffffffff


	//   ....[18]....
        /*009c*/ 	.word	0xffffffff


	//----- nvinfo : EIATTR_COOP_GROUP_INSTR_OFFSETS
	.align		4
.L_305:
        /*00a0*/ 	.byte	0x04, 0x28
        /*00a2*/ 	.short	(.L_307 - .L_306)


	//   ....[0]....
.L_306:
        /*00a4*/ 	.word	0x00000040


	//   ....[1]....
        /*00a8*/ 	.word	0x00000470


	//   ....[2]....
        /*00ac*/ 	.word	0x000005c0


	//   ....[3]....
        /*00b0*/ 	.word	0x00000c90


	//   ....[4]....
        /*00b4*/ 	.word	0x00000dd0


	//   ....[5]....
        /*00b8*/ 	.word	0x00001040


	//   ....[6]....
        /*00bc*/ 	.word	0x000011f0


	//   ....[7]....
        /*00c0*/ 	.word	0x000012e0


	//   ....[8]....
        /*00c4*/ 	.word	0x00001440


	//   ....[9]....
        /*00c8*/ 	.word	0x000015a0


	//   ....[10]....
        /*00cc*/ 	.word	0x00001790


	//   ....[11]....
        /*00d0*/ 	.word	0x000019a0


	//   ....[12]....
        /*00d4*/ 	.word	0x000019d0


	//   ....[13]....
        /*00d8*/ 	.word	0x00004130


	//   ....[14]....
        /*00dc*/ 	.word	0x00005590


	//   ....[15]....
        /*00e0*/ 	.word	0x00009860


	//   ....[16]....
        /*00e4*/ 	.word	0x00009a80


	//   ....[17]....
        /*00e8*/ 	.word	0x0000a1d0


	//   ....[18]....
        /*00ec*/ 	.word	0x0000bce0


	//----- nvinfo : EIATTR_REG_RECONFIG
	.align		4
.L_307:
        /*00f0*/ 	.byte	0x01, 0x54
	.zero		2


	//----- nvinfo : EIATTR_VRC_CTA_INIT_COUNT
	.align		4
        /*00f4*/ 	.byte	0x02, 0x4a
        /*00f6*/ 	.byte	0x80
	.zero		1


	//----- nvinfo : EIATTR_SYSCALL_OFFSETS
	.align		4
        /*00f8*/ 	.byte	0x04, 0x46
        /*00fa*/ 	.short	(.L_309 - .L_308)


	//   ....[0]....
.L_308:
        /*00fc*/ 	.word	0x00004270


	//   ....[1]....
        /*0100*/ 	.word	0x000043d0


	//   ....[2]....
        /*0104*/ 	.word	0x00004670


	//   ....[3]....
        /*0108*/ 	.word	0x000047d0


	//   ....[4]....
        /*010c*/ 	.word	0x00004a70


	//   ....[5]....
        /*0110*/ 	.word	0x00004bd0


	//   ....[6]....
        /*0114*/ 	.word	0x00004e80


	//   ....[7]....
        /*0118*/ 	.word	0x00005120


	//   ....[8]....
        /*011c*/ 	.word	0x00005410


	//   ....[9]....
        /*0120*/ 	.word	0x000056d0


	//   ....[10]....
        /*0124*/ 	.word	0x00005830


	//   ....[11]....
        /*0128*/ 	.word	0x00005ad0


	//   ....[12]....
        /*012c*/ 	.word	0x00005c30


	//   ....[13]....
        /*0130*/ 	.word	0x00005ed0


	//   ....[14]....
        /*0134*/ 	.word	0x00006030


	//   ....[15]....
        /*0138*/ 	.word	0x000062e0


	//   ....[16]....
        /*013c*/ 	.word	0x00006580


	//   ....[17]....
        /*0140*/ 	.word	0x000069e0


	//   ....[18]....
        /*0144*/ 	.word	0x00007350


	//   ....[19]....
        /*0148*/ 	.word	0x000074b0


	//   ....[20]....
        /*014c*/ 	.word	0x000077e0


	//   ....[21]....
        /*0150*/ 	.word	0x00007950


	//   ....[22]....
        /*0154*/ 	.word	0x00007c70


	//   ....[23]....
        /*0158*/ 	.word	0x00007dd0


	//   ....[24]....
        /*015c*/ 	.word	0x000080f0


	//   ....[25]....
        /*0160*/ 	.word	0x00008260


	//   ....[26]....
        /*0164*/ 	.word	0x00008580


	//   ....[27]....
        /*0168*/ 	.word	0x000086e0


	//   ....[28]....
        /*016c*/ 	.word	0x00008a10


	//   ....[29]....
        /*0170*/ 	.word	0x00008b80


	//   ....[30]....
        /*0174*/ 	.word	0x00008ea0


	//   ....[31]....
        /*0178*/ 	.word	0x00009000


	//   ....[32]....
        /*017c*/ 	.word	0x00009320


	//   ....[33]....
        /*0180*/ 	.word	0x00009490


	//   ....[34]....
        /*0184*/ 	.word	0x0000a370


	//   ....[35]....
        /*0188*/ 	.word	0x0000a4c0


	//   ....[36]....
        /*018c*/ 	.word	0x0000a610


	//   ....[37]....
        /*0190*/ 	.word	0x0000a760


	//   ....[38]....
        /*0194*/ 	.word	0x0000a9f0


	//   ....[39]....
        /*0198*/ 	.word	0x0000b690


	//   ....[40]....
        /*019c*/ 	.word	0x0000bc00


	//   ....[41]....
        /*01a0*/ 	.word	0x0000be80


	//   ....[42]....
        /*01a4*/ 	.word	0x0000bfd0


	//   ....[43]....
        /*01a8*/ 	.word	0x0000c120


	//   ....[44]....
        /*01ac*/ 	.word	0x0000c280


	//   ....[45]....
        /*01b0*/ 	.word	0x0000cb10


	//   ....[46]....
        /*01b4*/ 	.word	0x0000d770


	//   ....[47]....
        /*01b8*/ 	.word	0x0000dc80


	//----- nvinfo : EIATTR_MBARRIER_INSTR_OFFSETS
	.align		4
.L_309:
        /*01bc*/ 	.byte	0x04, 0x39
        /*01be*/ 	.short	(.L_311 - .L_310)


	//   ....[0]....
.L_310:
        /*01c0*/ 	.word	0x00000570
        /*01c4*/ 	.word	0x000000ff
        /*01c8*/ 	.word	0x00034010
        /*01cc*/ 	.short	0x0100
        /*01ce*/ 	.byte	0x06
	.zero		1


	//   ....[1]....
        /*01d0*/ 	.word	0x00000580
        /*01d4*/ 	.word	0x000000ff
        /*01d8*/ 	.word	0x00034020
        /*01dc*/ 	.short	0x0100
        /*01de*/ 	.byte	0x06
	.zero		1


	//   ....[2]....
        /*01e0*/ 	.word	0x00000590
        /*01e4*/ 	.word	0x000000ff
        /*01e8*/ 	.word	0x00034018
        /*01ec*/ 	.short	0x0100
        /*01ee*/ 	.byte	0x06
	.zero		1


	//   ....[3]....
        /*01f0*/ 	.word	0x000005a0
        /*01f4*/ 	.word	0x000000ff
        /*01f8*/ 	.word	0x00034028
        /*01fc*/ 	.short	0x0100
        /*01fe*/ 	.byte	0x06
	.zero		1


	//   ....[4]....
        /*0200*/ 	.word	0x000006f0
        /*0204*/ 	.word	0x000000ff
        /*0208*/ 	.word	0x00034030
        /*020c*/ 	.short	0x0100
        /*020e*/ 	.byte	0x06
	.zero		1


	//   ....[5]....
        /*0210*/ 	.word	0x00000700
        /*0214*/ 	.word	0x000000ff
        /*0218*/ 	.word	0x00034190
        /*021c*/ 	.short	0x0100
        /*021e*/ 	.byte	0x06
	.zero		1


	//   ....[6]....
        /*0220*/ 	.word	0x00000710
        /*0224*/ 	.word	0x000000ff
        /*0228*/ 	.word	0x00034038
        /*022c*/ 	.short	0x0100
        /*022e*/ 	.byte	0x06
	.zero		1


	//   ....[7]....
        /*0230*/ 	.word	0x00000720
        /*0234*/ 	.word	0x000000ff
        /*0238*/ 	.word	0x00034198
        /*023c*/ 	.short	0x0100
        /*023e*/ 	.byte	0x06
	.zero		1


	//   ....[8]....
        /*0240*/ 	.word	0x00000730
        /*0244*/ 	.word	0x000000ff
        /*0248*/ 	.word	0x00034040
        /*024c*/ 	.short	0x0100
        /*024e*/ 	.byte	0x06
	.zero		1


	//   ....[9]....
        /*0250*/ 	.word	0x00000740
        /*0254*/ 	.word	0x000000ff
        /*0258*/ 	.word	0x000341a0
        /*025c*/ 	.short	0x0100
        /*025e*/ 	.byte	0x06
	.zero		1


	//   ....[10]....
        /*0260*/ 	.word	0x00000750
        /*0264*/ 	.word	0x000000ff
        /*0268*/ 	.word	0x00034048
        /*026c*/ 	.short	0x0100
        /*026e*/ 	.byte	0x06
	.zero		1


	//   ....[11]....
        /*0270*/ 	.word	0x00000760
        /*0274*/ 	.word	0x000000ff
        /*0278*/ 	.word	0x000341a8
        /*027c*/ 	.short	0x0100
        /*027e*/ 	.byte	0x06
	.zero		1


	//   ....[12]....
        /*0280*/ 	.word	0x00000770
        /*0284*/ 	.word	0x000000ff
        /*0288*/ 	.word	0x00034050
        /*028c*/ 	.short	0x0100
        /*028e*/ 	.byte	0x06
	.zero		1


	//   ....[13]....
        /*0290*/ 	.word	0x00000780
        /*0294*/ 	.word	0x000000ff
        /*0298*/ 	.word	0x000341b0
        /*029c*/ 	.short	0x0100
        /*029e*/ 	.byte	0x06
	.zero		1


	//   ....[14]....
        /*02a0*/ 	.word	0x00000790
        /*02a4*/ 	.word	0x000000ff
        /*02a8*/ 	.word	0x00034058
        /*02ac*/ 	.short	0x0100
        /*02ae*/ 	.byte	0x06
	.zero		1


	//   ....[15]....
        /*02b0*/ 	.word	0x000007a0
        /*02b4*/ 	.word	0x000000ff
        /*02b8*/ 	.word	0x000341b8
        /*02bc*/ 	.short	0x0100
        /*02be*/ 	.byte	0x06
	.zero		1


	//   ....[16]....
        /*02c0*/ 	.word	0x000007b0
        /*02c4*/ 	.word	0x000000ff
        /*02c8*/ 	.word	0x00034060
        /*02cc*/ 	.short	0x0100
        /*02ce*/ 	.byte	0x06
	.zero		1


	//   ....[17]....
        /*02d0*/ 	.word	0x000007c0
        /*02d4*/ 	.word	0x000000ff
        /*02d8*/ 	.word	0x000341c0
        /*02dc*/ 	.short	0x0100
        /*02de*/ 	.byte	0x06
	.zero		1


	//   ....[18]....
        /*02e0*/ 	.word	0x000007d0
        /*02e4*/ 	.word	0x000000ff
        /*02e8*/ 	.word	0x00034068
        /*02ec*/ 	.short	0x0100
        /*02ee*/ 	.byte	0x06
	.zero		1


	//   ....[19]....
        /*02f0*/ 	.word	0x000007e0
        /*02f4*/ 	.word	0x000000ff
        /*02f8*/ 	.word	0x000341c8
        /*02fc*/ 	.short	0x0100
        /*02fe*/ 	.byte	0x06
	.zero		1


	//   ....[20]....
        /*0300*/ 	.word	0x000007f0
        /*0304*/ 	.word	0x000000ff
        /*0308*/ 	.word	0x00034070
        /*030c*/ 	.short	0x0100
        /*030e*/ 	.byte	0x06
	.zero		1


	//   ....[21]....
        /*0310*/ 	.word	0x00000800
        /*0314*/ 	.word	0x000000ff
        /*0318*/ 	.word	0x000341d0
        /*031c*/ 	.short	0x0100
        /*031e*/ 	.byte	0x06
	.zero		1


	//   ....[22]....
        /*0320*/ 	.word	0x00000810
        /*0324*/ 	.word	0x000000ff
        /*0328*/ 	.word	0x00034078
        /*032c*/ 	.short	0x0100
        /*032e*/ 	.byte	0x06
	.zero		1


	//   ....[23]....
        /*0330*/ 	.word	0x00000820
        /*0334*/ 	.word	0x000000ff
        /*0338*/ 	.word	0x000341d8
        /*033c*/ 	.short	0x0100
        /*033e*/ 	.byte	0x06
	.zero		1


	//   ....[24]....
        /*0340*/ 	.word	0x00000830
        /*0344*/ 	.word	0x000000ff
        /*0348*/ 	.word	0x00034080
        /*034c*/ 	.short	0x0100
        /*034e*/ 	.byte	0x06
	.zero		1


	//   ....[25]....
        /*0350*/ 	.word	0x00000840
        /*0354*/ 	.word	0x000000ff
        /*0358*/ 	.word	0x000341e0
        /*035c*/ 	.short	0x0100
        /*035e*/ 	.byte	0x06
	.zero		1


	//   ....[26]....
        /*0360*/ 	.word	0x00000850
        /*0364*/ 	.word	0x000000ff
        /*0368*/ 	.word	0x00034088
        /*036c*/ 	.short	0x0100
        /*036e*/ 	.byte	0x06
	.zero		1


	//   ....[27]....
        /*0370*/ 	.word	0x00000860
        /*0374*/ 	.word	0x000000ff
        /*0378*/ 	.word	0x000341e8
        /*037c*/ 	.short	0x0100
        /*037e*/ 	.byte	0x06
	.zero		1


	//   ....[28]....
        /*0380*/ 	.word	0x00000870
        /*0384*/ 	.word	0x000000ff
        /*0388*/ 	.word	0x00034090
        /*038c*/ 	.short	0x0100
        /*038e*/ 	.byte	0x06
	.zero		1


	//   ....[29]....
        /*0390*/ 	.word	0x00000880
        /*0394*/ 	.word	0x000000ff
        /*0398*/ 	.word	0x000341f0
        /*039c*/ 	.short	0x0100
        /*039e*/ 	.byte	0x06
	.zero		1


	//   ....[30]....
        /*03a0*/ 	.word	0x00000890
        /*03a4*/ 	.word	0x000000ff
        /*03a8*/ 	.word	0x00034098
        /*03ac*/ 	.short	0x0100
        /*03ae*/ 	.byte	0x06
	.zero		1


	//   ....[31]....
        /*03b0*/ 	.word	0x000008a0
        /*03b4*/ 	.word	0x000000ff
        /*03b8*/ 	.word	0x000341f8
        /*03bc*/ 	.short	0x0100
        /*03be*/ 	.byte	0x06
	.zero		1


	//   ....[32]....
        /*03c0*/ 	.word	0x000008b0
        /*03c4*/ 	.word	0x000000ff
        /*03c8*/ 	.word	0x000340a0
        /*03cc*/ 	.short	0x0100
        /*03ce*/ 	.byte	0x06
	.zero		1


	//   ....[33]....
        /*03d0*/ 	.word	0x000008c0
        /*03d4*/ 	.word	0x000000ff
        /*03d8*/ 	.word	0x00034200
        /*03dc*/ 	.short	0x0100
        /*03de*/ 	.byte	0x06
	.zero		1


	//   ....[34]....
        /*03e0*/ 	.word	0x000008d0
        /*03e4*/ 	.word	0x000000ff
        /*03e8*/ 	.word	0x000340a8
        /*03ec*/ 	.short	0x0100
        /*03ee*/ 	.byte	0x06
	.zero		1


	//   ....[35]....
        /*03f0*/ 	.word	0x000008e0
        /*03f4*/ 	.word	0x000000ff
        /*03f8*/ 	.word	0x00034208
        /*03fc*/ 	.short	0x0100
        /*03fe*/ 	.byte	0x06
	.zero		1


	//   ....[36]....
        /*0400*/ 	.word	0x000008f0
        /*0404*/ 	.word	0x000000ff
        /*0408*/ 	.word	0x000340b0
        /*040c*/ 	.short	0x0100
        /*040e*/ 	.byte	0x06
	.zero		1


	//   ....[37]....
        /*0410*/ 	.word	0x00000900
        /*0414*/ 	.word	0x000000ff
        /*0418*/ 	.word	0x00034210
        /*041c*/ 	.short	0x0100
        /*041e*/ 	.byte	0x06
	.zero		1


	//   ....[38]....
        /*0420*/ 	.word	0x00000910
        /*0424*/ 	.word	0x000000ff
        /*0428*/ 	.word	0x000340b8
        /*042c*/ 	.short	0x0100
        /*042e*/ 	.byte	0x06
	.zero		1


	//   ....[39]....
        /*0430*/ 	.word	0x00000920
        /*0434*/ 	.word	0x000000ff
        /*0438*/ 	.word	0x00034218
        /*043c*/ 	.short	0x0100
        /*043e*/ 	.byte	0x06
	.zero		1


	//   ....[40]....
        /*0440*/ 	.word	0x00000930
        /*0444*/ 	.word	0x000000ff
        /*0448*/ 	.word	0x000340c0
        /*044c*/ 	.short	0x0100
        /*044e*/ 	.byte	0x06
	.zero		1


	//   ....[41]....
        /*0450*/ 	.word	0x00000940
        /*0454*/ 	.word	0x000000ff
        /*0458*/ 	.word	0x00034220
        /*045c*/ 	.short	0x0100
        /*045e*/ 	.byte	0x06
	.zero		1


	//   ....[42]....
        /*0460*/ 	.word	0x00000950
        /*0464*/ 	.word	0x000000ff
        /*0468*/ 	.word	0x000340c8
        /*046c*/ 	.short	0x0100
        /*046e*/ 	.byte	0x06
	.zero		1


	//   ....[43]....
        /*0470*/ 	.word	0x00000960
        /*0474*/ 	.word	0x000000ff
        /*0478*/ 	.word	0x00034228
        /*047c*/ 	.short	0x0100
        /*047e*/ 	.byte	0x06
	.zero		1


	//   ....[44]....
        /*0480*/ 	.word	0x00000970
        /*0484*/ 	.word	0x000000ff
        /*0488*/ 	.word	0x000340d0
        /*048c*/ 	.short	0x0100
        /*048e*/ 	.byte	0x06
	.zero		1


	//   ....[45]....
        /*0490*/ 	.word	0x00000980
        /*0494*/ 	.word	0x000000ff
        /*0498*/ 	.word	0x00034230
        /*049c*/ 	.short	0x0100
        /*049e*/ 	.byte	0x06
	.zero		1


	//   ....[46]....
        /*04a0*/ 	.word	0x00000990
        /*04a4*/ 	.word	0x000000ff
        /*04a8*/ 	.word	0x000340d8
        /*04ac*/ 	.short	0x0100
        /*04ae*/ 	.byte	0x06
	.zero		1


	//   ....[47]....
        /*04b0*/ 	.word	0x000009a0
        /*04b4*/ 	.word	0x000000ff
        /*04b8*/ 	.word	0x00034238
        /*04bc*/ 	.short	0x0100
        /*04be*/ 	.byte	0x06
	.zero		1


	//   ....[48]....
        /*04c0*/ 	.word	0x000009b0
        /*04c4*/ 	.word	0x000000ff
        /*04c8*/ 	.word	0x000340e0
        /*04cc*/ 	.short	0x0100
        /*04ce*/ 	.byte	0x06
	.zero		1


	//   ....[49]....
        /*04d0*/ 	.word	0x000009c0
        /*04d4*/ 	.word	0x000000ff
        /*04d8*/ 	.word	0x00034240
        /*04dc*/ 	.short	0x0100
        /*04de*/ 	.byte	0x06
	.zero		1


	//   ....[50]....
        /*04e0*/ 	.word	0x000009d0
        /*04e4*/ 	.word	0x000000ff
        /*04e8*/ 	.word	0x000340e8
        /*04ec*/ 	.short	0x0100
        /*04ee*/ 	.byte	0x06
	.zero		1


	//   ....[51]....
        /*04f0*/ 	.word	0x000009e0
        /*04f4*/ 	.word	0x000000ff
        /*04f8*/ 	.word	0x00034248
        /*04fc*/ 	.short	0x0100
        /*04fe*/ 	.byte	0x06
	.zero		1


	//   ....[52]....
        /*0500*/ 	.word	0x000009f0
        /*0504*/ 	.word	0x000000ff
        /*0508*/ 	.word	0x000340f0
        /*050c*/ 	.short	0x0100
        /*050e*/ 	.byte	0x06
	.zero		1


	//   ....[53]....
        /*0510*/ 	.word	0x00000a00
        /*0514*/ 	.word	0x000000ff
        /*0518*/ 	.word	0x00034250
        /*051c*/ 	.short	0x0100
        /*051e*/ 	.byte	0x06
	.zero		1


	//   ....[54]....
        /*0520*/ 	.word	0x00000a10
        /*0524*/ 	.word	0x000000ff
        /*0528*/ 	.word	0x000340f8
        /*052c*/ 	.short	0x0100
        /*052e*/ 	.byte	0x06
	.zero		1


	//   ....[55]....
        /*0530*/ 	.word	0x00000a20
        /*0534*/ 	.word	0x000000ff
        /*0538*/ 	.word	0x00034258
        /*053c*/ 	.short	0x0100
        /*053e*/ 	.byte	0x06
	.zero		1


	//   ....[56]....
        /*0540*/ 	.word	0x00000a30
        /*0544*/ 	.word	0x000000ff
        /*0548*/ 	.word	0x00034100
        /*054c*/ 	.short	0x0100
        /*054e*/ 	.byte	0x06
	.zero		1


	//   ....[57]....
        /*0550*/ 	.word	0x00000a40
        /*0554*/ 	.word	0x000000ff
        /*0558*/ 	.word	0x00034260
        /*055c*/ 	.short	0x0100
        /*055e*/ 	.byte	0x06
	.zero		1


	//   ....[58]....
        /*0560*/ 	.word	0x00000a50
        /*0564*/ 	.word	0x000000ff
        /*0568*/ 	.word	0x00034108
        /*056c*/ 	.short	0x0100
        /*056e*/ 	.byte	0x06
	.zero		1


	//   ....[59]....
        /*0570*/ 	.word	0x00000a60
        /*0574*/ 	.word	0x000000ff
        /*0578*/ 	.word	0x00034268
        /*057c*/ 	.short	0x0100
        /*057e*/ 	.byte	0x06
	.zero		1


	//   ....[60]....
        /*0580*/ 	.word	0x00000a70
        /*0584*/ 	.word	0x000000ff
        /*0588*/ 	.word	0x00034110
        /*058c*/ 	.short	0x0100
        /*058e*/ 	.byte	0x06
	.zero		1


	//   ....[61]....
        /*0590*/ 	.word	0x00000a80
        /*0594*/ 	.word	0x000000ff
        /*0598*/ 	.word	0x00034270
        /*059c*/ 	.short	0x0100
        /*059e*/ 	.byte	0x06
	.zero		1


	//   ....[62]....
        /*05a0*/ 	.word	0x00000a90
        /*05a4*/ 	.word	0x000000ff
        /*05a8*/ 	.word	0x00034118
        /*05ac*/ 	.short	0x0100
        /*05ae*/ 	.byte	0x06
	.zero		1


	//   ....[63]....
        /*05b0*/ 	.word	0x00000aa0
        /*05b4*/ 	.word	0x000000ff
        /*05b8*/ 	.word	0x00034278
        /*05bc*/ 	.short	0x0100
        /*05be*/ 	.byte	0x06
	.zero		1


	//   ....[64]....
        /*05c0*/ 	.word	0x00000ab0
        /*05c4*/ 	.word	0x000000ff
        /*05c8*/ 	.word	0x00034120
        /*05cc*/ 	.short	0x0100
        /*05ce*/ 	.byte	0x06
	.zero		1


	//   ....[65]....
        /*05d0*/ 	.word	0x00000ac0
        /*05d4*/ 	.word	0x000000ff
        /*05d8*/ 	.word	0x00034280
        /*05dc*/ 	.short	0x0100
        /*05de*/ 	.byte	0x06
	.zero		1


	//   ....[66]....
        /*05e0*/ 	.word	0x00000ad0
        /*05e4*/ 	.word	0x000000ff
        /*05e8*/ 	.word	0x00034128
        /*05ec*/ 	.short	0x0100
        /*05ee*/ 	.byte	0x06
	.zero		1


	//   ....[67]....
        /*05f0*/ 	.word	0x00000ae0
        /*05f4*/ 	.word	0x000000ff
        /*05f8*/ 	.word	0x00034288
        /*05fc*/ 	.short	0x0100
        /*05fe*/ 	.byte	0x06
	.zero		1


	//   ....[68]....
        /*0600*/ 	.word	0x00000af0
        /*0604*/ 	.word	0x000000ff
        /*0608*/ 	.word	0x00034130
        /*060c*/ 	.short	0x0100
        /*060e*/ 	.byte	0x06
	.zero		1


	//   ....[69]....
        /*0610*/ 	.word	0x00000b00
        /*0614*/ 	.word	0x000000ff
        /*0618*/ 	.word	0x00034290
        /*061c*/ 	.short	0x0100
        /*061e*/ 	.byte	0x06
	.zero		1


	//   ....[70]....
        /*0620*/ 	.word	0x00000b10
        /*0624*/ 	.word	0x000000ff
        /*0628*/ 	.word	0x00034138
        /*062c*/ 	.short	0x0100
        /*062e*/ 	.byte	0x06
	.zero		1


	//   ....[71]....
        /*0630*/ 	.word	0x00000b20
        /*0634*/ 	.word	0x000000ff
        /*0638*/ 	.word	0x00034298
        /*063c*/ 	.short	0x0100
        /*063e*/ 	.byte	0x06
	.zero		1


	//   ....[72]....
        /*0640*/ 	.word	0x00000b30
        /*0644*/ 	.word	0x000000ff
        /*0648*/ 	.word	0x00034140
        /*064c*/ 	.short	0x0100
        /*064e*/ 	.byte	0x06
	.zero		1


	//   ....[73]....
        /*0650*/ 	.word	0x00000b40
        /*0654*/ 	.word	0x000000ff
        /*0658*/ 	.word	0x000342a0
        /*065c*/ 	.short	0x0100
        /*065e*/ 	.byte	0x06
	.zero		1


	//   ....[74]....
        /*0660*/ 	.word	0x00000b50
        /*0664*/ 	.word	0x000000ff
        /*0668*/ 	.word	0x00034148
        /*066c*/ 	.short	0x0100
        /*066e*/ 	.byte	0x06
	.zero		1


	//   ....[75]....
        /*0670*/ 	.word	0x00000b60
        /*0674*/ 	.word	0x000000ff
        /*0678*/ 	.word	0x000342a8
        /*067c*/ 	.short	0x0100
        /*067e*/ 	.byte	0x06
	.zero		1


	//   ....[76]....
        /*0680*/ 	.word	0x00000b70
        /*0684*/ 	.word	0x000000ff
        /*0688*/ 	.word	0x00034150
        /*068c*/ 	.short	0x0100
        /*068e*/ 	.byte	0x06
	.zero		1


	//   ....[77]....
        /*0690*/ 	.word	0x00000b80
        /*0694*/ 	.word	0x000000ff
        /*0698*/ 	.word	0x000342b0
        /*069c*/ 	.short	0x0100
        /*069e*/ 	.byte	0x06
	.zero		1


	//   ....[78]....
        /*06a0*/ 	.word	0x00000b90
        /*06a4*/ 	.word	0x000000ff
        /*06a8*/ 	.word	0x00034158
        /*06ac*/ 	.short	0x0100
        /*06ae*/ 	.byte	0x06
	.zero		1


	//   ....[79]....
        /*06b0*/ 	.word	0x00000ba0
        /*06b4*/ 	.word	0x000000ff
        /*06b8*/ 	.word	0x000342b8
        /*06bc*/ 	.short	0x0100
        /*06be*/ 	.byte	0x06
	.zero		1


	//   ....[80]....
        /*06c0*/ 	.word	0x00000bb0
        /*06c4*/ 	.word	0x000000ff
        /*06c8*/ 	.word	0x00034160
        /*06cc*/ 	.short	0x0100
        /*06ce*/ 	.byte	0x06
	.zero		1


	//   ....[81]....
        /*06d0*/ 	.word	0x00000bc0
        /*06d4*/ 	.word	0x000000ff
        /*06d8*/ 	.word	0x000342c0
        /*06dc*/ 	.short	0x0100
        /*06de*/ 	.byte	0x06
	.zero		1


	//   ....[82]....
        /*06e0*/ 	.word	0x00000bd0
        /*06e4*/ 	.word	0x000000ff
        /*06e8*/ 	.word	0x00034168
        /*06ec*/ 	.short	0x0100
        /*06ee*/ 	.byte	0x06
	.zero		1


	//   ....[83]....
        /*06f0*/ 	.word	0x00000be0
        /*06f4*/ 	.word	0x000000ff
        /*06f8*/ 	.word	0x000342c8
        /*06fc*/ 	.short	0x0100
        /*06fe*/ 	.byte	0x06
	.zero		1


	//   ....[84]....
        /*0700*/ 	.word	0x00000bf0
        /*0704*/ 	.word	0x000000ff
        /*0708*/ 	.word	0x00034170
        /*070c*/ 	.short	0x0100
        /*070e*/ 	.byte	0x06
	.zero		1


	//   ....[85]....
        /*0710*/ 	.word	0x00000c00
        /*0714*/ 	.word	0x000000ff
        /*0718*/ 	.word	0x000342d0
        /*071c*/ 	.short	0x0100
        /*071e*/ 	.byte	0x06
	.zero		1


	//   ....[86]....
        /*0720*/ 	.word	0x00000c10
        /*0724*/ 	.word	0x000000ff
        /*0728*/ 	.word	0x00034178
        /*072c*/ 	.short	0x0100
        /*072e*/ 	.byte	0x06
	.zero		1


	//   ....[87]....
        /*0730*/ 	.word	0x00000c20
        /*0734*/ 	.word	0x000000ff
        /*0738*/ 	.word	0x000342d8
        /*073c*/ 	.short	0x0100
        /*073e*/ 	.byte	0x06
	.zero		1


	//   ....[88]....
        /*0740*/ 	.word	0x00000c30
        /*0744*/ 	.word	0x000000ff
        /*0748*/ 	.word	0x00034180
        /*074c*/ 	.short	0x0100
        /*074e*/ 	.byte	0x06
	.zero		1


	//   ....[89]....
        /*0750*/ 	.word	0x00000c40
        /*0754*/ 	.word	0x000000ff
        /*0758*/ 	.word	0x000342e0
        /*075c*/ 	.short	0x0100
        /*075e*/ 	.byte	0x06
	.zero		1


	//   ....[90]....
        /*0760*/ 	.word	0x00000c50
        /*0764*/ 	.word	0x000000ff
        /*0768*/ 	.word	0x00034188
        /*076c*/ 	.short	0x0100
        /*076e*/ 	.byte	0x06
	.zero		1


	//   ....[91]....
        /*0770*/ 	.word	0x00000c60
        /*0774*/ 	.word	0x000000ff
        /*0778*/ 	.word	0x000342e8
        /*077c*/ 	.short	0x0100
        /*077e*/ 	.byte	0x06
	.zero		1


	//   ....[92]....
        /*0780*/ 	.word	0x00000da0
        /*0784*/ 	.word	0x000000ff
        /*0788*/ 	.word	0x000342f0
        /*078c*/ 	.short	0x0100
        /*078e*/ 	.byte	0x06
	.zero		1


	//   ....[93]....
        /*0790*/ 	.word	0x00000db0
        /*0794*/ 	.word	0x000000ff
        /*0798*/ 	.word	0x000342f8
        /*079c*/ 	.short	0x0100
        /*079e*/ 	.byte	0x06
	.zero		1


	//   ....[94]....
        /*07a0*/ 	.word	0x00000f30
        /*07a4*/ 	.word	0x000000ff
        /*07a8*/ 	.word	0x00034300
        /*07ac*/ 	.short	0x0100
        /*07ae*/ 	.byte	0x06
	.zero		1


	//   ....[95]....
        /*07b0*/ 	.word	0x00000f40
        /*07b4*/ 	.word	0x000000ff
        /*07b8*/ 	.word	0x00034308
        /*07bc*/ 	.short	0x0100
        /*07be*/ 	.byte	0x06
	.zero		1


	//   ....[96]....
        /*07c0*/ 	.word	0x00001100
        /*07c4*/ 	.word	0x000000ff
        /*07c8*/ 	.word	0x00034310
        /*07cc*/ 	.short	0x0100
        /*07ce*/ 	.byte	0x05
	.zero		1


	//   ....[97]....
        /*07d0*/ 	.word	0x00001110
        /*07d4*/ 	.word	0x000000ff
        /*07d8*/ 	.word	0x00034318
        /*07dc*/ 	.short	0x0100
        /*07de*/ 	.byte	0x05
	.zero		1


	//   ....[98]....
        /*07e0*/ 	.word	0x000012b0
        /*07e4*/ 	.word	0x000000ff
        /*07e8*/ 	.word	0x00034320
        /*07ec*/ 	.short	0x0100
        /*07ee*/ 	.byte	0x05
	.zero		1


	//   ....[99]....
        /*07f0*/ 	.word	0x000012c0
        /*07f4*/ 	.word	0x000000ff
        /*07f8*/ 	.word	0x00034328
        /*07fc*/ 	.short	0x0100
        /*07fe*/ 	.byte	0x05
	.zero		1


	//   ....[100]....
        /*0800*/ 	.word	0x000013f0
        /*0804*/ 	.word	0x000000ff
        /*0808*/ 	.word	0x00034330
        /*080c*/ 	.short	0x0100
        /*080e*/ 	.byte	0x06
	.zero		1


	//   ....[101]....
        /*0810*/ 	.word	0x00001400
        /*0814*/ 	.word	0x000000ff
        /*0818*/ 	.word	0x00034340
        /*081c*/ 	.short	0x0100
        /*081e*/ 	.byte	0x06
	.zero		1


	//   ....[102]....
        /*0820*/ 	.word	0x00001410
        /*0824*/ 	.word	0x000000ff
        /*0828*/ 	.word	0x00034338
        /*082c*/ 	.short	0x0100
        /*082e*/ 	.byte	0x06
	.zero		1


	//   ....[103]....
        /*0830*/ 	.word	0x00001420
        /*0834*/ 	.word	0x000000ff
        /*0838*/ 	.word	0x00034348
        /*083c*/ 	.short	0x0100
        /*083e*/ 	.byte	0x06
	.zero		1


	//   ....[104]....
        /*0840*/ 	.word	0x00001550
        /*0844*/ 	.word	0x000000ff
        /*0848*/ 	.word	0x00034350
        /*084c*/ 	.short	0x0100
        /*084e*/ 	.byte	0x06
	.zero		1


	//   ....[105]....
        /*0850*/ 	.word	0x00001560
        /*0854*/ 	.word	0x000000ff
        /*0858*/ 	.word	0x00034360
        /*085c*/ 	.short	0x0100
        /*085e*/ 	.byte	0x06
	.zero		1


	//   ....[106]....
        /*0860*/ 	.word	0x00001570
        /*0864*/ 	.word	0x000000ff
        /*0868*/ 	.word	0x00034358
        /*086c*/ 	.short	0x0100
        /*086e*/ 	.byte	0x06
	.zero		1


	//   ....[107]....
        /*0870*/ 	.word	0x00001580
        /*0874*/ 	.word	0x000000ff
        /*0878*/ 	.word	0x00034368
        /*087c*/ 	.short	0x0100
        /*087e*/ 	.byte	0x06
	.zero		1


	//   ....[108]....
        /*0880*/ 	.word	0x00001670
        /*0884*/ 	.word	0x000000ff
        /*0888*/ 	.word	0x00034370
        /*088c*/ 	.short	0x0100
        /*088e*/ 	.byte	0x05
	.zero		1


	//   ....[109]....
        /*0890*/ 	.word	0x00001680
        /*0894*/ 	.word	0x000000ff
        /*0898*/ 	.word	0x00034378
        /*089c*/ 	.short	0x0100
        /*089e*/ 	.byte	0x05
	.zero		1


	//   ....[110]....
        /*08a0*/ 	.word	0x00001d80
        /*08a4*/ 	.word	0x000000ff
        /*08a8*/ 	.word	0x00034010
        /*08ac*/ 	.short	0x010a
        /*08ae*/ 	.byte	0x0d
	.zero		1


	//   ....[111]....
        /*08b0*/ 	.word	0x00001df0
        /*08b4*/ 	.word	0x000000ff
        /*08b8*/ 	.word	0x00034030
        /*08bc*/ 	.short	0x010a
        /*08be*/ 	.byte	0x09
	.zero		1


	//   ....[112]....
        /*08c0*/ 	.word	0x00001ec0
        /*08c4*/ 	.word	0x000000ff
        /*08c8*/ 	.word	0x000342f8
        /*08cc*/ 	.short	0x010a
        /*08ce*/ 	.byte	0x08
	.zero		1


	//   ....[113]....
        /*08d0*/ 	.word	0x000021d0
        /*08d4*/ 	.word	0x000000ff
        /*08d8*/ 	.word	0x00034030
        /*08dc*/ 	.short	0x010a
        /*08de*/ 	.byte	0x0a
	.zero		1


	//   ....[114]....
        /*08e0*/ 	.word	0x000022a0
        /*08e4*/ 	.word	0x000000ff
        /*08e8*/ 	.word	0x00034308
        /*08ec*/ 	.short	0x010a
        /*08ee*/ 	.byte	0x08
	.zero		1


	//   ....[115]....
        /*08f0*/ 	.word	0x000025a0
        /*08f4*/ 	.word	0x000000ff
        /*08f8*/ 	.word	0x00034030
        /*08fc*/ 	.short	0x010a
        /*08fe*/ 	.byte	0x07
	.zero		1


	//   ....[116]....
        /*0900*/ 	.word	0x00002640
        /*0904*/ 	.word	0x000000ff
        /*0908*/ 	.word	0x00034340
        /*090c*/ 	.short	0x010a
        /*090e*/ 	.byte	0x08
	.zero		1


	//   ....[117]....
        /*0910*/ 	.word	0x000026b0
        /*0914*/ 	.word	0x000000ff
        /*0918*/ 	.word	0x000342f8
        /*091c*/ 	.short	0x010a
        /*091e*/ 	.byte	0x08
	.zero		1


	//   ....[118]....
        /*0920*/ 	.word	0x000029a0
        /*0924*/ 	.word	0x000000ff
        /*0928*/ 	.word	0x00034030
        /*092c*/ 	.short	0x010a
        /*092e*/ 	.byte	0x07
	.zero		1


	//   ....[119]....
        /*0930*/ 	.word	0x00002cc0
        /*0934*/ 	.word	0x000000ff
        /*0938*/ 	.word	0x00034030
        /*093c*/ 	.short	0x010a
        /*093e*/ 	.byte	0x05
	.zero		1


	//   ....[120]....
        /*0940*/ 	.word	0x00002d20
        /*0944*/ 	.word	0x000000ff
        /*0948*/ 	.word	0x00034348
        /*094c*/ 	.short	0x010a
        /*094e*/ 	.byte	0x08
	.zero		1


	//   ....[121]....
        /*0950*/ 	.word	0x00002d90
        /*0954*/ 	.word	0x000000ff
        /*0958*/ 	.word	0x00034308
        /*095c*/ 	.short	0x010a
        /*095e*/ 	.byte	0x08
	.zero		1


	//   ....[122]....
        /*0960*/ 	.word	0x00002fc0
        /*0964*/ 	.word	0x000000ff
        /*0968*/ 	.word	0x00034030
        /*096c*/ 	.short	0x010a
        /*096e*/ 	.byte	0x04
	.zero		1


	//   ....[123]....
        /*0970*/ 	.word	0x000032c0
        /*0974*/ 	.word	0x000000ff
        /*0978*/ 	.word	0x00034030
        /*097c*/ 	.short	0x010a
        /*097e*/ 	.byte	0x04
	.zero		1


	//   ....[124]....
        /*0980*/ 	.word	0x00003360
        /*0984*/ 	.word	0x000000ff
        /*0988*/ 	.word	0x00034340
        /*098c*/ 	.short	0x010a
        /*098e*/ 	.byte	0x08
	.zero		1


	//   ....[125]....
        /*0990*/ 	.word	0x000033d0
        /*0994*/ 	.word	0x000000ff
        /*0998*/ 	.word	0x000342f8
        /*099c*/ 	.short	0x010a
        /*099e*/ 	.byte	0x08
	.zero		1


	//   ....[126]....
        /*09a0*/ 	.word	0x000035d0
        /*09a4*/ 	.word	0x000000ff
        /*09a8*/ 	.word	0x00034030
        /*09ac*/ 	.short	0x010a
        /*09ae*/ 	.byte	0x07
	.zero		1


	//   ....[127]....
        /*09b0*/ 	.word	0x00003620
        /*09b4*/ 	.word	0x000000ff
        /*09b8*/ 	.word	0x00034348
        /*09bc*/ 	.short	0x010a
        /*09be*/ 	.byte	0x08
	.zero		1


	//   ....[128]....
        /*09c0*/ 	.word	0x00003690
        /*09c4*/ 	.word	0x000000ff
        /*09c8*/ 	.word	0x00034308
        /*09cc*/ 	.short	0x010a
        /*09ce*/ 	.byte	0x08
	.zero		1


	//   ....[129]....
        /*09d0*/ 	.word	0x00003d50
        /*09d4*/ 	.word	0x000000ff
        /*09d8*/ 	.word	0x00034310
        /*09dc*/ 	.short	0x010a
        /*09de*/ 	.byte	0x24
	.zero		1


	//   ....[130]....
        /*09e0*/ 	.word	0x00003dd0
        /*09e4*/ 	.word	0x000000ff
        /*09e8*/ 	.word	0x00000000
        /*09ec*/ 	.short	0x0101
        /*09ee*/ 	.byte	0x04
	.zero		1


	//   ....[131]....
        /*09f0*/ 	.word	0x00003e30
        /*09f4*/ 	.word	0x000000ff
        /*09f8*/ 	.word	0x00034320
        /*09fc*/ 	.short	0x010a
        /*09fe*/ 	.byte	0x24
	.zero		1


	//   ....[132]....
        /*0a00*/ 	.word	0x00003fb0
        /*0a04*/ 	.word	0x00000000
        /*0a08*/ 	.word	0x00034310
        /*0a0c*/ 	.short	0x010a
        /*0a0e*/ 	.byte	0xff
	.zero		1


	//   ....[133]....
        /*0a10*/ 	.word	0x00004110
        /*0a14*/ 	.word	0x00000000
        /*0a18*/ 	.word	0x00034330
        /*0a1c*/ 	.short	0x010a
        /*0a1e*/ 	.byte	0xff
	.zero		1


	//   ....[134]....
        /*0a20*/ 	.word	0x00005200
        /*0a24*/ 	.word	0x00000003
        /*0a28*/ 	.word	0x00000000
        /*0a2c*/ 	.short	0x0101
        /*0a2e*/ 	.byte	0xff
	.zero		1


	//   ....[135]....
        /*0a30*/ 	.word	0x00005280
        /*0a34*/ 	.word	0x00000003
        /*0a38*/ 	.word	0x00000000
        /*0a3c*/ 	.short	0x0101
        /*0a3e*/ 	.byte	0xff
	.zero		1


	//   ....[136]....
        /*0a40*/ 	.word	0x000052f0
        /*0a44*/ 	.word	0x00000011
        /*0a48*/ 	.word	0x00034320
        /*0a4c*/ 	.short	0x010a
        /*0a4e*/ 	.byte	0xff
	.zero		1


	//   ....[137]....
        /*0a50*/ 	.word	0x00005570
        /*0a54*/ 	.word	0x00000011
        /*0a58*/ 	.word	0x00034338
        /*0a5c*/ 	.short	0x010a
        /*0a5e*/ 	.byte	0xff
	.zero		1


	//   ....[138]....
        /*0a60*/ 	.word	0x00006650
        /*0a64*/ 	.word	0x000000ff
        /*0a68*/ 	.word	0x00000000
        /*0a6c*/ 	.short	0x0101
        /*0a6e*/ 	.byte	0x04
	.zero		1


	//   ....[139]....
        /*0a70*/ 	.word	0x000066e0
        /*0a74*/ 	.word	0x000000ff
        /*0a78*/ 	.word	0x00000000
        /*0a7c*/ 	.short	0x0101
        /*0a7e*/ 	.byte	0x05
	.zero		1


	//   ....[140]....
        /*0a80*/ 	.word	0x00006770
        /*0a84*/ 	.word	0x000000ff
        /*0a88*/ 	.word	0x00000000
        /*0a8c*/ 	.short	0x0101
        /*0a8e*/ 	.byte	0x06
	.zero		1


	//   ....[141]....
        /*0a90*/ 	.word	0x000067c0
        /*0a94*/ 	.word	0x000000ff
        /*0a98*/ 	.word	0x00034310
        /*0a9c*/ 	.short	0x010a
        /*0a9e*/ 	.byte	0x24
	.zero		1


	//   ....[142]....
        /*0aa0*/ 	.word	0x00006830
        /*0aa4*/ 	.word	0x000000ff
        /*0aa8*/ 	.word	0x00000000
        /*0aac*/ 	.short	0x0101
        /*0aae*/ 	.byte	0x04
	.zero		1


	//   ....[143]....
        /*0ab0*/ 	.word	0x000068c0
        /*0ab4*/ 	.word	0x000000ff
        /*0ab8*/ 	.word	0x00034320
        /*0abc*/ 	.short	0x010a
        /*0abe*/ 	.byte	0x24
	.zero		1


	//   ....[144]....
        /*0ac0*/ 	.word	0x00006a70
        /*0ac4*/ 	.word	0x000000ff
        /*0ac8*/ 	.word	0x00000000
        /*0acc*/ 	.short	0x0101
        /*0ace*/ 	.byte	0x28
	.zero		1


	//   ....[145]....
        /*0ad0*/ 	.word	0x00006ac0
        /*0ad4*/ 	.word	0x000000ff
        /*0ad8*/ 	.word	0x00034330
        /*0adc*/ 	.short	0x010a
        /*0ade*/ 	.byte	0x24
	.zero		1


	//   ....[146]....
        /*0ae0*/ 	.word	0x00006b10
        /*0ae4*/ 	.word	0x000000ff
        /*0ae8*/ 	.word	0x00034338
        /*0aec*/ 	.short	0x010a
        /*0aee*/ 	.byte	0x24
	.zero		1


	//   ....[147]....
        /*0af0*/ 	.word	0x00009710
        /*0af4*/ 	.word	0x000000ff
        /*0af8*/ 	.word	0x00000000
        /*0afc*/ 	.short	0x0101
        /*0afe*/ 	.byte	0x04
	.zero		1


	//   ....[148]....
        /*0b00*/ 	.word	0x00009780
        /*0b04*/ 	.word	0x000000ff
        /*0b08*/ 	.word	0x00000000
        /*0b0c*/ 	.short	0x0101
        /*0b0e*/ 	.byte	0x24
	.zero		1


	//   ....[149]....
        /*0b10*/ 	.word	0x0000a0d0
        /*0b14*/ 	.word	0x00000045
        /*0b18*/ 	.word	0x00000000
        /*0b1c*/ 	.short	0x010a
        /*0b1e*/ 	.byte	0xff
	.zero		1


	//   ....[150]....
        /*0b20*/ 	.word	0x0000a250
        /*0b24*/ 	.word	0x00000042
        /*0b28*/ 	.word	0x00000000
        /*0b2c*/ 	.short	0x010a
        /*0b2e*/ 	.byte	0xff
	.zero		1


	//   ....[151]....
        /*0b30*/ 	.word	0x0000aa70
        /*0b34*/ 	.word	0x00000041
        /*0b38*/ 	.word	0x00000000
        /*0b3c*/ 	.short	0x0101
        /*0b3e*/ 	.byte	0xff
	.zero		1


	//   ....[152]....
        /*0b40*/ 	.word	0x0000aac0
        /*0b44*/ 	.word	0x00000040
        /*0b48*/ 	.word	0x00000000
        /*0b4c*/ 	.short	0x010a
        /*0b4e*/ 	.byte	0xff
	.zero		1


	//   ....[153]....
        /*0b50*/ 	.word	0x0000ade0
        /*0b54*/ 	.word	0x0000003e
        /*0b58*/ 	.word	0x00000000
        /*0b5c*/ 	.short	0x0101
        /*0b5e*/ 	.byte	0xff
	.zero		1


	//   ....[154]....
        /*0b60*/ 	.word	0x0000b7d0
        /*0b64*/ 	.word	0x00000000
        /*0b68*/ 	.word	0x00000000
        /*0b6c*/ 	.short	0x0101
        /*0b6e*/ 	.byte	0xff
	.zero		1


	//   ....[155]....
        /*0b70*/ 	.word	0x0000b870
        /*0b74*/ 	.word	0x00000045
        /*0b78*/ 	.word	0x00000000
        /*0b7c*/ 	.short	0x010a
        /*0b7e*/ 	.byte	0xff
	.zero		1


	//   ....[156]....
        /*0b80*/ 	.word	0x0000bae0
        /*0b84*/ 	.word	0x00000042
        /*0b88*/ 	.word	0x00000000
        /*0b8c*/ 	.short	0x010a
        /*0b8e*/ 	.byte	0xff
	.zero		1


	//   ....[157]....
        /*0b90*/ 	.word	0x0000bd60
        /*0b94*/ 	.word	0x00000042
        /*0b98*/ 	.word	0x00000000
        /*0b9c*/ 	.short	0x010a
        /*0b9e*/ 	.byte	0xff
	.zero		1


	//   ....[158]....
        /*0ba0*/ 	.word	0x0000cba0
        /*0ba4*/ 	.word	0x00000041
        /*0ba8*/ 	.word	0x00000000
        /*0bac*/ 	.short	0x0101
        /*0bae*/ 	.byte	0xff
	.zero		1


	//   ....[159]....
        /*0bb0*/ 	.word	0x0000cbc0
        /*0bb4*/ 	.word	0x00000040
        /*0bb8*/ 	.word	0x00000000
        /*0bbc*/ 	.short	0x010a
        /*0bbe*/ 	.byte	0xff
	.zero		1


	//   ....[160]....
        /*0bc0*/ 	.word	0x0000cd10
        /*0bc4*/ 	.word	0x0000003e
        /*0bc8*/ 	.word	0x00000000
        /*0bcc*/ 	.short	0x0101
        /*0bce*/ 	.byte	0xff
	.zero		1


	//   ....[161]....
        /*0bd0*/ 	.word	0x0000d8a0
        /*0bd4*/ 	.word	0x00000000
        /*0bd8*/ 	.word	0x00000000
        /*0bdc*/ 	.short	0x0101
        /*0bde*/ 	.byte	0xff
	.zero		1


	//   ....[162]....
        /*0be0*/ 	.word	0x0000d900
        /*0be4*/ 	.word	0x00000045
        /*0be8*/ 	.word	0x00000000
        /*0bec*/ 	.short	0x010a
        /*0bee*/ 	.byte	0xff
	.zero		1


	//   ....[163]....
        /*0bf0*/ 	.word	0x0000db60
        /*0bf4*/ 	.word	0x00000042
        /*0bf8*/ 	.word	0x00000000
        /*0bfc*/ 	.short	0x010a
        /*0bfe*/ 	.byte	0xff
	.zero		1


	//   ....[164]....
        /*0c00*/ 	.word	0x0000dda0
        /*0c04*/ 	.word	0x00000041
        /*0c08*/ 	.word	0x00000000
        /*0c0c*/ 	.short	0x0101
        /*0c0e*/ 	.byte	0xff
	.zero		1


	//   ....[165]....
        /*0c10*/ 	.word	0x0000de20
        /*0c14*/ 	.word	0x00000045
        /*0c18*/ 	.word	0x00000000
        /*0c1c*/ 	.short	0x010a
        /*0c1e*/ 	.byte	0xff
	.zero		1


	//   ....[166]....
        /*0c20*/ 	.word	0x0000de90
        /*0c24*/ 	.word	0x00000000
        /*0c28*/ 	.word	0x00000000
        /*0c2c*/ 	.short	0x0101
        /*0c2e*/ 	.byte	0xff
	.zero		1


	//   ....[167]....
        /*0c30*/ 	.word	0x0000ed20
        /*0c34*/ 	.word	0x000000ff
        /*0c38*/ 	.word	0x00034020
        /*0c3c*/ 	.short	0x010a
        /*0c3e*/ 	.byte	0x0d
	.zero		1


	//   ....[168]....
        /*0c40*/ 	.word	0x0000f680
        /*0c44*/ 	.word	0x000000ff
        /*0c48*/ 	.word	0x00034010
        /*0c4c*/ 	.short	0x0107
        /*0c4e*/ 	.byte	0x0d
	.zero		1


	//   ....[169]....
        /*0c50*/ 	.word	0x0000f6f0
        /*0c54*/ 	.word	0x000000ff
        /*0c58*/ 	.word	0x00034010
        /*0c5c*/ 	.short	0x0101
        /*0c5e*/ 	.byte	0x0d
	.zero		1


	//   ....[170]....
        /*0c60*/ 	.word	0x0000f900
        /*0c64*/ 	.word	0x000000ff
        /*0c68*/ 	.word	0x00034190
        /*0c6c*/ 	.short	0x010a
        /*0c6e*/ 	.byte	0x09
	.zero		1


	//   ....[171]....
        /*0c70*/ 	.word	0x0000fbc0
        /*0c74*/ 	.word	0x000000ff
        /*0c78*/ 	.word	0x00034030
        /*0c7c*/ 	.short	0x0107
        /*0c7e*/ 	.byte	0x09
	.zero		1


	//   ....[172]....
        /*0c80*/ 	.word	0x0000fc20
        /*0c84*/ 	.word	0x000000ff
        /*0c88*/ 	.word	0x00034030
        /*0c8c*/ 	.short	0x0101
        /*0c8e*/ 	.byte	0x09
	.zero		1


	//   ....[173]....
        /*0c90*/ 	.word	0x00010040
        /*0c94*/ 	.word	0x000000ff
        /*0c98*/ 	.word	0x00034030
        /*0c9c*/ 	.short	0x0107
        /*0c9e*/ 	.byte	0x09
	.zero		1


	//   ....[174]....
        /*0ca0*/ 	.word	0x000100a0
        /*0ca4*/ 	.word	0x000000ff
        /*0ca8*/ 	.word	0x00034030
        /*0cac*/ 	.short	0x0101
        /*0cae*/ 	.byte	0x09
	.zero		1


	//   ....[175]....
        /*0cb0*/ 	.word	0x000102e0
        /*0cb4*/ 	.word	0x000000ff
        /*0cb8*/ 	.word	0x00034190
        /*0cbc*/ 	.short	0x010a
        /*0cbe*/ 	.byte	0x0b
	.zero		1


	//   ....[176]....
        /*0cc0*/ 	.word	0x00010580
        /*0cc4*/ 	.word	0x000000ff
        /*0cc8*/ 	.word	0x00034030
        /*0ccc*/ 	.short	0x0107
        /*0cce*/ 	.byte	0x0b
	.zero		1


	//   ....[177]....
        /*0cd0*/ 	.word	0x000105e0
        /*0cd4*/ 	.word	0x000000ff
        /*0cd8*/ 	.word	0x00034030
        /*0cdc*/ 	.short	0x0101
        /*0cde*/ 	.byte	0x0b
	.zero		1


	//   ....[178]....
        /*0ce0*/ 	.word	0x00010a50
        /*0ce4*/ 	.word	0x000000ff
        /*0ce8*/ 	.word	0x00034030
        /*0cec*/ 	.short	0x0107
        /*0cee*/ 	.byte	0x0b
	.zero		1


	//   ....[179]....
        /*0cf0*/ 	.word	0x00010ab0
        /*0cf4*/ 	.word	0x000000ff
        /*0cf8*/ 	.word	0x00034030
        /*0cfc*/ 	.short	0x0101
        /*0cfe*/ 	.byte	0x0b
	.zero		1


	//   ....[180]....
        /*0d00*/ 	.word	0x00010b50
        /*0d04*/ 	.word	0x000000ff
        /*0d08*/ 	.word	0x00034190
        /*0d0c*/ 	.short	0x010a
        /*0d0e*/ 	.byte	0x09
	.zero		1


	//   ....[181]....
        /*0d10*/ 	.word	0x00010df0
        /*0d14*/ 	.word	0x000000ff
        /*0d18*/ 	.word	0x00034030
        /*0d1c*/ 	.short	0x0107
        /*0d1e*/ 	.byte	0x09
	.zero		1


	//   ....[182]....
        /*0d20*/ 	.word	0x00010e50
        /*0d24*/ 	.word	0x000000ff
        /*0d28*/ 	.word	0x00034030
        /*0d2c*/ 	.short	0x0101
        /*0d2e*/ 	.byte	0x09
	.zero		1


	//   ....[183]....
        /*0d30*/ 	.word	0x000112c0
        /*0d34*/ 	.word	0x000000ff
        /*0d38*/ 	.word	0x00034030
        /*0d3c*/ 	.short	0x0107
        /*0d3e*/ 	.byte	0x09
	.zero		1


	//   ....[184]....
        /*0d40*/ 	.word	0x00011320
        /*0d44*/ 	.word	0x000000ff
        /*0d48*/ 	.word	0x00034030
        /*0d4c*/ 	.short	0x0101
        /*0d4e*/ 	.byte	0x09
	.zero		1


	//   ....[185]....
        /*0d50*/ 	.word	0x00011400
        /*0d54*/ 	.word	0x000000ff
        /*0d58*/ 	.word	0x00034190
        /*0d5c*/ 	.short	0x010a
        /*0d5e*/ 	.byte	0x08
	.zero		1


	//   ....[186]....
        /*0d60*/ 	.word	0x000116a0
        /*0d64*/ 	.word	0x000000ff
        /*0d68*/ 	.word	0x00034030
        /*0d6c*/ 	.short	0x0107
        /*0d6e*/ 	.byte	0x08
	.zero		1


	//   ....[187]....
        /*0d70*/ 	.word	0x00011700
        /*0d74*/ 	.word	0x000000ff
        /*0d78*/ 	.word	0x00034030
        /*0d7c*/ 	.short	0x0101
        /*0d7e*/ 	.byte	0x08
	.zero		1


	//   ....[188]....
        /*0d80*/ 	.word	0x00011b90
        /*0d84*/ 	.word	0x000000ff
        /*0d88*/ 	.word	0x00034030
        /*0d8c*/ 	.short	0x0107
        /*0d8e*/ 	.byte	0x08
	.zero		1


	//   ....[189]....
        /*0d90*/ 	.word	0x00011bf0
        /*0d94*/ 	.word	0x000000ff
        /*0d98*/ 	.word	0x00034030
        /*0d9c*/ 	.short	0x0101
        /*0d9e*/ 	.byte	0x08
	.zero		1


	//   ....[190]....
        /*0da0*/ 	.word	0x00011fc0
        /*0da4*/ 	.word	0x00000003
        /*0da8*/ 	.word	0x00034010
        /*0dac*/ 	.short	0x010a
        /*0dae*/ 	.byte	0xff
	.zero		1


	//   ....[191]....
        /*0db0*/ 	.word	0x00012020
        /*0db4*/ 	.word	0x00000003
        /*0db8*/ 	.word	0x00034030
        /*0dbc*/ 	.short	0x010a
        /*0dbe*/ 	.byte	0xff
	.zero		1


	//   ....[192]....
        /*0dc0*/ 	.word	0x00012080
        /*0dc4*/ 	.word	0x0000000a
        /*0dc8*/ 	.word	0x000342f8
        /*0dcc*/ 	.short	0x010a
        /*0dce*/ 	.byte	0xff
	.zero		1


	//   ....[193]....
        /*0dd0*/ 	.word	0x000120e0
        /*0dd4*/ 	.word	0x00000003
        /*0dd8*/ 	.word	0x00034030
        /*0ddc*/ 	.short	0x010a
        /*0dde*/ 	.byte	0xff
	.zero		1


	//   ....[194]....
        /*0de0*/ 	.word	0x00012140
        /*0de4*/ 	.word	0x00000003
        /*0de8*/ 	.word	0x00034308
        /*0dec*/ 	.short	0x010a
        /*0dee*/ 	.byte	0xff
	.zero		1


	//   ....[195]....
        /*0df0*/ 	.word	0x000121a0
        /*0df4*/ 	.word	0x00000003
        /*0df8*/ 	.word	0x00034030
        /*0dfc*/ 	.short	0x010a
        /*0dfe*/ 	.byte	0xff
	.zero		1


	//   ....[196]....
        /*0e00*/ 	.word	0x00012200
        /*0e04*/ 	.word	0x00000003
        /*0e08*/ 	.word	0x00034340
        /*0e0c*/ 	.short	0x010a
        /*0e0e*/ 	.byte	0xff
	.zero		1


	//   ....[197]....
        /*0e10*/ 	.word	0x00012260
        /*0e14*/ 	.word	0x0000000a
        /*0e18*/ 	.word	0x000342f8
        /*0e1c*/ 	.short	0x010a
        /*0e1e*/ 	.byte	0xff
	.zero		1


	//   ....[198]....
        /*0e20*/ 	.word	0x000122c0
        /*0e24*/ 	.word	0x0000000a
        /*0e28*/ 	.word	0x00034030
        /*0e2c*/ 	.short	0x010a
        /*0e2e*/ 	.byte	0xff
	.zero		1


	//   ....[199]....
        /*0e30*/ 	.word	0x00012320
        /*0e34*/ 	.word	0x00000002
        /*0e38*/ 	.word	0x00034030
        /*0e3c*/ 	.short	0x010a
        /*0e3e*/ 	.byte	0xff
	.zero		1


	//   ....[200]....
        /*0e40*/ 	.word	0x00012380
        /*0e44*/ 	.word	0x00000002
        /*0e48*/ 	.word	0x00034348
        /*0e4c*/ 	.short	0x010a
        /*0e4e*/ 	.byte	0xff
	.zero		1


	//   ....[201]....
        /*0e50*/ 	.word	0x000123e0
        /*0e54*/ 	.word	0x00000009
        /*0e58*/ 	.word	0x00034308
        /*0e5c*/ 	.short	0x010a
        /*0e5e*/ 	.byte	0xff
	.zero		1


	//   ....[202]....
        /*0e60*/ 	.word	0x00012440
        /*0e64*/ 	.word	0x0000000a
        /*0e68*/ 	.word	0x00034030
        /*0e6c*/ 	.short	0x010a
        /*0e6e*/ 	.byte	0xff
	.zero		1


	//   ....[203]....
        /*0e70*/ 	.word	0x000124a0
        /*0e74*/ 	.word	0x00000002
        /*0e78*/ 	.word	0x00034030
        /*0e7c*/ 	.short	0x010a
        /*0e7e*/ 	.byte	0xff
	.zero		1


	//   ....[204]....
        /*0e80*/ 	.word	0x00012500
        /*0e84*/ 	.word	0x00000002
        /*0e88*/ 	.word	0x00034340
        /*0e8c*/ 	.short	0x010a
        /*0e8e*/ 	.byte	0xff
	.zero		1


	//   ....[205]....
        /*0e90*/ 	.word	0x00012560
        /*0e94*/ 	.word	0x00000009
        /*0e98*/ 	.word	0x000342f8
        /*0e9c*/ 	.short	0x010a
        /*0e9e*/ 	.byte	0xff
	.zero		1


	//   ....[206]....
        /*0ea0*/ 	.word	0x000125c0
        /*0ea4*/ 	.word	0x00000002
        /*0ea8*/ 	.word	0x00034030
        /*0eac*/ 	.short	0x010a
        /*0eae*/ 	.byte	0xff
	.zero		1


	//   ....[207]....
        /*0eb0*/ 	.word	0x00012620
        /*0eb4*/ 	.word	0x00000002
        /*0eb8*/ 	.word	0x00034348
        /*0ebc*/ 	.short	0x010a
        /*0ebe*/ 	.byte	0xff
	.zero		1


	//   ....[208]....
        /*0ec0*/ 	.word	0x00012680
        /*0ec4*/ 	.word	0x00000008
        /*0ec8*/ 	.word	0x00034308
        /*0ecc*/ 	.short	0x010a
        /*0ece*/ 	.byte	0xff
	.zero		1


	//   ....[209]....
        /*0ed0*/ 	.word	0x000126e0
        /*0ed4*/ 	.word	0x00000000
        /*0ed8*/ 	.word	0x00034310
        /*0edc*/ 	.short	0x010a
        /*0ede*/ 	.byte	0xff
	.zero		1


	//   ....[210]....
        /*0ee0*/ 	.word	0x00012740
        /*0ee4*/ 	.word	0x00000000
        /*0ee8*/ 	.word	0x00034320
        /*0eec*/ 	.short	0x010a
        /*0eee*/ 	.byte	0xff
	.zero		1


	//   ....[211]....
        /*0ef0*/ 	.word	0x00012790
        /*0ef4*/ 	.word	0x00000000
        /*0ef8*/ 	.word	0x00034310
        /*0efc*/ 	.short	0x010a
        /*0efe*/ 	.byte	0xff
	.zero		1


	//   ....[212]....
        /*0f00*/ 	.word	0x000127e0
        /*0f04*/ 	.word	0x00000000
        /*0f08*/ 	.word	0x00034330
        /*0f0c*/ 	.short	0x010a
        /*0f0e*/ 	.byte	0xff
	.zero		1


	//   ....[213]....
        /*0f10*/ 	.word	0x00012830
        /*0f14*/ 	.word	0x00000011
        /*0f18*/ 	.word	0x00034320
        /*0f1c*/ 	.short	0x010a
        /*0f1e*/ 	.byte	0xff
	.zero		1


	//   ....[214]....
        /*0f20*/ 	.word	0x00012880
        /*0f24*/ 	.word	0x00000011
        /*0f28*/ 	.word	0x00034338
        /*0f2c*/ 	.short	0x010a
        /*0f2e*/ 	.byte	0xff
	.zero		1


	//   ....[215]....
        /*0f30*/ 	.word	0x000128e0
        /*0f34*/ 	.word	0x00000000
        /*0f38*/ 	.word	0x00034310
        /*0f3c*/ 	.short	0x010a
        /*0f3e*/ 	.byte	0xff
	.zero		1


	//   ....[216]....
        /*0f40*/ 	.word	0x00012940
        /*0f44*/ 	.word	0x00000000
        /*0f48*/ 	.word	0x00034320
        /*0f4c*/ 	.short	0x010a
        /*0f4e*/ 	.byte	0xff
	.zero		1


	//   ....[217]....
        /*0f50*/ 	.word	0x000129a0
        /*0f54*/ 	.word	0x00000000
        /*0f58*/ 	.word	0x00034330
        /*0f5c*/ 	.short	0x010a
        /*0f5e*/ 	.byte	0xff
	.zero		1


	//   ....[218]....
        /*0f60*/ 	.word	0x00012a00
        /*0f64*/ 	.word	0x00000000
        /*0f68*/ 	.word	0x00034338
        /*0f6c*/ 	.short	0x010a
        /*0f6e*/ 	.byte	0xff
	.zero		1


	//   ....[219]....
        /*0f70*/ 	.word	0x00012a50
        /*0f74*/ 	.word	0x00000045
        /*0f78*/ 	.word	0x00000000
        /*0f7c*/ 	.short	0x010a
        /*0f7e*/ 	.byte	0xff
	.zero		1


	//   ....[220]....
        /*0f80*/ 	.word	0x00012aa0
        /*0f84*/ 	.word	0x00000042
        /*0f88*/ 	.word	0x00000000
        /*0f8c*/ 	.short	0x010a
        /*0f8e*/ 	.byte	0xff
	.zero		1


	//   ....[221]....
        /*0f90*/ 	.word	0x00012af0
        /*0f94*/ 	.word	0x00000040
        /*0f98*/ 	.word	0x00000000
        /*0f9c*/ 	.short	0x010a
        /*0f9e*/ 	.byte	0xff
	.zero		1


	//   ....[222]....
        /*0fa0*/ 	.word	0x00012b40
        /*0fa4*/ 	.word	0x00000045
        /*0fa8*/ 	.word	0x00000000
        /*0fac*/ 	.short	0x010a
        /*0fae*/ 	.byte	0xff
	.zero		1


	//   ....[223]....
        /*0fb0*/ 	.word	0x00012b90
        /*0fb4*/ 	.word	0x00000042
        /*0fb8*/ 	.word	0x00000000
        /*0fbc*/ 	.short	0x010a
        /*0fbe*/ 	.byte	0xff
	.zero		1


	//   ....[224]....
        /*0fc0*/ 	.word	0x00012be0
        /*0fc4*/ 	.word	0x00000042
        /*0fc8*/ 	.word	0x00000000
        /*0fcc*/ 	.short	0x010a
        /*0fce*/ 	.byte	0xff
	.zero		1


	//   ....[225]....
        /*0fd0*/ 	.word	0x00012c30
        /*0fd4*/ 	.word	0x00000040
        /*0fd8*/ 	.word	0x00000000
        /*0fdc*/ 	.short	0x010a
        /*0fde*/ 	.byte	0xff
	.zero		1


	//   ....[226]....
        /*0fe0*/ 	.word	0x00012c80
        /*0fe4*/ 	.word	0x00000045
        /*0fe8*/ 	.word	0x00000000
        /*0fec*/ 	.short	0x010a
        /*0fee*/ 	.byte	0xff
	.zero		1


	//   ....[227]....
        /*0ff0*/ 	.word	0x00012cd0
        /*0ff4*/ 	.word	0x00000042
        /*0ff8*/ 	.word	0x00000000
        /*0ffc*/ 	.short	0x010a
        /*0ffe*/ 	.byte	0xff
	.zero		1


	//   ....[228]....
        /*1000*/ 	.word	0x00012d20
        /*1004*/ 	.word	0x00000045
        /*1008*/ 	.word	0x00000000
        /*100c*/ 	.short	0x010a
        /*100e*/ 	.byte	0xff
	.zero		1


	//   ....[229]....
        /*1010*/ 	.word	0x00012d80
        /*1014*/ 	.word	0x00000000
        /*1018*/ 	.word	0x00034020
        /*101c*/ 	.short	0x010a
        /*101e*/ 	.byte	0xff
	.zero		1


	//   ....[230]....
        /*1020*/ 	.word	0x00012de0
        /*1024*/ 	.word	0x00000000
        /*1028*/ 	.word	0x00034190
        /*102c*/ 	.short	0x010a
        /*102e*/ 	.byte	0xff
	.zero		1


	//   ....[231]....
        /*1030*/ 	.word	0x00012e40
        /*1034*/ 	.word	0x0000000f
        /*1038*/ 	.word	0x00034190
        /*103c*/ 	.short	0x010a
        /*103e*/ 	.byte	0xff
	.zero		1


	//   ....[232]....
        /*1040*/ 	.word	0x00012ea0
        /*1044*/ 	.word	0x00000014
        /*1048*/ 	.word	0x00034190
        /*104c*/ 	.short	0x010a
        /*104e*/ 	.byte	0xff
	.zero		1


	//   ....[233]....
        /*1050*/ 	.word	0x00012f00
        /*1054*/ 	.word	0x0000000f
        /*1058*/ 	.word	0x00034190
        /*105c*/ 	.short	0x010a
        /*105e*/ 	.byte	0xff
	.zero		1


	//----- nvinfo : EIATTR_NUM_MBARRIERS
	.align		4
.L_311:
        /*1060*/ 	.byte	0x03, 0x38
        /*1062*/ 	.short	0x006e


	//----- nvinfo : EIATTR_EXIT_INSTR_OFFSETS
	.align		4
        /*1064*/ 	.byte	0x04, 0x1c
        /*1066*/ 	.short	(.L_313 - .L_312)


	//   ....[0]....
.L_312:
        /*1068*/ 	.word	0x000019f0


	//   ....[1]....
        /*106c*/ 	.word	0x00003930


	//   ....[2]....
        /*1070*/ 	.word	0x00009a90


	//   ....[3]....
        /*1074*/ 	.word	0x00009b10


	//   ....[4]....
        /*1078*/ 	.word	0x0000df90


	//   ....[5]....
        /*107c*/ 	.word	0x0000e030


	//   ....[6]....
        /*1080*/ 	.word	0x0000e0a0


	//   ....[7]....
        /*1084*/ 	.word	0x00011f70


	//   ....[8]....
        /*1088*/ 	.word	0x00011fa0


	//----- nvinfo : EIATTR_INDIRECT_BRANCH_TARGETS
	.align		4
.L_313:
        /*108c*/ 	.byte	0x04, 0x34
        /*108e*/ 	.short	(.L_315 - .L_314)


	//   ....[0]....
.L_314:
        /* <DEDUP_REMOVED lines=10> */


	//   ....[1]....
        /*10b4*/ 	.word	.L_x_2837@srel
        /*10b8*/ 	.short	0x0
        /*10ba*/ 	.short	0x0
        /*10bc*/ 	.word	0x3
        /*10c0*/ 	.word	.L_x_1034@srel
        /*10c4*/ 	.word	.L_x_1033@srel
        /*10c8*/ 	.word	.L_x_2840@srel


	//----- nvinfo : EIATTR_MAX_THREADS
	.align		4
.L_315:
        /*10cc*/ 	.byte	0x04, 0x05
        /*10ce*/ 	.short	(.L_317 - .L_316)
.L_316:
        /*10d0*/ 	.word	0x00000180
        /*10d4*/ 	.word	0x00000001
        /*10d8*/ 	.word	0x00000001


	//----- nvinfo : EIATTR_CRS_STACK_SIZE
	.align		4
.L_317:
        /*10dc*/ 	.byte	0x04, 0x1e
        /*10de*/ 	.short	(.L_319 - .L_318)
.L_318:
        /*10e0*/ 	.word	0x00000000


	//----- nvinfo : EIATTR_CBANK_PARAM_SIZE
	.align		4
.L_319:
        /*10e4*/ 	.byte	0x03, 0x19
        /*10e6*/ 	.short	0x0108


	//----- nvinfo : EIATTR_PARAM_CBANK
	.align		4
        /*10e8*/ 	.byte	0x04, 0x0a
        /*10ea*/ 	.short	(.L_321 - .L_320)
	.align		4
.L_320:
        /*10ec*/ 	.word	index@(.nv.constant0._ZN7cutlass13device_kernelINS_4fmha6kernel33Sm100FmhaGenKernelWarpspecializedIN4cute5tupleIJNS4_1CILi1EEEiiNS5_IJNS5_IJiiEEEiEEEEEENS1_10collective35Sm100FmhaGenMainloopWarpspecializedINS_12float_e5m2_tEffNS_6half_tENS5_IJNS6_ILi128EEENS6_ILi64EEESF_EEENS5_IJNS6_ILi0EEES7_S9_EEENS5_IJSI_S7_NS5_IJNS5_IJSI_iEEEiEEEEEESM_NS5_IJiS7_SL_EEESN_SJ_NSB_12ResidualMaskENS5_IJS7_NS6_ILi2EEES7_EEEEENSB_35Sm100FmhaGenEpilogueWarpspecializedISE_SJ_EENS2_23PersistentTileSchedulerENS2_41Sm100FmhaGenKernelWarpspecializedScheduleEEEEEvNT_6ParamsE)
        /*10f0*/ 	.short	0x0380
        /*10f2*/ 	.short	0x0108


	//----- nvinfo : EIATTR_SW_WAR
	.align		4
.L_321:
        /*10f4*/ 	.byte	0x04, 0x36
        /*10f6*/ 	.short	(.L_323 - .L_322)
.L_322:
        /*10f8*/ 	.word	0x00000008
.L_323:


//--------------------- .nv.info._ZN7cutlass13device_kernelINS_4fmha6kernel33Sm100FmhaGenKernelWarpspecializedIN4cute5tupleIJNS4_1CILi1EEEiiNS5_IJNS5_IJiiEEEiEEEEEENS1_10collective35Sm100FmhaGenMainloopWarpspecializedINS_12float_e5m2_tEffNS_6half_tENS5_IJNS6_ILi128EEENS6_ILi256EEESF_EEENS5_IJNS6_ILi0EEES7_S9_EEENS5_IJSI_S7_NS5_IJNS5_IJSI_iEEEiEEEEEESM_NS5_IJiS7_SL_EEESN_SJ_NSB_12ResidualMaskENS5_IJS7_NS6_ILi2EEES7_EEEEENSB_35Sm100FmhaGenEpilogueWarpspecializedISE_SJ_EENS2_23IndividualTileSchedulerENS2_41Sm100FmhaGenKernelWarpspecializedScheduleEEEEEvNT_6ParamsE --------------------------
	.section	.nv.info._ZN7cutlass13device_kernelINS_4fmha6kernel33Sm100FmhaGenKernelWarpspecializedIN4cute5tupleIJNS4_1CILi1EEEiiNS5_IJNS5_IJiiEEEiEEEEEENS1_10collective35Sm100FmhaGenMainloopWarpspecializedINS_12float_e5m2_tEffNS_6half_tENS5_IJNS6_ILi128EEENS6_ILi256EEESF_EEENS5_IJNS6_ILi0EEES7_S9_EEENS5_IJSI_S7_NS5_IJNS5_IJSI_iEEEiEEEEEESM_NS5_IJiS7_SL_EEESN_SJ_NSB_12ResidualMaskENS5_IJS7_NS6_ILi2EEES7_EEEEENSB_35Sm100FmhaGenEpilogueWarpspecializedISE_SJ_EENS2_23IndividualTileSchedulerENS2_41Sm100FmhaGenKernelWarpspecializedScheduleEEEEEvNT_6ParamsE,"",@"SHT_CUDA_INFO"
	.sectionflags	@""
	.align	4


	//----- nvinfo : EIATTR_CUDA_API_VERSION
	.align		4
        /*0000*/ 	.byte	0x04, 0x37
        /*0002*/ 	.short	(.L_325 - .L_324)
.L_324:
        /*0004*/ 	.word	0x00000082


	//----- nvinfo : EIATTR_KPARAM_INFO
	.align		4
.L_325:
        /*0008*/ 	.byte	0x04, 0x17
        /*000a*/ 	.short	(.L_327 - .L_326)
.L_326:
        /*000c*/ 	.word	0x00000000
        /*0010*/ 	.short	0x0000
        /*0012*/ 	.short	0x0000
        /*0014*/ 	.byte	0x00, 0xf0, 0x21, 0x03


	//----- nvinfo : EIATTR_AT_ENTRY_FRAGMENTS
	.align		4
.L_327:
        /*0018*/ 	.byte	0x04, 0x4f
        /*001a*/ 	.short	(.L_329 - .L_328)


	//   ....[0]....
.L_328:
        /*001c*/ 	.word	0x00000006


	//----- nvinfo : EIATTR_RESERVED_SMEM_USED
	.align		4
.L_329:
        /*0020*/ 	.byte	0x01, 0x41
	.zero		2


	//----- nvinfo : EIATTR_SPARSE_MMA_MASK
	.align		4
        /*0024*/ 	.byte	0x03, 0x50
        /*0026*/ 	.short	0x0000


	//----- nvinfo : EIATTR_TCGEN05_1CTA_USED
	.align		4
        /*0028*/ 	.byte	0x01, 0x51
	.zero		2


	//----- nvinfo : EIATTR_MAXREG_COUNT
	.align		4
        /*002c*/ 	.byte	0x03, 0x1b
        /*002e*/ 	.short	0x00a8


	//----- nvinfo : EIATTR_NUM_BARRIERS
	.align		4
        /*0030*/ 	.byte	0x02, 0x4c
        /*0032*/ 	.byte	0x01
	.zero		1


	//----- nvinfo : EIATTR_EXTERNS
	.align		4
        /*0034*/ 	.byte	0x04, 0x0f
        /*0036*/ 	.short	(.L_331 - .L_330)


	//   ....[0]....
	.align		4
.L_330:
        /*0038*/ 	.word	index@(__assertfail)


	//----- nvinfo : EIATTR_ANNOTATIONS
	.align		4
.L_331:
        /*003c*/ 	.byte	0x04, 0x55
        /*003e*/ 	.short	(.L_333 - .L_332)


	//   ....[0]....
.L_332:
        /* <DEDUP_REMOVED lines=59> */


	//----- nvinfo : EIATTR_MERCURY_ISA_VERSION
	.align		4
.L_333:
        /*03e0*/ 	.byte	0x03, 0x5f
        /*03e2*/ 	.short	0x0101


	//----- nvinfo : EIATTR_INT_WARP_WIDE_INSTR_OFFSETS
	.align		4
        /*03e4*/ 	.byte	0x04, 0x31
        /*03e6*/ 	.short	(.L_335 - .L_334)


	//   ....[0]....
.L_334:
        /*03e8*/ 	.word	0x00009330


	//   ....[1]....
        /*03ec*/ 	.word	0x00009350


	//   ....[2]....
        /*03f0*/ 	.word	0x00009380


	//----- nvinfo : EIATTR_COOP_GROUP_MASK_REGIDS
	.align		4
.L_335:
        /*03f4*/ 	.byte	0x04, 0x29
        /*03f6*/ 	.short	(.L_337 - .L_336)


	//   ....[0]....
.L_336:
        /*03f8*/ 	.word	0xffffffff


	//   ....[1]....
        /*03fc*/ 	.word	0xffffffff


	//   ....[2]....
        /*0400*/ 	.word	0xffffffff


	//   ....[3]....
        /*0404*/ 	.word	0xffffffff


	//   ....[4]....
        /*0408*/ 	.word	0xffffffff


	//   ....[5]....
        /*040c*/ 	.word	0xffffffff


	//   ....[6]....
        /*0410*/ 	.word	0xffffffff


	//   ....[7]....
        /*0414*/ 	.word	0xffffffff


	//   ....[8]....
        /*0418*/ 	.word	0xffffffff


	//   ....[9]....
        /*041c*/ 	.word	0xffffffff


	//   ....[10]....
        /*0420*/ 	.word	0xffffffff


	//   ....[11]....
        /*0424*/ 	.word	0xffffffff


	//   ....[12]....
        /*0428*/ 	.word	0xffffffff


	//   ....[13]....
        /*042c*/ 	.word	0xffffffff


	//   ....[14]....
        /*0430*/ 	.word	0xffffffff


	//   ....[15]....
        /*0434*/ 	.word	0xffffffff


	//   ....[16]....
        /*0438*/ 	.word	0xffffffff


	//   ....[17]....
        /*043c*/ 	.word	0xffffffff


	//   ....[18]....
        /*0440*/ 	.word	0xffffffff


	//----- nvinfo : EIATTR_COOP_GROUP_INSTR_OFFSETS
	.align		4
.L_337:
        /*0444*/ 	.byte	0x04, 0x28
        /*0446*/ 	.short	(.L_339 - .L_338)


	//   ....[0]....
.L_338:
        /*0448*/ 	.word	0x00000040


	//   ....[1]....
        /*044c*/ 	.word	0x00000470


	//   ....[2]....
        /*0450*/ 	.word	0x000005a0


	//   ....[3]....
        /*0454*/ 	.word	0x00000850


	//   ....[4]....
        /*0458*/ 	.word	0x000009c0


	//   ....[5]....
        /*045c*/ 	.word	0x00000bf0


	//   ....[6]....
        /*0460*/ 	.word	0x00000da0


	//   ....[7]....
        /*0464*/ 	.word	0x00000e90


	//   ....[8]....
        /*0468*/ 	.word	0x00000ff0


	//   ....[9]....
        /*046c*/ 	.word	0x00001150


	//   ....[10]....
        /*0470*/ 	.word	0x00001340


	//   ....[11]....
        /*0474*/ 	.word	0x00001550


	//   ....[12]....
        /*0478*/ 	.word	0x00001570


	//   ....[13]....
        /*047c*/ 	.word	0x00003db0


	//   ....[14]....
        /*0480*/ 	.word	0x00005180


	//   ....[15]....
        /*0484*/ 	.word	0x00009230


	//   ....[16]....
        /*0488*/ 	.word	0x00009450


	//   ....[17]....
        /*048c*/ 	.word	0x000098d0


	//   ....[18]....
        /*0490*/ 	.word	0x0000e0c0


	//----- nvinfo : EIATTR_REG_RECONFIG
	.align		4
.L_339:
        /*0494*/ 	.byte	0x01, 0x54
	.zero		2


	//----- nvinfo : EIATTR_VRC_CTA_INIT_COUNT
	.align		4
        /*0498*/ 	.byte	0x02, 0x4a
        /*049a*/ 	.byte	0x80
	.zero		1


	//----- nvinfo : EIATTR_SYSCALL_OFFSETS
	.align		4
        /*049c*/ 	.byte	0x04, 0x46
        /*049e*/ 	.short	(.L_341 - .L_340)


	//   ....[0]....
.L_340:
        /*04a0*/ 	.word	0x00003ee0


	//   ....[1]....
        /*04a4*/ 	.word	0x00004030


	//   ....[2]....
        /*04a8*/ 	.word	0x000042c0


	//   ....[3]....
        /*04ac*/ 	.word	0x00004410


	//   ....[4]....
        /*04b0*/ 	.word	0x000046a0


	//   ....[5]....
        /*04b4*/ 	.word	0x000047f0


	//   ....[6]....
        /*04b8*/ 	.word	0x00004a90


	//   ....[7]....
        /*04bc*/ 	.word	0x00004d20


	//   ....[8]....
        /*04c0*/ 	.word	0x00005000


	//   ....[9]....
        /*04c4*/ 	.word	0x000052b0


	//   ....[10]....
        /*04c8*/ 	.word	0x00005400


	//   ....[11]....
        /*04cc*/ 	.word	0x00005690


	//   ....[12]....
        /*04d0*/ 	.word	0x000057e0


	//   ....[13]....
        /*04d4*/ 	.word	0x00005a70


	//   ....[14]....
        /*04d8*/ 	.word	0x00005bc0


	//   ....[15]....
        /*04dc*/ 	.word	0x00005e60


	//   ....[16]....
        /*04e0*/ 	.word	0x000060f0


	//   ....[17]....
        /*04e4*/ 	.word	0x00006570


	//   ....[18]....
        /*04e8*/ 	.word	0x00006d00


	//   ....[19]....
        /*04ec*/ 	.word	0x00006e60


	//   ....[20]....
        /*04f0*/ 	.word	0x000071a0


	//   ....[21]....
        /*04f4*/ 	.word	0x00007300


	//   ....[22]....
        /*04f8*/ 	.word	0x00007640


	//   ....[23]....
        /*04fc*/ 	.word	0x000077a0


	//   ....[24]....
        /*0500*/ 	.word	0x00007ae0


	//   ....[25]....
        /*0504*/ 	.word	0x00007c40


	//   ....[26]....
        /*0508*/ 	.word	0x00007f80


	//   ....[27]....
        /*050c*/ 	.word	0x000080e0


	//   ....[28]....
        /*0510*/ 	.word	0x00008420


	//   ....[29]....
        /*0514*/ 	.word	0x00008580


	//   ....[30]....
        /*0518*/ 	.word	0x000088c0


	//   ....[31]....
        /*051c*/ 	.word	0x00008a20


	//   ....[32]....
        /*0520*/ 	.word	0x00008d60


	//   ....[33]....
        /*0524*/ 	.word	0x00008ec0


	//   ....[34]....
        /*0528*/ 	.word	0x00009b10


	//   ....[35]....
        /*052c*/ 	.word	0x00009c80


	//   ....[36]....
        /*0530*/ 	.word	0x00009df0


	//   ....[37]....
        /*0534*/ 	.word	0x00009f60


	//   ....[38]....
        /*0538*/ 	.word	0x0000a4f0


	//   ....[39]....
        /*053c*/ 	.word	0x0000d170


	//   ....[40]....
        /*0540*/ 	.word	0x0000df50


	//   ....[41]....
        /*0544*/ 	.word	0x0000e2e0


	//   ....[42]....
        /*0548*/ 	.word	0x0000e450


	//   ....[43]....
        /*054c*/ 	.word	0x0000e5c0


	//   ....[44]....
        /*0550*/ 	.word	0x0000e740


	//   ....[45]....
        /*0554*/ 	.word	0x000104d0


	//   ....[46]....
        /*0558*/ 	.word	0x00013120


	//   ....[47]....
        /*055c*/ 	.word	0x00013eb0


	//----- nvinfo : EIATTR_MBARRIER_INSTR_OFFSETS
	.align		4
.L_341:
        /*0560*/ 	.byte	0x04, 0x39
        /*0562*/ 	.short	(.L_343 - .L_342)


	//   ....[0]....
.L_342:
        /*0564*/ 	.word	0x00000570
        /*0568*/ 	.word	0x000000ff
        /*056c*/ 	.word	0x00030010
        /*0570*/ 	.short	0x0100
        /*0572*/ 	.byte	0x06
	.zero		1


	//   ....[1]....
        /*0574*/ 	.word	0x00000580
        /*0578*/ 	.word	0x000000ff
        /*057c*/ 	.word	0x00030018
        /*0580*/ 	.short	0x0100
        /*0582*/ 	.byte	0x06
	.zero		1


	//   ....[2]....
        /*0584*/ 	.word	0x000006d0
        /*0588*/ 	.word	0x000000ff
        /*058c*/ 	.word	0x00030020
        /*0590*/ 	.short	0x0100
        /*0592*/ 	.byte	0x06
	.zero		1


	//   ....[3]....
        /*0594*/ 	.word	0x000006e0
        /*0598*/ 	.word	0x000000ff
        /*059c*/ 	.word	0x00030078
        /*05a0*/ 	.short	0x0100
        /*05a2*/ 	.byte	0x06
	.zero		1


	//   ....[4]....
        /*05a4*/ 	.word	0x000006f0
        /*05a8*/ 	.word	0x000000ff
        /*05ac*/ 	.word	0x00030028
        /*05b0*/ 	.short	0x0100
        /*05b2*/ 	.byte	0x06
	.zero		1


	//   ....[5]....
        /*05b4*/ 	.word	0x00000700
        /*05b8*/ 	.word	0x000000ff
        /*05bc*/ 	.word	0x00030080
        /*05c0*/ 	.short	0x0100
        /*05c2*/ 	.byte	0x06
	.zero		1


	//   ....[6]....
        /*05c4*/ 	.word	0x00000710
        /*05c8*/ 	.word	0x000000ff
        /*05cc*/ 	.word	0x00030030
        /*05d0*/ 	.short	0x0100
        /*05d2*/ 	.byte	0x06
	.zero		1


	//   ....[7]....
        /*05d4*/ 	.word	0x00000720
        /*05d8*/ 	.word	0x000000ff
        /*05dc*/ 	.word	0x00030088
        /*05e0*/ 	.short	0x0100
        /*05e2*/ 	.byte	0x06
	.zero		1


	//   ....[8]....
        /*05e4*/ 	.word	0x00000730
        /*05e8*/ 	.word	0x000000ff
        /*05ec*/ 	.word	0x00030038
        /*05f0*/ 	.short	0x0100
        /*05f2*/ 	.byte	0x06
	.zero		1


	//   ....[9]....
        /*05f4*/ 	.word	0x00000740
        /*05f8*/ 	.word	0x000000ff
        /*05fc*/ 	.word	0x00030090
        /*0600*/ 	.short	0x0100
        /*0602*/ 	.byte	0x06
	.zero		1


	//   ....[10]....
        /*0604*/ 	.word	0x00000750
        /*0608*/ 	.word	0x000000ff
        /*060c*/ 	.word	0x00030040
        /*0610*/ 	.short	0x0100
        /*0612*/ 	.byte	0x06
	.zero		1


	//   ....[11]....
        /*0614*/ 	.word	0x00000760
        /*0618*/ 	.word	0x000000ff
        /*061c*/ 	.word	0x00030098
        /*0620*/ 	.short	0x0100
        /*0622*/ 	.byte	0x06
	.zero		1


	//   ....[12]....
        /*0624*/ 	.word	0x00000770
        /*0628*/ 	.word	0x000000ff
        /*062c*/ 	.word	0x00030048
        /*0630*/ 	.short	0x0100
        /*0632*/ 	.byte	0x06
	.zero		1


	//   ....[13]....
        /*0634*/ 	.word	0x00000780
        /*0638*/ 	.word	0x000000ff
        /*063c*/ 	.word	0x000300a0
        /*0640*/ 	.short	0x0100
        /*0642*/ 	.byte	0x06
	.zero		1


	//   ....[14]....
        /*0644*/ 	.word	0x00000790
        /*0648*/ 	.word	0x000000ff
        /*064c*/ 	.word	0x00030050
        /*0650*/ 	.short	0x0100
        /*0652*/ 	.byte	0x06
	.zero		1


	//   ....[15]....
        /*0654*/ 	.word	0x000007a0
        /*0658*/ 	.word	0x000000ff
        /*065c*/ 	.word	0x000300a8
        /*0660*/ 	.short	0x0100
        /*0662*/ 	.byte	0x06
	.zero		1


	//   ....[16]....
        /*0664*/ 	.word	0x000007b0
        /*0668*/ 	.word	0x000000ff
        /*066c*/ 	.word	0x00030058
        /*0670*/ 	.short	0x0100
        /*0672*/ 	.byte	0x06
	.zero		1


	//   ....[17]....
        /*0674*/ 	.word	0x000007c0
        /*0678*/ 	.word	0x000000ff
        /*067c*/ 	.word	0x000300b0
        /*0680*/ 	.short	0x0100
        /*0682*/ 	.byte	0x06
	.zero		1


	//   ....[18]....
        /*0684*/ 	.word	0x000007d0
        /*0688*/ 	.word	0x000000ff
        /*068c*/ 	.word	0x00030060
        /*0690*/ 	.short	0x0100
        /*0692*/ 	.byte	0x06
	.zero		1


	//   ....[19]....
        /*0694*/ 	.word	0x000007e0
        /*0698*/ 	.word	0x000000ff
        /*069c*/ 	.word	0x000300b8
        /*06a0*/ 	.short	0x0100
        /*06a2*/ 	.byte	0x06
	.zero		1


	//   ....[20]....
        /*06a4*/ 	.word	0x000007f0
        /*06a8*/ 	.word	0x000000ff
        /*06ac*/ 	.word	0x00030068
        /*06b0*/ 	.short	0x0100
        /*06b2*/ 	.byte	0x06
	.zero		1


	//   ....[21]....
        /*06b4*/ 	.word	0x00000800
        /*06b8*/ 	.word	0x000000ff
        /*06bc*/ 	.word	0x000300c0
        /*06c0*/ 	.short	0x0100
        /*06c2*/ 	.byte	0x06
	.zero		1


	//   ....[22]....
        /*06c4*/ 	.word	0x00000810
        /*06c8*/ 	.word	0x000000ff
        /*06cc*/ 	.word	0x00030070
        /*06d0*/ 	.short	0x0100
        /*06d2*/ 	.byte	0x06
	.zero		1


	//   ....[23]....
        /*06d4*/ 	.word	0x00000820
        /*06d8*/ 	.word	0x000000ff
        /*06dc*/ 	.word	0x000300c8
        /*06e0*/ 	.short	0x0100
        /*06e2*/ 	.byte	0x06
	.zero		1


	//   ....[24]....
        /*06e4*/ 	.word	0x00000990
        /*06e8*/ 	.word	0x000000ff
        /*06ec*/ 	.word	0x000300d0
        /*06f0*/ 	.short	0x0100
        /*06f2*/ 	.byte	0x06
	.zero		1


	//   ....[25]....
        /*06f4*/ 	.word	0x000009a0
        /*06f8*/ 	.word	0x000000ff
        /*06fc*/ 	.word	0x000300d8
        /*0700*/ 	.short	0x0100
        /*0702*/ 	.byte	0x06
	.zero		1


	//   ....[26]....
        /*0704*/ 	.word	0x00000b00
        /*0708*/ 	.word	0x000000ff
        /*070c*/ 	.word	0x000300e0
        /*0710*/ 	.short	0x0100
        /*0712*/ 	.byte	0x06
	.zero		1


	//   ....[27]....
        /*0714*/ 	.word	0x00000b10
        /*0718*/ 	.word	0x000000ff
        /*071c*/ 	.word	0x000300e8
        /*0720*/ 	.short	0x0100
        /*0722*/ 	.byte	0x06
	.zero		1


	//   ....[28]....
        /*0724*/ 	.word	0x00000cb0
        /*0728*/ 	.word	0x000000ff
        /*072c*/ 	.word	0x000300f0
        /*0730*/ 	.short	0x0100
        /*0732*/ 	.byte	0x05
	.zero		1


	//   ....[29]....
        /*0734*/ 	.word	0x00000cc0
        /*0738*/ 	.word	0x000000ff
        /*073c*/ 	.word	0x000300f8
        /*0740*/ 	.short	0x0100
        /*0742*/ 	.byte	0x05
	.zero		1


	//   ....[30]....
        /*0744*/ 	.word	0x00000e60
        /*0748*/ 	.word	0x000000ff
        /*074c*/ 	.word	0x00030100
        /*0750*/ 	.short	0x0100
        /*0752*/ 	.byte	0x05
	.zero		1


	//   ....[31]....
        /*0754*/ 	.word	0x00000e70
        /*0758*/ 	.word	0x000000ff
        /*075c*/ 	.word	0x00030108
        /*0760*/ 	.short	0x0100
        /*0762*/ 	.byte	0x05
	.zero		1


	//   ....[32]....
        /*0764*/ 	.word	0x00000fa0
        /*0768*/ 	.word	0x000000ff
        /*076c*/ 	.word	0x00030110
        /*0770*/ 	.short	0x0100
        /*0772*/ 	.byte	0x08
	.zero		1


	//   ....[33]....
        /*0774*/ 	.word	0x00000fb0
        /*0778*/ 	.word	0x000000ff
        /*077c*/ 	.word	0x00030120
        /*0780*/ 	.short	0x0100
        /*0782*/ 	.byte	0x08
	.zero		1


	//   ....[34]....
        /*0784*/ 	.word	0x00000fc0
        /*0788*/ 	.word	0x000000ff
        /*078c*/ 	.word	0x00030118
        /*0790*/ 	.short	0x0100
        /*0792*/ 	.byte	0x08
	.zero		1


	//   ....[35]....
        /*0794*/ 	.word	0x00000fd0
        /*0798*/ 	.word	0x000000ff
        /*079c*/ 	.word	0x00030128
        /*07a0*/ 	.short	0x0100
        /*07a2*/ 	.byte	0x08
	.zero		1


	//   ....[36]....
        /*07a4*/ 	.word	0x00001100
        /*07a8*/ 	.word	0x000000ff
        /*07ac*/ 	.word	0x00030130
        /*07b0*/ 	.short	0x0100
        /*07b2*/ 	.byte	0x08
	.zero		1


	//   ....[37]....
        /*07b4*/ 	.word	0x00001110
        /*07b8*/ 	.word	0x000000ff
        /*07bc*/ 	.word	0x00030140
        /*07c0*/ 	.short	0x0100
        /*07c2*/ 	.byte	0x08
	.zero		1


	//   ....[38]....
        /*07c4*/ 	.word	0x00001120
        /*07c8*/ 	.word	0x000000ff
        /*07cc*/ 	.word	0x00030138
        /*07d0*/ 	.short	0x0100
        /*07d2*/ 	.byte	0x08
	.zero		1


	//   ....[39]....
        /*07d4*/ 	.word	0x00001130
        /*07d8*/ 	.word	0x000000ff
        /*07dc*/ 	.word	0x00030148
        /*07e0*/ 	.short	0x0100
        /*07e2*/ 	.byte	0x08
	.zero		1


	//   ....[40]....
        /*07e4*/ 	.word	0x00001240
        /*07e8*/ 	.word	0x000000ff
        /*07ec*/ 	.word	0x00030150
        /*07f0*/ 	.short	0x0100
        /*07f2*/ 	.byte	0x05
	.zero		1


	//   ....[41]....
        /*07f4*/ 	.word	0x00001250
        /*07f8*/ 	.word	0x000000ff
        /*07fc*/ 	.word	0x00030158
        /*0800*/ 	.short	0x0100
        /*0802*/ 	.byte	0x05
	.zero		1


	//   ....[42]....
        /*0804*/ 	.word	0x00001710
        /*0808*/ 	.word	0x000000ff
        /*080c*/ 	.word	0x00030010
        /*0810*/ 	.short	0x010a
        /*0812*/ 	.byte	0x04
	.zero		1


	//   ....[43]....
        /*0814*/ 	.word	0x00001750
        /*0818*/ 	.word	0x000000ff
        /*081c*/ 	.word	0x00030020
        /*0820*/ 	.short	0x010a
        /*0822*/ 	.byte	0x04
	.zero		1


	//   ....[44]....
        /*0824*/ 	.word	0x000017f0
        /*0828*/ 	.word	0x000000ff
        /*082c*/ 	.word	0x000300d8
        /*0830*/ 	.short	0x010a
        /*0832*/ 	.byte	0x04
	.zero		1


	//   ....[45]....
        /*0834*/ 	.word	0x00001ab0
        /*0838*/ 	.word	0x000000ff
        /*083c*/ 	.word	0x00030028
        /*0840*/ 	.short	0x010a
        /*0842*/ 	.byte	0x04
	.zero		1


	//   ....[46]....
        /*0844*/ 	.word	0x00001b10
        /*0848*/ 	.word	0x000000ff
        /*084c*/ 	.word	0x000300e8
        /*0850*/ 	.short	0x010a
        /*0852*/ 	.byte	0x04
	.zero		1


	//   ....[47]....
        /*0854*/ 	.word	0x00001e00
        /*0858*/ 	.word	0x000000ff
        /*085c*/ 	.word	0x00030030
        /*0860*/ 	.short	0x010a
        /*0862*/ 	.byte	0x04
	.zero		1


	//   ....[48]....
        /*0864*/ 	.word	0x00001e40
        /*0868*/ 	.word	0x000000ff
        /*086c*/ 	.word	0x00030120
        /*0870*/ 	.short	0x010a
        /*0872*/ 	.byte	0x04
	.zero		1


	//   ....[49]....
        /*0874*/ 	.word	0x00001e80
        /*0878*/ 	.word	0x000000ff
        /*087c*/ 	.word	0x000300d8
        /*0880*/ 	.short	0x010a
        /*0882*/ 	.byte	0x04
	.zero		1


	//   ....[50]....
        /*0884*/ 	.word	0x00002310
        /*0888*/ 	.word	0x000000ff
        /*088c*/ 	.word	0x00030020
        /*0890*/ 	.short	0x010a
        /*0892*/ 	.byte	0x0b
	.zero		1


	//   ....[51]....
        /*0894*/ 	.word	0x00002630
        /*0898*/ 	.word	0x000000ff
        /*089c*/ 	.word	0x00030020
        /*08a0*/ 	.short	0x010a
        /*08a2*/ 	.byte	0x07
	.zero		1


	//   ....[52]....
        /*08a4*/ 	.word	0x00002690
        /*08a8*/ 	.word	0x000000ff
        /*08ac*/ 	.word	0x00030128
        /*08b0*/ 	.short	0x010a
        /*08b2*/ 	.byte	0x04
	.zero		1


	//   ....[53]....
        /*08b4*/ 	.word	0x00002700
        /*08b8*/ 	.word	0x000000ff
        /*08bc*/ 	.word	0x000300e8
        /*08c0*/ 	.short	0x010a
        /*08c2*/ 	.byte	0x04
	.zero		1


	//   ....[54]....
        /*08c4*/ 	.word	0x00002ae0
        /*08c8*/ 	.word	0x000000ff
        /*08cc*/ 	.word	0x00030020
        /*08d0*/ 	.short	0x010a
        /*08d2*/ 	.byte	0x0a
	.zero		1


	//   ....[55]....
        /*08d4*/ 	.word	0x00002de0
        /*08d8*/ 	.word	0x000000ff
        /*08dc*/ 	.word	0x00030020
        /*08e0*/ 	.short	0x010a
        /*08e2*/ 	.byte	0x07
	.zero		1


	//   ....[56]....
        /*08e4*/ 	.word	0x00002e80
        /*08e8*/ 	.word	0x000000ff
        /*08ec*/ 	.word	0x00030120
        /*08f0*/ 	.short	0x010a
        /*08f2*/ 	.byte	0x04
	.zero		1


	//   ....[57]....
        /*08f4*/ 	.word	0x00002ef0
        /*08f8*/ 	.word	0x000000ff
        /*08fc*/ 	.word	0x000300d8
        /*0900*/ 	.short	0x010a
        /*0902*/ 	.byte	0x04
	.zero		1


	//   ....[58]....
        /*0904*/ 	.word	0x000032a0
        /*0908*/ 	.word	0x000000ff
        /*090c*/ 	.word	0x00030020
        /*0910*/ 	.short	0x010a
        /*0912*/ 	.byte	0x06
	.zero		1


	//   ....[59]....
        /*0914*/ 	.word	0x000032f0
        /*0918*/ 	.word	0x000000ff
        /*091c*/ 	.word	0x00030128
        /*0920*/ 	.short	0x010a
        /*0922*/ 	.byte	0x04
	.zero		1


	//   ....[60]....
        /*0924*/ 	.word	0x00003360
        /*0928*/ 	.word	0x000000ff
        /*092c*/ 	.word	0x000300e8
        /*0930*/ 	.short	0x010a
        /*0932*/ 	.byte	0x04
	.zero		1


	//   ....[61]....
        /*0934*/ 	.word	0x000038c0
        /*0938*/ 	.word	0x00000016
        /*093c*/ 	.word	0x000300f0
        /*0940*/ 	.short	0x010a
        /*0942*/ 	.byte	0xff
	.zero		1


	//   ....[62]....
        /*0944*/ 	.word	0x00003940
        /*0948*/ 	.word	0x00000000
        /*094c*/ 	.word	0x00000000
        /*0950*/ 	.short	0x0101
        /*0952*/ 	.byte	0xff
	.zero		1


	//   ....[63]....
        /*0954*/ 	.word	0x00003970
        /*0958*/ 	.word	0x00000016
        /*095c*/ 	.word	0x00030100
        /*0960*/ 	.short	0x010a
        /*0962*/ 	.byte	0xff
	.zero		1


	//   ....[64]....
        /*0964*/ 	.word	0x00003c30
        /*0968*/ 	.word	0x00000000
        /*096c*/ 	.word	0x000300f0
        /*0970*/ 	.short	0x010a
        /*0972*/ 	.byte	0xff
	.zero		1


	//   ....[65]....
        /*0974*/ 	.word	0x00003d90
        /*0978*/ 	.word	0x00000000
        /*097c*/ 	.word	0x00030110
        /*0980*/ 	.short	0x010a
        /*0982*/ 	.byte	0xff
	.zero		1


	//   ....[66]....
        /*0984*/ 	.word	0x00004e00
        /*0988*/ 	.word	0x00000003
        /*098c*/ 	.word	0x00000000
        /*0990*/ 	.short	0x0101
        /*0992*/ 	.byte	0xff
	.zero		1


	//   ....[67]....
        /*0994*/ 	.word	0x00004e80
        /*0998*/ 	.word	0x00000003
        /*099c*/ 	.word	0x00000000
        /*09a0*/ 	.short	0x0101
        /*09a2*/ 	.byte	0xff
	.zero		1


	//   ....[68]....
        /*09a4*/ 	.word	0x00004ee0
        /*09a8*/ 	.word	0x00000017
        /*09ac*/ 	.word	0x00030100
        /*09b0*/ 	.short	0x010a
        /*09b2*/ 	.byte	0xff
	.zero		1


	//   ....[69]....
        /*09b4*/ 	.word	0x00005160
        /*09b8*/ 	.word	0x00000017
        /*09bc*/ 	.word	0x00030118
        /*09c0*/ 	.short	0x010a
        /*09c2*/ 	.byte	0xff
	.zero		1


	//   ....[70]....
        /*09c4*/ 	.word	0x000061c0
        /*09c8*/ 	.word	0x00000000
        /*09cc*/ 	.word	0x00000000
        /*09d0*/ 	.short	0x0101
        /*09d2*/ 	.byte	0xff
	.zero		1


	//   ....[71]....
        /*09d4*/ 	.word	0x00006260
        /*09d8*/ 	.word	0x00000003
        /*09dc*/ 	.word	0x00000000
        /*09e0*/ 	.short	0x0101
        /*09e2*/ 	.byte	0xff
	.zero		1


	//   ....[72]....
        /*09e4*/ 	.word	0x000062e0
        /*09e8*/ 	.word	0x00000003
        /*09ec*/ 	.word	0x00000000
        /*09f0*/ 	.short	0x0101
        /*09f2*/ 	.byte	0xff
	.zero		1


	//   ....[73]....
        /*09f4*/ 	.word	0x00006330
        /*09f8*/ 	.word	0x00000016
        /*09fc*/ 	.word	0x000300f0
        /*0a00*/ 	.short	0x010a
        /*0a02*/ 	.byte	0xff
	.zero		1


	//   ....[74]....
        /*0a04*/ 	.word	0x000063a0
        /*0a08*/ 	.word	0x00000000
        /*0a0c*/ 	.word	0x00000000
        /*0a10*/ 	.short	0x0101
        /*0a12*/ 	.byte	0xff
	.zero		1


	//   ....[75]....
        /*0a14*/ 	.word	0x00006420
        /*0a18*/ 	.word	0x00000016
        /*0a1c*/ 	.word	0x00030100
        /*0a20*/ 	.short	0x010a
        /*0a22*/ 	.byte	0xff
	.zero		1


	//   ....[76]....
        /*0a24*/ 	.word	0x00006600
        /*0a28*/ 	.word	0x00000018
        /*0a2c*/ 	.word	0x00000000
        /*0a30*/ 	.short	0x0101
        /*0a32*/ 	.byte	0xff
	.zero		1


	//   ....[77]....
        /*0a34*/ 	.word	0x00006650
        /*0a38*/ 	.word	0x00000016
        /*0a3c*/ 	.word	0x00030110
        /*0a40*/ 	.short	0x010a
        /*0a42*/ 	.byte	0xff
	.zero		1


	//   ....[78]....
        /*0a44*/ 	.word	0x000066a0
        /*0a48*/ 	.word	0x00000016
        /*0a4c*/ 	.word	0x00030118
        /*0a50*/ 	.short	0x010a
        /*0a52*/ 	.byte	0xff
	.zero		1


	//   ....[79]....
        /*0a54*/ 	.word	0x00009140
        /*0a58*/ 	.word	0x00000000
        /*0a5c*/ 	.word	0x00000000
        /*0a60*/ 	.short	0x0101
        /*0a62*/ 	.byte	0xff
	.zero		1


	//   ....[80]....
        /*0a64*/ 	.word	0x000091a0
        /*0a68*/ 	.word	0x00000016
        /*0a6c*/ 	.word	0x00000000
        /*0a70*/ 	.short	0x0101
        /*0a72*/ 	.byte	0xff
	.zero		1


	//   ....[81]....
        /*0a74*/ 	.word	0x000096f0
        /*0a78*/ 	.word	0x000000ff
        /*0a7c*/ 	.word	0x00000000
        /*0a80*/ 	.short	0x010a
        /*0a82*/ 	.byte	0x05
	.zero		1


	//   ....[82]....
        /*0a84*/ 	.word	0x000099f0
        /*0a88*/ 	.word	0x000000ff
        /*0a8c*/ 	.word	0x00000000
        /*0a90*/ 	.short	0x010a
        /*0a92*/ 	.byte	0x05
	.zero		1


	//   ....[83]....
        /*0a94*/ 	.word	0x0000a660
        /*0a98*/ 	.word	0x000000ff
        /*0a9c*/ 	.word	0x00000000
        /*0aa0*/ 	.short	0x0101
        /*0aa2*/ 	.byte	0x06
	.zero		1


	//   ....[84]....
        /*0aa4*/ 	.word	0x0000a6d0
        /*0aa8*/ 	.word	0x000000ff
        /*0aac*/ 	.word	0x00000000
        /*0ab0*/ 	.short	0x010a
        /*0ab2*/ 	.byte	0x04
	.zero		1


	//   ....[85]....
        /*0ab4*/ 	.word	0x0000aa30
        /*0ab8*/ 	.word	0x000000ff
        /*0abc*/ 	.word	0x00000000
        /*0ac0*/ 	.short	0x0101
        /*0ac2*/ 	.byte	0x05
	.zero		1


	//   ....[86]....
        /*0ac4*/ 	.word	0x0000d710
        /*0ac8*/ 	.word	0x000000ff
        /*0acc*/ 	.word	0x00000000
        /*0ad0*/ 	.short	0x0101
        /*0ad2*/ 	.byte	0x06
	.zero		1


	//   ....[87]....
        /*0ad4*/ 	.word	0x0000d870
        /*0ad8*/ 	.word	0x000000ff
        /*0adc*/ 	.word	0x00000000
        /*0ae0*/ 	.short	0x010a
        /*0ae2*/ 	.byte	0x06
	.zero		1


	//   ....[88]....
        /*0ae4*/ 	.word	0x0000ddc0
        /*0ae8*/ 	.word	0x000000ff
        /*0aec*/ 	.word	0x00000000
        /*0af0*/ 	.short	0x010a
        /*0af2*/ 	.byte	0x06
	.zero		1


	//   ....[89]....
        /*0af4*/ 	.word	0x0000e1c0
        /*0af8*/ 	.word	0x000000ff
        /*0afc*/ 	.word	0x00000000
        /*0b00*/ 	.short	0x010a
        /*0b02*/ 	.byte	0x04
	.zero		1


	//   ....[90]....
        /*0b04*/ 	.word	0x00010600
        /*0b08*/ 	.word	0x000000ff
        /*0b0c*/ 	.word	0x00000000
        /*0b10*/ 	.short	0x0101
        /*0b12*/ 	.byte	0x04
	.zero		1


	//   ....[91]....
        /*0b14*/ 	.word	0x00010620
        /*0b18*/ 	.word	0x00000003
        /*0b1c*/ 	.word	0x00000000
        /*0b20*/ 	.short	0x010a
        /*0b22*/ 	.byte	0x29
	.zero		1


	//   ....[92]....
        /*0b24*/ 	.word	0x00012ad0
        /*0b28*/ 	.word	0x00000000
        /*0b2c*/ 	.word	0x00000000
        /*0b30*/ 	.short	0x0101
        /*0b32*/ 	.byte	0x05
	.zero		1


	//   ....[93]....
        /*0b34*/ 	.word	0x00013680
        /*0b38*/ 	.word	0x000000ff
        /*0b3c*/ 	.word	0x00000000
        /*0b40*/ 	.short	0x0101
        /*0b42*/ 	.byte	0x05
	.zero		1


	//   ....[94]....
        /*0b44*/ 	.word	0x000137f0
        /*0b48*/ 	.word	0x000000ff
        /*0b4c*/ 	.word	0x00000000
        /*0b50*/ 	.short	0x010a
        /*0b52*/ 	.byte	0x05
	.zero		1


	//   ....[95]....
        /*0b54*/ 	.word	0x00013d20
        /*0b58*/ 	.word	0x000000ff
        /*0b5c*/ 	.word	0x00000000
        /*0b60*/ 	.short	0x010a
        /*0b62*/ 	.byte	0x05
	.zero		1


	//   ....[96]....
        /*0b64*/ 	.word	0x00013fc0
        /*0b68*/ 	.word	0x000000ff
        /*0b6c*/ 	.word	0x00000000
        /*0b70*/ 	.short	0x0101
        /*0b72*/ 	.byte	0x04
	.zero		1


	//   ....[97]....
        /*0b74*/ 	.word	0x00014050
        /*0b78*/ 	.word	0x000000ff
        /*0b7c*/ 	.word	0x00000000
        /*0b80*/ 	.short	0x010a
        /*0b82*/ 	.byte	0x04
	.zero		1


	//   ....[98]....
        /*0b84*/ 	.word	0x00014110
        /*0b88*/ 	.word	0x000000ff
        /*0b8c*/ 	.word	0x00000000
        /*0b90*/ 	.short	0x0101
        /*0b92*/ 	.byte	0x04
	.zero		1


	//   ....[99]....
        /*0b94*/ 	.word	0x00014600
        /*0b98*/ 	.word	0x000000ff
        /*0b9c*/ 	.word	0x00030018
        /*0ba0*/ 	.short	0x010a
        /*0ba2*/ 	.byte	0x0a
	.zero		1


	//   ....[100]....
        /*0ba4*/ 	.word	0x00014fc0
        /*0ba8*/ 	.word	0x000000ff
        /*0bac*/ 	.word	0x00030010
        /*0bb0*/ 	.short	0x0107
        /*0bb2*/ 	.byte	0x0a
	.zero		1


	//   ....[101]....
        /*0bb4*/ 	.word	0x00015030
        /*0bb8*/ 	.word	0x000000ff
        /*0bbc*/ 	.word	0x00030010
        /*0bc0*/ 	.short	0x0101
        /*0bc2*/ 	.byte	0x0a
	.zero		1


	//   ....[102]....
        /*0bc4*/ 	.word	0x00015180
        /*0bc8*/ 	.word	0x000000ff
        /*0bcc*/ 	.word	0x00030078
        /*0bd0*/ 	.short	0x010a
        /*0bd2*/ 	.byte	0x0a
	.zero		1


	//   ....[103]....
        /*0bd4*/ 	.word	0x000159a0
        /*0bd8*/ 	.word	0x000000ff
        /*0bdc*/ 	.word	0x00030020
        /*0be0*/ 	.short	0x0107
        /*0be2*/ 	.byte	0x0a
	.zero		1


	//   ....[104]....
        /*0be4*/ 	.word	0x00015a00
        /*0be8*/ 	.word	0x000000ff
        /*0bec*/ 	.word	0x00030020
        /*0bf0*/ 	.short	0x0101
        /*0bf2*/ 	.byte	0x0a
	.zero		1


	//   ....[105]....
        /*0bf4*/ 	.word	0x00016910
        /*0bf8*/ 	.word	0x000000ff
        /*0bfc*/ 	.word	0x00030020
        /*0c00*/ 	.short	0x0107
        /*0c02*/ 	.byte	0x0a
	.zero		1


	//   ....[106]....
        /*0c04*/ 	.word	0x00016970
        /*0c08*/ 	.word	0x000000ff
        /*0c0c*/ 	.word	0x00030020
        /*0c10*/ 	.short	0x0101
        /*0c12*/ 	.byte	0x0a
	.zero		1


	//   ....[107]....
        /*0c14*/ 	.word	0x00016f30
        /*0c18*/ 	.word	0x000000ff
        /*0c1c*/ 	.word	0x00030078
        /*0c20*/ 	.short	0x010a
        /*0c22*/ 	.byte	0x09
	.zero		1


	//   ....[108]....
        /*0c24*/ 	.word	0x000177b0
        /*0c28*/ 	.word	0x000000ff
        /*0c2c*/ 	.word	0x00030020
        /*0c30*/ 	.short	0x0107
        /*0c32*/ 	.byte	0x09
	.zero		1


	//   ....[109]....
        /*0c34*/ 	.word	0x00017810
        /*0c38*/ 	.word	0x000000ff
        /*0c3c*/ 	.word	0x00030020
        /*0c40*/ 	.short	0x0101
        /*0c42*/ 	.byte	0x09
	.zero		1


	//   ....[110]....
        /*0c44*/ 	.word	0x000187b0
        /*0c48*/ 	.word	0x000000ff
        /*0c4c*/ 	.word	0x00030020
        /*0c50*/ 	.short	0x0107
        /*0c52*/ 	.byte	0x09
	.zero		1


	//   ....[111]....
        /*0c54*/ 	.word	0x00018810
        /*0c58*/ 	.word	0x000000ff
        /*0c5c*/ 	.word	0x00030020
        /*0c60*/ 	.short	0x0101
        /*0c62*/ 	.byte	0x09
	.zero		1


	//   ....[112]....
        /*0c64*/ 	.word	0x000188c0
        /*0c68*/ 	.word	0x000000ff
        /*0c6c*/ 	.word	0x00030078
        /*0c70*/ 	.short	0x010a
        /*0c72*/ 	.byte	0x09
	.zero		1


	//   ....[113]....
        /*0c74*/ 	.word	0x00019160
        /*0c78*/ 	.word	0x000000ff
        /*0c7c*/ 	.word	0x00030020
        /*0c80*/ 	.short	0x0107
        /*0c82*/ 	.byte	0x09
	.zero		1


	//   ....[114]....
        /*0c84*/ 	.word	0x000191c0
        /*0c88*/ 	.word	0x000000ff
        /*0c8c*/ 	.word	0x00030020
        /*0c90*/ 	.short	0x0101
        /*0c92*/ 	.byte	0x09
	.zero		1


	//   ....[115]....
        /*0c94*/ 	.word	0x0001a170
        /*0c98*/ 	.word	0x000000ff
        /*0c9c*/ 	.word	0x00030020
        /*0ca0*/ 	.short	0x0107
        /*0ca2*/ 	.byte	0x09
	.zero		1


	//   ....[116]....
        /*0ca4*/ 	.word	0x0001a1d0
        /*0ca8*/ 	.word	0x000000ff
        /*0cac*/ 	.word	0x00030020
        /*0cb0*/ 	.short	0x0101
        /*0cb2*/ 	.byte	0x09
	.zero		1


	//   ....[117]....
        /*0cb4*/ 	.word	0x0001a320
        /*0cb8*/ 	.word	0x000000ff
        /*0cbc*/ 	.word	0x00030078
        /*0cc0*/ 	.short	0x010a
        /*0cc2*/ 	.byte	0x0a
	.zero		1


	//   ....[118]....
        /*0cc4*/ 	.word	0x0001aca0
        /*0cc8*/ 	.word	0x000000ff
        /*0ccc*/ 	.word	0x00030020
        /*0cd0*/ 	.short	0x0107
        /*0cd2*/ 	.byte	0x0a
	.zero		1


	//   ....[119]....
        /*0cd4*/ 	.word	0x0001ad00
        /*0cd8*/ 	.word	0x000000ff
        /*0cdc*/ 	.word	0x00030020
        /*0ce0*/ 	.short	0x0101
        /*0ce2*/ 	.byte	0x0a
	.zero		1


	//   ....[120]....
        /*0ce4*/ 	.word	0x0001bdb0
        /*0ce8*/ 	.word	0x000000ff
        /*0cec*/ 	.word	0x00030020
        /*0cf0*/ 	.short	0x0107
        /*0cf2*/ 	.byte	0x0a
	.zero		1


	//   ....[121]....
        /*0cf4*/ 	.word	0x0001be10
        /*0cf8*/ 	.word	0x000000ff
        /*0cfc*/ 	.word	0x00030020
        /*0d00*/ 	.short	0x0101
        /*0d02*/ 	.byte	0x0a
	.zero		1


	//   ....[122]....
        /*0d04*/ 	.word	0x0001c050
        /*0d08*/ 	.word	0x00000002
        /*0d0c*/ 	.word	0x00030010
        /*0d10*/ 	.short	0x010a
        /*0d12*/ 	.byte	0xff
	.zero		1


	//   ....[123]....
        /*0d14*/ 	.word	0x0001c0b0
        /*0d18*/ 	.word	0x00000002
        /*0d1c*/ 	.word	0x00030020
        /*0d20*/ 	.short	0x010a
        /*0d22*/ 	.byte	0xff
	.zero		1


	//   ....[124]....
        /*0d24*/ 	.word	0x0001c110
        /*0d28*/ 	.word	0x00000005
        /*0d2c*/ 	.word	0x000300d8
        /*0d30*/ 	.short	0x010a
        /*0d32*/ 	.byte	0xff
	.zero		1


	//   ....[125]....
        /*0d34*/ 	.word	0x0001c170
        /*0d38*/ 	.word	0x00000002
        /*0d3c*/ 	.word	0x00030028
        /*0d40*/ 	.short	0x010a
        /*0d42*/ 	.byte	0xff
	.zero		1


	//   ....[126]....
        /*0d44*/ 	.word	0x0001c1d0
        /*0d48*/ 	.word	0x00000005
        /*0d4c*/ 	.word	0x000300e8
        /*0d50*/ 	.short	0x010a
        /*0d52*/ 	.byte	0xff
	.zero		1


	//   ....[127]....
        /*0d54*/ 	.word	0x0001c230
        /*0d58*/ 	.word	0x00000002
        /*0d5c*/ 	.word	0x00030030
        /*0d60*/ 	.short	0x010a
        /*0d62*/ 	.byte	0xff
	.zero		1


	//   ....[128]....
        /*0d64*/ 	.word	0x0001c290
        /*0d68*/ 	.word	0x00000003
        /*0d6c*/ 	.word	0x00030120
        /*0d70*/ 	.short	0x010a
        /*0d72*/ 	.byte	0xff
	.zero		1


	//   ....[129]....
        /*0d74*/ 	.word	0x0001c2f0
        /*0d78*/ 	.word	0x00000004
        /*0d7c*/ 	.word	0x000300d8
        /*0d80*/ 	.short	0x010a
        /*0d82*/ 	.byte	0xff
	.zero		1


	//   ....[130]....
        /*0d84*/ 	.word	0x0001c350
        /*0d88*/ 	.word	0x00000004
        /*0d8c*/ 	.word	0x00030020
        /*0d90*/ 	.short	0x010a
        /*0d92*/ 	.byte	0xff
	.zero		1


	//   ....[131]....
        /*0d94*/ 	.word	0x0001c3b0
        /*0d98*/ 	.word	0x00000000
        /*0d9c*/ 	.word	0x00030020
        /*0da0*/ 	.short	0x010a
        /*0da2*/ 	.byte	0xff
	.zero		1


	//   ....[132]....
        /*0da4*/ 	.word	0x0001c410
        /*0da8*/ 	.word	0x00000000
        /*0dac*/ 	.word	0x00030128
        /*0db0*/ 	.short	0x010a
        /*0db2*/ 	.byte	0xff
	.zero		1


	//   ....[133]....
        /*0db4*/ 	.word	0x0001c470
        /*0db8*/ 	.word	0x00000004
        /*0dbc*/ 	.word	0x000300e8
        /*0dc0*/ 	.short	0x010a
        /*0dc2*/ 	.byte	0xff
	.zero		1


	//   ....[134]....
        /*0dc4*/ 	.word	0x0001c4d0
        /*0dc8*/ 	.word	0x00000004
        /*0dcc*/ 	.word	0x00030020
        /*0dd0*/ 	.short	0x010a
        /*0dd2*/ 	.byte	0xff
	.zero		1


	//   ....[135]....
        /*0dd4*/ 	.word	0x0001c530
        /*0dd8*/ 	.word	0x00000000
        /*0ddc*/ 	.word	0x00030020
        /*0de0*/ 	.short	0x010a
        /*0de2*/ 	.byte	0xff
	.zero		1


	//   ....[136]....
        /*0de4*/ 	.word	0x0001c590
        /*0de8*/ 	.word	0x00000000
        /*0dec*/ 	.word	0x00030120
        /*0df0*/ 	.short	0x010a
        /*0df2*/ 	.byte	0xff
	.zero		1


	//   ....[137]....
        /*0df4*/ 	.word	0x0001c5f0
        /*0df8*/ 	.word	0x00000004
        /*0dfc*/ 	.word	0x000300d8
        /*0e00*/ 	.short	0x010a
        /*0e02*/ 	.byte	0xff
	.zero		1


	//   ....[138]....
        /*0e04*/ 	.word	0x0001c650
        /*0e08*/ 	.word	0x00000000
        /*0e0c*/ 	.word	0x00030020
        /*0e10*/ 	.short	0x010a
        /*0e12*/ 	.byte	0xff
	.zero		1


	//   ....[139]....
        /*0e14*/ 	.word	0x0001c6b0
        /*0e18*/ 	.word	0x00000000
        /*0e1c*/ 	.word	0x00030128
        /*0e20*/ 	.short	0x010a
        /*0e22*/ 	.byte	0xff
	.zero		1


	//   ....[140]....
        /*0e24*/ 	.word	0x0001c710
        /*0e28*/ 	.word	0x00000004
        /*0e2c*/ 	.word	0x000300e8
        /*0e30*/ 	.short	0x010a
        /*0e32*/ 	.byte	0xff
	.zero		1


	//   ....[141]....
        /*0e34*/ 	.word	0x0001c760
        /*0e38*/ 	.word	0x00000016
        /*0e3c*/ 	.word	0x000300f0
        /*0e40*/ 	.short	0x010a
        /*0e42*/ 	.byte	0xff
	.zero		1


	//   ....[142]....
        /*0e44*/ 	.word	0x0001c7b0
        /*0e48*/ 	.word	0x00000016
        /*0e4c*/ 	.word	0x00030100
        /*0e50*/ 	.short	0x010a
        /*0e52*/ 	.byte	0xff
	.zero		1


	//   ....[143]....
        /*0e54*/ 	.word	0x0001c800
        /*0e58*/ 	.word	0x00000000
        /*0e5c*/ 	.word	0x000300f0
        /*0e60*/ 	.short	0x010a
        /*0e62*/ 	.byte	0xff
	.zero		1


	//   ....[144]....
        /*0e64*/ 	.word	0x0001c850
        /*0e68*/ 	.word	0x00000000
        /*0e6c*/ 	.word	0x00030110
        /*0e70*/ 	.short	0x010a
        /*0e72*/ 	.byte	0xff
	.zero		1


	//   ....[145]....
        /*0e74*/ 	.word	0x0001c8a0
        /*0e78*/ 	.word	0x00000017
        /*0e7c*/ 	.word	0x00030100
        /*0e80*/ 	.short	0x010a
        /*0e82*/ 	.byte	0xff
	.zero		1


	//   ....[146]....
        /*0e84*/ 	.word	0x0001c8f0
        /*0e88*/ 	.word	0x00000017
        /*0e8c*/ 	.word	0x00030118
        /*0e90*/ 	.short	0x010a
        /*0e92*/ 	.byte	0xff
	.zero		1


	//   ....[147]....
        /*0e94*/ 	.word	0x0001c940
        /*0e98*/ 	.word	0x00000016
        /*0e9c*/ 	.word	0x000300f0
        /*0ea0*/ 	.short	0x010a
        /*0ea2*/ 	.byte	0xff
	.zero		1


	//   ....[148]....
        /*0ea4*/ 	.word	0x0001c990
        /*0ea8*/ 	.word	0x00000016
        /*0eac*/ 	.word	0x00030100
        /*0eb0*/ 	.short	0x010a
        /*0eb2*/ 	.byte	0xff
	.zero		1


	//   ....[149]....
        /*0eb4*/ 	.word	0x0001c9e0
        /*0eb8*/ 	.word	0x00000016
        /*0ebc*/ 	.word	0x00030110
        /*0ec0*/ 	.short	0x010a
        /*0ec2*/ 	.byte	0xff
	.zero		1


	//   ....[150]....
        /*0ec4*/ 	.word	0x0001ca30
        /*0ec8*/ 	.word	0x00000016
        /*0ecc*/ 	.word	0x00030118
        /*0ed0*/ 	.short	0x010a
        /*0ed2*/ 	.byte	0xff
	.zero		1


	//   ....[151]....
        /*0ed4*/ 	.word	0x0001ca90
        /*0ed8*/ 	.word	0x00000000
        /*0edc*/ 	.word	0x00000000
        /*0ee0*/ 	.short	0x010a
        /*0ee2*/ 	.byte	0xff
	.zero		1


	//   ....[152]....
        /*0ee4*/ 	.word	0x0001caf0
        /*0ee8*/ 	.word	0x00000000
        /*0eec*/ 	.word	0x00000000
        /*0ef0*/ 	.short	0x010a
        /*0ef2*/ 	.byte	0xff
	.zero		1


	//   ....[153]....
        /*0ef4*/ 	.word	0x0001cb50
        /*0ef8*/ 	.word	0x00000004
        /*0efc*/ 	.word	0x00000000
        /*0f00*/ 	.short	0x010a
        /*0f02*/ 	.byte	0xff
	.zero		1


	//   ....[154]....
        /*0f04*/ 	.word	0x0001cbb0
        /*0f08*/ 	.word	0x00000005
        /*0f0c*/ 	.word	0x00000000
        /*0f10*/ 	.short	0x010a
        /*0f12*/ 	.byte	0xff
	.zero		1


	//   ....[155]....
        /*0f14*/ 	.word	0x0001cc10
        /*0f18*/ 	.word	0x00000003
        /*0f1c*/ 	.word	0x00000000
        /*0f20*/ 	.short	0x010a
        /*0f22*/ 	.byte	0xff
	.zero		1


	//   ....[156]....
        /*0f24*/ 	.word	0x0001cc70
        /*0f28*/ 	.word	0x00000000
        /*0f2c*/ 	.word	0x00000000
        /*0f30*/ 	.short	0x010a
        /*0f32*/ 	.byte	0xff
	.zero		1


	//   ....[157]....
        /*0f34*/ 	.word	0x0001ccd0
        /*0f38*/ 	.word	0x00000003
        /*0f3c*/ 	.word	0x00000000
        /*0f40*/ 	.short	0x010a
        /*0f42*/ 	.byte	0xff
	.zero		1


	//   ....[158]....
        /*0f44*/ 	.word	0x0001cd30
        /*0f48*/ 	.word	0x00000003
        /*0f4c*/ 	.word	0x00000000
        /*0f50*/ 	.short	0x010a
        /*0f52*/ 	.byte	0xff
	.zero		1


	//   ....[159]....
        /*0f54*/ 	.word	0x0001cd90
        /*0f58*/ 	.word	0x00000003
        /*0f5c*/ 	.word	0x00000000
        /*0f60*/ 	.short	0x010a
        /*0f62*/ 	.byte	0xff
	.zero		1


	//   ....[160]....
        /*0f64*/ 	.word	0x0001cdf0
        /*0f68*/ 	.word	0x00000000
        /*0f6c*/ 	.word	0x00000000
        /*0f70*/ 	.short	0x010a
        /*0f72*/ 	.byte	0xff
	.zero		1


	//   ....[161]....
        /*0f74*/ 	.word	0x0001ce50
        /*0f78*/ 	.word	0x00000007
        /*0f7c*/ 	.word	0x00030018
        /*0f80*/ 	.short	0x010a
        /*0f82*/ 	.byte	0xff
	.zero		1


	//   ....[162]....
        /*0f84*/ 	.word	0x0001ceb0
        /*0f88*/ 	.word	0x00000019
        /*0f8c*/ 	.word	0x00030078
        /*0f90*/ 	.short	0x010a
        /*0f92*/ 	.byte	0xff
	.zero		1


	//   ....[163]....
        /*0f94*/ 	.word	0x0001cf10
        /*0f98*/ 	.word	0x00000013
        /*0f9c*/ 	.word	0x00030078
        /*0fa0*/ 	.short	0x010a
        /*0fa2*/ 	.byte	0xff
	.zero		1


	//   ....[164]....
        /*0fa4*/ 	.word	0x0001cf70
        /*0fa8*/ 	.word	0x00000013
        /*0fac*/ 	.word	0x00030078
        /*0fb0*/ 	.short	0x010a
        /*0fb2*/ 	.byte	0xff
	.zero		1


	//   ....[165]....
        /*0fb4*/ 	.word	0x0001cfd0
        /*0fb8*/ 	.word	0x00000003
        /*0fbc*/ 	.word	0x00030078
        /*0fc0*/ 	.short	0x010a
        /*0fc2*/ 	.byte	0xff
	.zero		1


	//----- nvinfo : EIATTR_NUM_MBARRIERS
	.align		4
.L_343:
        /*0fc4*/ 	.byte	0x03, 0x38
        /*0fc6*/ 	.short	0x002a


	//----- nvinfo : EIATTR_EXIT_INSTR_OFFSETS
	.align		4
        /*0fc8*/ 	.byte	0x04, 0x1c
        /*0fca*/ 	.short	(.L_345 - .L_344)


	//   ....[0]....
.L_344:
        /*0fcc*/ 	.word	0x000015b0


	//   ....[1]....
        /*0fd0*/ 	.word	0x000036b0


	//   ....[2]....
        /*0fd4*/ 	.word	0x000036f0


	//   ....[3]....
        /*0fd8*/ 	.word	0x00009460


	//   ....[4]....
        /*0fdc*/ 	.word	0x00009580


	//   ....[5]....
        /*0fe0*/ 	.word	0x00014120


	//   ....[6]....
        /*0fe4*/ 	.word	0x000141c0


	//   ....[7]....
        /*0fe8*/ 	.word	0x000142c0


	//   ....[8]....
        /*0fec*/ 	.word	0x0001bea0


	//   ....[9]....
        /*0ff0*/ 	.word	0x0001c000


	//   ....[10]....
        /*0ff4*/ 	.word	0x0001c030


	//----- nvinfo : EIATTR_INDIRECT_BRANCH_TARGETS
	.align		4
.L_345:
        /*0ff8*/ 	.byte	0x04, 0x34
        /*0ffa*/ 	.short	(.L_347 - .L_346)


	//   ....[0]....
.L_346:
        /* <DEDUP_REMOVED lines=10> */


	//   ....[1]....
        /*1020*/ 	.word	.L_x_2848@srel
        /*1024*/ 	.short	0x0
        /*1026*/ 	.short	0x0
        /*1028*/ 	.word	0x3
        /*102c*/ 	.word	.L_x_1374@srel
        /*1030*/ 	.word	.L_x_1373@srel
        /*1034*/ 	.word	.L_x_2851@srel


	//----- nvinfo : EIATTR_MAX_THREADS
	.align		4
.L_347:
        /*1038*/ 	.byte	0x04, 0x05
        /*103a*/ 	.short	(.L_349 - .L_348)
.L_348:
        /*103c*/ 	.word	0x00000180
        /*1040*/ 	.word	0x00000001
        /*1044*/ 	.word	0x00000001


	//----- nvinfo : EIATTR_CRS_STACK_SIZE
	.align		4
.L_349:
        /*1048*/ 	.byte	0x04, 0x1e
        /*104a*/ 	.short	(.L_351 - .L_350)
.L_350:
        /*104c*/ 	.word	0x00000000


	//----- nvinfo : EIATTR_CBANK_PARAM_SIZE
	.align		4
.L_351:
        /*1050*/ 	.byte	0x03, 0x19
        /*1052*/ 	.short	0x00c8


	//----- nvinfo : EIATTR_PARAM_CBANK
	.align		4
        /*1054*/ 	.byte	0x04, 0x0a
        /*1056*/ 	.short	(.L_353 - .L_352)
	.align		4
.L_352:
        /*1058*/ 	.word	index@(.nv.constant0._ZN7cutlass13device_kernelINS_4fmha6kernel33Sm100FmhaGenKernelWarpspecializedIN4cute5tupleIJNS4_1CILi1EEEiiNS5_IJNS5_IJiiEEEiEEEEEENS1_10collective35Sm100FmhaGenMainloopWarpspecializedINS_12float_e5m2_tEffNS_6half_tENS5_IJNS6_ILi128EEENS6_ILi256EEESF_EEENS5_IJNS6_ILi0EEES7_S9_EEENS5_IJSI_S7_NS5_IJNS5_IJSI_iEEEiEEEEEESM_NS5_IJiS7_SL_EEESN_SJ_NSB_12ResidualMaskENS5_IJS7_NS6_ILi2EEES7_EEEEENSB_35Sm100FmhaGenEpilogueWarpspecializedISE_SJ_EENS2_23IndividualTileSchedulerENS2_41Sm100FmhaGenKernelWarpspecializedScheduleEEEEEvNT_6ParamsE)
        /*105c*/ 	.short	0x0380
        /*105e*/ 	.short	0x00c8


	//----- nvinfo : EIATTR_SW_WAR
	.align		4
.L_353:
        /*1060*/ 	.byte	0x04, 0x36
        /*1062*/ 	.short	(.L_355 - .L_354)
.L_354:
        /*1064*/ 	.word	0x00000008
.L_355:


//--------------------- .nv.info._ZN7cutlass13device_kernelINS_4fmha6kernel33Sm100FmhaGenKernelWarpspecializedIN4cute5tupleIJNS4_1CILi1EEEiiNS5_IJNS5_IJiiEEEiEEEEEENS1_10collective35Sm100FmhaGenMainloopWarpspecializedINS_12float_e5m2_tEffNS_6half_tENS5_IJNS6_ILi128EEESF_SF_EEENS5_IJNS6_ILi0EEES7_S9_EEENS5_IJSH_S7_NS5_IJNS5_IJSH_iEEEiEEEEEESL_NS5_IJiS7_SK_EEESM_SI_NSB_12ResidualMaskENS5_IJS7_NS6_ILi2EEES7_EEEEENSB_35Sm100FmhaGenEpilogueWarpspecializedISE_SI_EENS2_23IndividualTileSchedulerENS2_41Sm100FmhaGenKernelWarpspecializedScheduleEEEEEvNT_6ParamsE --------------------------
	.section	.nv.info._ZN7cutlass13device_kernelINS_4fmha6kernel33Sm100FmhaGenKernelWarpspecializedIN4cute5tupleIJNS4_1CILi1EEEiiNS5_IJNS5_IJiiEEEiEEEEEENS1_10collective35Sm100FmhaGenMainloopWarpspecializedINS_12float_e5m2_tEffNS_6half_tENS5_IJNS6_ILi128EEESF_SF_EEENS5_IJNS6_ILi0EEES7_S9_EEENS5_IJSH_S7_NS5_IJNS5_IJSH_iEEEiEEEEEESL_NS5_IJiS7_SK_EEESM_SI_NSB_12ResidualMaskENS5_IJS7_NS6_ILi2EEES7_EEEEENSB_35Sm100FmhaGenEpilogueWarpspecializedISE_SI_EENS2_23IndividualTileSchedulerENS2_41Sm100FmhaGenKernelWarpspecializedScheduleEEEEEvNT_6ParamsE,"",@"SHT_CUDA_INFO"
	.sectionflags	@""
	.align	4


	//----- nvinfo : EIATTR_CUDA_API_VERSION
	.align		4
        /*0000*/ 	.byte	0x04, 0x37
        /*0002*/ 	.short	(.L_357 - .L_356)
.L_356:
        /*0004*/ 	.word	0x00000082


	//----- nvinfo : EIATTR_KPARAM_INFO
	.align		4
.L_357:
        /*0008*/ 	.byte	0x04, 0x17
        /*000a*/ 	.short	(.L_359 - .L_358)
.L_358:
        /*000c*/ 	.word	0x00000000
        /*0010*/ 	.short	0x0000
        /*0012*/ 	.short	0x0000
        /*0014*/ 	.byte	0x00, 0xf0, 0x21, 0x03


	//----- nvinfo : EIATTR_AT_ENTRY_FRAGMENTS
	.align		4
.L_359:
        /*0018*/ 	.byte	0x04, 0x4f
        /*001a*/ 	.short	(.L_361 - .L_360)


	//   ....[0]....
.L_360:
        /*001c*/ 	.word	0x00000006


	//----- nvinfo : EIATTR_RESERVED_SMEM_USED
	.align		4
.L_361:
        /*0020*/ 	.byte	0x01, 0x41
	.zero		2


	//----- nvinfo : EIATTR_SPARSE_MMA_MASK
	.align		4
        /*0024*/ 	.byte	0x03, 0x50
        /*0026*/ 	.short	0x0000


	//----- nvinfo : EIATTR_TCGEN05_1CTA_USED
	.align		4
        /*0028*/ 	.byte	0x01, 0x51
	.zero		2


	//----- nvinfo : EIATTR_MAXREG_COUNT
	.align		4
        /*002c*/ 	.byte	0x03, 0x1b
        /*002e*/ 	.short	0x00a8


	//----- nvinfo : EIATTR_NUM_BARRIERS
	.align		4
        /*0030*/ 	.byte	0x02, 0x4c
        /*0032*/ 	.byte	0x01
	.zero		1


	//----- nvinfo : EIATTR_EXTERNS
	.align		4
        /*0034*/ 	.byte	0x04, 0x0f
        /*0036*/ 	.short	(.L_363 - .L_362)


	//   ....[0]....
	.align		4
.L_362:
        /*0038*/ 	.word	index@(__assertfail)


	//----- nvinfo : EIATTR_MERCURY_ISA_VERSION
	.align		4
.L_363:
        /*003c*/ 	.byte	0x03, 0x5f
        /*003e*/ 	.short	0x0101


	//----- nvinfo : EIATTR_INT_WARP_WIDE_INSTR_OFFSETS
	.align		4
        /*0040*/ 	.byte	0x04, 0x31
        /*0042*/ 	.short	(.L_365 - .L_364)


	//   ....[0]....
.L_364:
        /*0044*/ 	.word	0x00009010


	//   ....[1]....
        /*0048*/ 	.word	0x00009030


	//   ....[2]....
        /*004c*/ 	.word	0x00009060


	//----- nvinfo : EIATTR_COOP_GROUP_MASK_REGIDS
	.align		4
.L_365:
        /*0050*/ 	.byte	0x04, 0x29
        /*0052*/ 	.short	(.L_367 - .L_366)


	//   ....[0]....
.L_366:
        /*0054*/ 	.word	0xffffffff


	//   ....[1]....
        /*0058*/ 	.word	0xffffffff


	//   ....[2]....
        /*005c*/ 	.word	0xffffffff


	//   ....[3]....
        /*0060*/ 	.word	0xffffffff


	//   ....[4]....
        /*0064*/ 	.word	0xffffffff


	//   ....[5]....
        /*0068*/ 	.word	0xffffffff


	//   ....[6]....
        /*006c*/ 	.word	0xffffffff


	//   ....[7]....
        /*0070*/ 	.word	0xffffffff


	//   ....[8]....
        /*0074*/ 	.word	0xffffffff


	//   ....[9]....
        /*0078*/ 	.word	0xffffffff


	//   ....[10]....
        /*007c*/ 	.word	0xffffffff


	//   ....[11]....
        /*0080*/ 	.word	0xffffffff


	//   ....[12]....
        /*0084*/ 	.word	0xffffffff


	//   ....[13]....
        /*0088*/ 	.word	0xffffffff


	//   ....[14]....
        /*008c*/ 	.word	0xffffffff


	//   ....[15]....
        /*0090*/ 	.word	0xffffffff


	//   ....[16]....
        /*0094*/ 	.word	0xffffffff


	//   ....[17]....
        /*0098*/ 	.word	0xffffffff


	//   ....[18]....
        /*009c*/ 	.word	0xffffffff


	//----- nvinfo : EIATTR_COOP_GROUP_INSTR_OFFSETS
	.align		4
.L_367:
        /*00a0*/ 	.byte	0x04, 0x28
        /*00a2*/ 	.short	(.L_369 - .L_368)


	//   ....[0]....
.L_368:
        /*00a4*/ 	.word	0x00000030


	//   ....[1]....
        /*00a8*/ 	.word	0x00000460


	//   ....[2]....
        /*00ac*/ 	.word	0x000005b0


	//   ....[3]....
        /*00b0*/ 	.word	0x000009c0


	//   ....[4]....
        /*00b4*/ 	.word	0x00000b30


	//   ....[5]....
        /*00b8*/ 	.word	0x00000d60


	//   ....[6]....
        /*00bc*/ 	.word	0x00000f10


	//   ....[7]....
        /*00c0*/ 	.word	0x00001000


	//   ....[8]....
        /*00c4*/ 	.word	0x00001160


	//   ....[9]....
        /*00c8*/ 	.word	0x000012c0


	//   ....[10]....
        /*00cc*/ 	.word	0x000014b0


	//   ....[11]....
        /*00d0*/ 	.word	0x000016c0


	//   ....[12]....
        /*00d4*/ 	.word	0x000016e0


	//   ....[13]....
        /*00d8*/ 	.word	0x00003ab0


	//   ....[14]....
        /*00dc*/ 	.word	0x00004e80


	//   ....[15]....
        /*00e0*/ 	.word	0x00008f10


	//   ....[16]....
        /*00e4*/ 	.word	0x00009130


	//   ....[17]....
        /*00e8*/ 	.word	0x000096a0


	//   ....[18]....
        /*00ec*/ 	.word	0x0000c5c0


	//----- nvinfo : EIATTR_REG_RECONFIG
	.align		4
.L_369:
        /*00f0*/ 	.byte	0x01, 0x54
	.zero		2


	//----- nvinfo : EIATTR_VRC_CTA_INIT_COUNT
	.align		4
        /*00f4*/ 	.byte	0x02, 0x4a
        /*00f6*/ 	.byte	0x80
	.zero		1


	//----- nvinfo : EIATTR_SYSCALL_OFFSETS
	.align		4
        /*00f8*/ 	.byte	0x04, 0x46
        /*00fa*/ 	.short	(.L_371 - .L_370)


	//   ....[0]....
.L_370:
        /*00fc*/ 	.word	0x00003be0


	//   ....[1]....
        /*0100*/ 	.word	0x00003d30


	//   ....[2]....
        /*0104*/ 	.word	0x00003fc0


	//   ....[3]....
        /*0108*/ 	.word	0x00004110


	//   ....[4]....
        /*010c*/ 	.word	0x000043a0


	//   ....[5]....
        /*0110*/ 	.word	0x000044f0


	//   ....[6]....
        /*0114*/ 	.word	0x00004790


	//   ....[7]....
        /*0118*/ 	.word	0x00004a20


	//   ....[8]....
        /*011c*/ 	.word	0x00004d00


	//   ....[9]....
        /*0120*/ 	.word	0x00004fb0


	//   ....[10]....
        /*0124*/ 	.word	0x00005100


	//   ....[11]....
        /*0128*/ 	.word	0x00005390


	//   ....[12]....
        /*012c*/ 	.word	0x000054e0


	//   ....[13]....
        /*0130*/ 	.word	0x00005770


	//   ....[14]....
        /*0134*/ 	.word	0x000058c0


	//   ....[15]....
        /*0138*/ 	.word	0x00005b60


	//   ....[16]....
        /*013c*/ 	.word	0x00005df0


	//   ....[17]....
        /*0140*/ 	.word	0x00006250


	//   ....[18]....
        /*0144*/ 	.word	0x000069e0


	//   ....[19]....
        /*0148*/ 	.word	0x00006b40


	//   ....[20]....
        /*014c*/ 	.word	0x00006e80


	//   ....[21]....
        /*0150*/ 	.word	0x00006fe0


	//   ....[22]....
        /*0154*/ 	.word	0x00007320


	//   ....[23]....
        /*0158*/ 	.word	0x00007480


	//   ....[24]....
        /*015c*/ 	.word	0x000077c0


	//   ....[25]....
        /*0160*/ 	.word	0x00007920


	//   ....[26]....
        /*0164*/ 	.word	0x00007c60


	//   ....[27]....
        /*0168*/ 	.word	0x00007dc0


	//   ....[28]....
        /*016c*/ 	.word	0x00008100


	//   ....[29]....
        /*0170*/ 	.word	0x00008260


	//   ....[30]....
        /*0174*/ 	.word	0x000085a0


	//   ....[31]....
        /*0178*/ 	.word	0x00008700


	//   ....[32]....
        /*017c*/ 	.word	0x00008a40


	//   ....[33]....
        /*0180*/ 	.word	0x00008ba0


	//   ....[34]....
        /*0184*/ 	.word	0x00009840


	//   ....[35]....
        /*0188*/ 	.word	0x00009990


	//   ....[36]....
        /*018c*/ 	.word	0x00009ae0


	//   ....[37]....
        /*0190*/ 	.word	0x00009c30


	//   ....[38]....
        /*0194*/ 	.word	0x00009d80


	//   ....[39]....
        /*0198*/ 	.word	0x00009ed0


	//   ....[40]....
        /*019c*/ 	.word	0x0000a020


	//   ....[41]....
        /*01a0*/ 	.word	0x0000a170


	//   ....[42]....
        /*01a4*/ 	.word	0x0000a500


	//   ....[43]....
        /*01a8*/ 	.word	0x0000ba90


	//   ....[44]....
        /*01ac*/ 	.word	0x0000bdd0


	//   ....[45]....
        /*01b0*/ 	.word	0x0000c470


	//   ....[46]....
        /*01b4*/ 	.word	0x0000c7b0


	//   ....[47]....
        /*01b8*/ 	.word	0x0000c920


	//   ....[48]....
        /*01bc*/ 	.word	0x0000ca90


	//   ....[49]....
        /*01c0*/ 	.word	0x0000cc00


	//   ....[50]....
        /*01c4*/ 	.word	0x0000cd70


	//   ....[51]....
        /*01c8*/ 	.word	0x0000cee0


	//   ....[52]....
        /*01cc*/ 	.word	0x0000d050


	//   ....[53]....
        /*01d0*/ 	.word	0x0000d1d0


	//   ....[54]....
        /*01d4*/ 	.word	0x0000e160


	//   ....[55]....
        /*01d8*/ 	.word	0x0000f6d0


	//   ....[56]....
        /*01dc*/ 	.word	0x0000fa10


	//   ....[57]....
        /*01e0*/ 	.word	0x00010080


	//----- nvinfo : EIATTR_MBARRIER_INSTR_OFFSETS
	.align		4
.L_371:
        /*01e4*/ 	.byte	0x04, 0x39
        /*01e6*/ 	.short	(.L_373 - .L_372)


	//   ....[0]....
.L_372:
        /*01e8*/ 	.word	0x00000560
        /*01ec*/ 	.word	0x000000ff
        /*01f0*/ 	.word	0x00034010
        /*01f4*/ 	.short	0x0100
        /*01f6*/ 	.byte	0x06
	.zero		1


	//   ....[1]....
        /*01f8*/ 	.word	0x00000570
        /*01fc*/ 	.word	0x000000ff
        /*0200*/ 	.word	0x00034020
        /*0204*/ 	.short	0x0100
        /*0206*/ 	.byte	0x06
	.zero		1


	//   ....[2]....
        /*0208*/ 	.word	0x00000580
        /*020c*/ 	.word	0x000000ff
        /*0210*/ 	.word	0x00034018
        /*0214*/ 	.short	0x0100
        /*0216*/ 	.byte	0x06
	.zero		1


	//   ....[3]....
        /*0218*/ 	.word	0x00000590
        /*021c*/ 	.word	0x000000ff
        /*0220*/ 	.word	0x00034028
        /*0224*/ 	.short	0x0100
        /*0226*/ 	.byte	0x06
	.zero		1


	//   ....[4]....
        /*0228*/ 	.word	0x000006e0
        /*022c*/ 	.word	0x000000ff
        /*0230*/ 	.word	0x00034030
        /*0234*/ 	.short	0x0100
        /*0236*/ 	.byte	0x06
	.zero		1


	//   ....[5]....
        /*0238*/ 	.word	0x000006f0
        /*023c*/ 	.word	0x000000ff
        /*0240*/ 	.word	0x000340e0
        /*0244*/ 	.short	0x0100
        /*0246*/ 	.byte	0x06
	.zero		1


	//   ....[6]....
        /*0248*/ 	.word	0x00000700
        /*024c*/ 	.word	0x000000ff
        /*0250*/ 	.word	0x00034038
        /*0254*/ 	.short	0x0100
        /*0256*/ 	.byte	0x06
	.zero		1


	//   ....[7]....
        /*0258*/ 	.word	0x00000710
        /*025c*/ 	.word	0x000000ff
        /*0260*/ 	.word	0x000340e8
        /*0264*/ 	.short	0x0100
        /*0266*/ 	.byte	0x06
	.zero		1


	//   ....[8]....
        /*0268*/ 	.word	0x00000720
        /*026c*/ 	.word	0x000000ff
        /*0270*/ 	.word	0x00034040
        /*0274*/ 	.short	0x0100
        /*0276*/ 	.byte	0x06
	.zero		1


	//   ....[9]....
        /*0278*/ 	.word	0x00000730
        /*027c*/ 	.word	0x000000ff
        /*0280*/ 	.word	0x000340f0
        /*0284*/ 	.short	0x0100
        /*0286*/ 	.byte	0x06
	.zero		1


	//   ....[10]....
        /*0288*/ 	.word	0x00000740
        /*028c*/ 	.word	0x000000ff
        /*0290*/ 	.word	0x00034048
        /*0294*/ 	.short	0x0100
        /*0296*/ 	.byte	0x06
	.zero		1


	//   ....[11]....
        /*0298*/ 	.word	0x00000750
        /*029c*/ 	.word	0x000000ff
        /*02a0*/ 	.word	0x000340f8
        /*02a4*/ 	.short	0x0100
        /*02a6*/ 	.byte	0x06
	.zero		1


	//   ....[12]....
        /*02a8*/ 	.word	0x00000760
        /*02ac*/ 	.word	0x000000ff
        /*02b0*/ 	.word	0x00034050
        /*02b4*/ 	.short	0x0100
        /*02b6*/ 	.byte	0x06
	.zero		1


	//   ....[13]....
        /*02b8*/ 	.word	0x00000770
        /*02bc*/ 	.word	0x000000ff
        /*02c0*/ 	.word	0x00034100
        /*02c4*/ 	.short	0x0100
        /*02c6*/ 	.byte	0x06
	.zero		1


	//   ....[14]....
        /*02c8*/ 	.word	0x00000780
        /*02cc*/ 	.word	0x000000ff
        /*02d0*/ 	.word	0x00034058
        /*02d4*/ 	.short	0x0100
        /*02d6*/ 	.byte	0x06
	.zero		1


	//   ....[15]....
        /*02d8*/ 	.word	0x00000790
        /*02dc*/ 	.word	0x000000ff
        /*02e0*/ 	.word	0x00034108
        /*02e4*/ 	.short	0x0100
        /*02e6*/ 	.byte	0x06
	.zero		1


	//   ....[16]....
        /*02e8*/ 	.word	0x000007a0
        /*02ec*/ 	.word	0x000000ff
        /*02f0*/ 	.word	0x00034060
        /*02f4*/ 	.short	0x0100
        /*02f6*/ 	.byte	0x06
	.zero		1


	//   ....[17]....
        /*02f8*/ 	.word	0x000007b0
        /*02fc*/ 	.word	0x000000ff
        /*0300*/ 	.word	0x00034110
        /*0304*/ 	.short	0x0100
        /*0306*/ 	.byte	0x06
	.zero		1


	//   ....[18]....
        /*0308*/ 	.word	0x000007c0
        /*030c*/ 	.word	0x000000ff
        /*0310*/ 	.word	0x00034068
        /*0314*/ 	.short	0x0100
        /*0316*/ 	.byte	0x06
	.zero		1


	//   ....[19]....
        /*0318*/ 	.word	0x000007d0
        /*031c*/ 	.word	0x000000ff
        /*0320*/ 	.word	0x00034118
        /*0324*/ 	.short	0x0100
        /*0326*/ 	.byte	0x06
	.zero		1


	//   ....[20]....
        /*0328*/ 	.word	0x000007e0
        /*032c*/ 	.word	0x000000ff
        /*0330*/ 	.word	0x00034070
        /*0334*/ 	.short	0x0100
        /*0336*/ 	.byte	0x06
	.zero		1


	//   ....[21]....
        /*0338*/ 	.word	0x000007f0
        /*033c*/ 	.word	0x000000ff
        /*0340*/ 	.word	0x00034120
        /*0344*/ 	.short	0x0100
        /*0346*/ 	.byte	0x06
	.zero		1


	//   ....[22]....
        /*0348*/ 	.word	0x00000800
        /*034c*/ 	.word	0x000000ff
        /*0350*/ 	.word	0x00034078
        /*0354*/ 	.short	0x0100
        /*0356*/ 	.byte	0x06
	.zero		1


	//   ....[23]....
        /*0358*/ 	.word	0x00000810
        /*035c*/ 	.word	0x000000ff
        /*0360*/ 	.word	0x00034128
        /*0364*/ 	.short	0x0100
        /*0366*/ 	.byte	0x06
	.zero		1


	//   ....[24]....
        /*0368*/ 	.word	0x00000820
        /*036c*/ 	.word	0x000000ff
        /*0370*/ 	.word	0x00034080
        /*0374*/ 	.short	0x0100
        /*0376*/ 	.byte	0x06
	.zero		1


	//   ....[25]....
        /*0378*/ 	.word	0x00000830
        /*037c*/ 	.word	0x000000ff
        /*0380*/ 	.word	0x00034130
        /*0384*/ 	.short	0x0100
        /*0386*/ 	.byte	0x06
	.zero		1


	//   ....[26]....
        /*0388*/ 	.word	0x00000840
        /*038c*/ 	.word	0x000000ff
        /*0390*/ 	.word	0x00034088
        /*0394*/ 	.short	0x0100
        /*0396*/ 	.byte	0x06
	.zero		1


	//   ....[27]....
        /*0398*/ 	.word	0x00000850
        /*039c*/ 	.word	0x000000ff
        /*03a0*/ 	.word	0x00034138
        /*03a4*/ 	.short	0x0100
        /*03a6*/ 	.byte	0x06
	.zero		1


	//   ....[28]....
        /*03a8*/ 	.word	0x00000860
        /*03ac*/ 	.word	0x000000ff
        /*03b0*/ 	.word	0x00034090
        /*03b4*/ 	.short	0x0100
        /*03b6*/ 	.byte	0x06
	.zero		1


	//   ....[29]....
        /*03b8*/ 	.word	0x00000870
        /*03bc*/ 	.word	0x000000ff
        /*03c0*/ 	.word	0x00034140
        /*03c4*/ 	.short	0x0100
        /*03c6*/ 	.byte	0x06
	.zero		1


	//   ....[30]....
        /*03c8*/ 	.word	0x00000880
        /*03cc*/ 	.word	0x000000ff
        /*03d0*/ 	.word	0x00034098
        /*03d4*/ 	.short	0x0100
        /*03d6*/ 	.byte	0x06
	.zero		1


	//   ....[31]....
        /*03d8*/ 	.word	0x00000890
        /*03dc*/ 	.word	0x000000ff
        /*03e0*/ 	.word	0x00034148
        /*03e4*/ 	.short	0x0100
        /*03e6*/ 	.byte	0x06
	.zero		1


	//   ....[32]....
        /*03e8*/ 	.word	0x000008a0
        /*03ec*/ 	.word	0x000000ff
        /*03f0*/ 	.word	0x000340a0
        /*03f4*/ 	.short	0x0100
        /*03f6*/ 	.byte	0x06
	.zero		1


	//   ....[33]....
        /*03f8*/ 	.word	0x000008b0
        /*03fc*/ 	.word	0x000000ff
        /*0400*/ 	.word	0x00034150
        /*0404*/ 	.short	0x0100
        /*0406*/ 	.byte	0x06
	.zero		1


	//   ....[34]....
        /*0408*/ 	.word	0x000008c0
        /*040c*/ 	.word	0x000000ff
        /*0410*/ 	.word	0x000340a8
        /*0414*/ 	.short	0x0100
        /*0416*/ 	.byte	0x06
	.zero		1


	//   ....[35]....
        /*0418*/ 	.word	0x000008d0
        /*041c*/ 	.word	0x000000ff
        /*0420*/ 	.word	0x00034158
        /*0424*/ 	.short	0x0100
        /*0426*/ 	.byte	0x06
	.zero		1


	//   ....[36]....
        /*0428*/ 	.word	0x000008e0
        /*042c*/ 	.word	0x000000ff
        /*0430*/ 	.word	0x000340b0
        /*0434*/ 	.short	0x0100
        /*0436*/ 	.byte	0x06
	.zero		1


	//   ....[37]....
        /*0438*/ 	.word	0x000008f0
        /*043c*/ 	.word	0x000000ff
        /*0440*/ 	.word	0x00034160
        /*0444*/ 	.short	0x0100
        /*0446*/ 	.byte	0x06
	.zero		1


	//   ....[38]....
        /*0448*/ 	.word	0x00000900
        /*044c*/ 	.word	0x000000ff
        /*0450*/ 	.word	0x000340b8
        /*0454*/ 	.short	0x0100
        /*0456*/ 	.byte	0x06
	.zero		1


	//   ....[39]....
        /*0458*/ 	.word	0x00000910
        /*045c*/ 	.word	0x000000ff
        /*0460*/ 	.word	0x00034168
        /*0464*/ 	.short	0x0100
        /*0466*/ 	.byte	0x06
	.zero		1


	//   ....[40]....
        /*0468*/ 	.word	0x00000920
        /*046c*/ 	.word	0x000000ff
        /*0470*/ 	.word	0x000340c0
        /*0474*/ 	.short	0x0100
        /*0476*/ 	.byte	0x06
	.zero		1


	//   ....[41]....
        /*0478*/ 	.word	0x00000930
        /*047c*/ 	.word	0x000000ff
        /*0480*/ 	.word	0x00034170
        /*0484*/ 	.short	0x0100
        /*0486*/ 	.byte	0x06
	.zero		1


	//   ....[42]....
        /*0488*/ 	.word	0x00000940
        /*048c*/ 	.word	0x000000ff
        /*0490*/ 	.word	0x000340c8
        /*0494*/ 	.short	0x0100
        /*0496*/ 	.byte	0x06
	.zero		1


	//   ....[43]....
        /*0498*/ 	.word	0x00000950
        /*049c*/ 	.word	0x000000ff
        /*04a0*/ 	.word	0x00034178
        /*04a4*/ 	.short	0x0100
        /*04a6*/ 	.byte	0x06
	.zero		1


	//   ....[44]....
        /*04a8*/ 	.word	0x00000960
        /*04ac*/ 	.word	0x000000ff
        /*04b0*/ 	.word	0x000340d0
        /*04b4*/ 	.short	0x0100
        /*04b6*/ 	.byte	0x06
	.zero		1


	//   ....[45]....
        /*04b8*/ 	.word	0x00000970
        /*04bc*/ 	.word	0x000000ff
        /*04c0*/ 	.word	0x00034180
        /*04c4*/ 	.short	0x0100
        /*04c6*/ 	.byte	0x06
	.zero		1


	//   ....[46]....
        /*04c8*/ 	.word	0x00000980
        /*04cc*/ 	.word	0x000000ff
        /*04d0*/ 	.word	0x000340d8
        /*04d4*/ 	.short	0x0100
        /*04d6*/ 	.byte	0x06
	.zero		1


	//   ....[47]....
        /*04d8*/ 	.word	0x00000990
        /*04dc*/ 	.word	0x000000ff
        /*04e0*/ 	.word	0x00034188
        /*04e4*/ 	.short	0x0100
        /*04e6*/ 	.byte	0x06
	.zero		1


	//   ....[48]....
        /*04e8*/ 	.word	0x00000b00
        /*04ec*/ 	.word	0x000000ff
        /*04f0*/ 	.word	0x00034190
        /*04f4*/ 	.short	0x0100
        /*04f6*/ 	.byte	0x06
	.zero		1


	//   ....[49]....
        /*04f8*/ 	.word	0x00000b10
        /*04fc*/ 	.word	0x000000ff
        /*0500*/ 	.word	0x00034198
        /*0504*/ 	.short	0x0100
        /*0506*/ 	.byte	0x06
	.zero		1


	//   ....[50]....
        /*0508*/ 	.word	0x00000c70
        /*050c*/ 	.word	0x000000ff
        /*0510*/ 	.word	0x000341a0
        /*0514*/ 	.short	0x0100
        /*0516*/ 	.byte	0x06
	.zero		1


	//   ....[51]....
        /*0518*/ 	.word	0x00000c80
        /*051c*/ 	.word	0x000000ff
        /*0520*/ 	.word	0x000341a8
        /*0524*/ 	.short	0x0100
        /*0526*/ 	.byte	0x06
	.zero		1


	//   ....[52]....
        /*0528*/ 	.word	0x00000e20
        /*052c*/ 	.word	0x000000ff
        /*0530*/ 	.word	0x000341b0
        /*0534*/ 	.short	0x0100
        /*0536*/ 	.byte	0x06
	.zero		1


	//   ....[53]....
        /*0538*/ 	.word	0x00000e30
        /*053c*/ 	.word	0x000000ff
        /*0540*/ 	.word	0x000341b8
        /*0544*/ 	.short	0x0100
        /*0546*/ 	.byte	0x06
	.zero		1


	//   ....[54]....
        /*0548*/ 	.word	0x00000fd0
        /*054c*/ 	.word	0x000000ff
        /*0550*/ 	.word	0x000341c0
        /*0554*/ 	.short	0x0100
        /*0556*/ 	.byte	0x07
	.zero		1


	//   ....[55]....
        /*0558*/ 	.word	0x00000fe0
        /*055c*/ 	.word	0x000000ff
        /*0560*/ 	.word	0x000341c8
        /*0564*/ 	.short	0x0100
        /*0566*/ 	.byte	0x07
	.zero		1


	//   ....[56]....
        /*0568*/ 	.word	0x00001110
        /*056c*/ 	.word	0x000000ff
        /*0570*/ 	.word	0x000341d0
        /*0574*/ 	.short	0x0100
        /*0576*/ 	.byte	0x08
	.zero		1


	//   ....[57]....
        /*0578*/ 	.word	0x00001120
        /*057c*/ 	.word	0x000000ff
        /*0580*/ 	.word	0x000341e0
        /*0584*/ 	.short	0x0100
        /*0586*/ 	.byte	0x08
	.zero		1


	//   ....[58]....
        /*0588*/ 	.word	0x00001130
        /*058c*/ 	.word	0x000000ff
        /*0590*/ 	.word	0x000341d8
        /*0594*/ 	.short	0x0100
        /*0596*/ 	.byte	0x08
	.zero		1


	//   ....[59]....
        /*0598*/ 	.word	0x00001140
        /*059c*/ 	.word	0x000000ff
        /*05a0*/ 	.word	0x000341e8
        /*05a4*/ 	.short	0x0100
        /*05a6*/ 	.byte	0x08
	.zero		1


	//   ....[60]....
        /*05a8*/ 	.word	0x00001270
        /*05ac*/ 	.word	0x000000ff
        /*05b0*/ 	.word	0x000341f0
        /*05b4*/ 	.short	0x0100
        /*05b6*/ 	.byte	0x08
	.zero		1


	//   ....[61]....
        /*05b8*/ 	.word	0x00001280
        /*05bc*/ 	.word	0x000000ff
        /*05c0*/ 	.word	0x00034200
        /*05c4*/ 	.short	0x0100
        /*05c6*/ 	.byte	0x08
	.zero		1


	//   ....[62]....
        /*05c8*/ 	.word	0x00001290
        /*05cc*/ 	.word	0x000000ff
        /*05d0*/ 	.word	0x000341f8
        /*05d4*/ 	.short	0x0100
        /*05d6*/ 	.byte	0x08
	.zero		1


	//   ....[63]....
        /*05d8*/ 	.word	0x000012a0
        /*05dc*/ 	.word	0x000000ff
        /*05e0*/ 	.word	0x00034208
        /*05e4*/ 	.short	0x0100
        /*05e6*/ 	.byte	0x08
	.zero		1


	//   ....[64]....
        /*05e8*/ 	.word	0x000013b0
        /*05ec*/ 	.word	0x000000ff
        /*05f0*/ 	.word	0x00034210
        /*05f4*/ 	.short	0x0100
        /*05f6*/ 	.byte	0x07
	.zero		1


	//   ....[65]....
        /*05f8*/ 	.word	0x000013c0
        /*05fc*/ 	.word	0x000000ff
        /*0600*/ 	.word	0x00034218
        /*0604*/ 	.short	0x0100
        /*0606*/ 	.byte	0x07
	.zero		1


	//   ....[66]....
        /*0608*/ 	.word	0x00001880
        /*060c*/ 	.word	0x000000ff
        /*0610*/ 	.word	0x00034010
        /*0614*/ 	.short	0x010a
        /*0616*/ 	.byte	0x04
	.zero		1


	//   ....[67]....
        /*0618*/ 	.word	0x000018c0
        /*061c*/ 	.word	0x000000ff
        /*0620*/ 	.word	0x00034030
        /*0624*/ 	.short	0x010a
        /*0626*/ 	.byte	0x04
	.zero		1


	//   ....[68]....
        /*0628*/ 	.word	0x00001960
        /*062c*/ 	.word	0x000000ff
        /*0630*/ 	.word	0x00034198
        /*0634*/ 	.short	0x010a
        /*0636*/ 	.byte	0x04
	.zero		1


	//   ....[69]....
        /*0638*/ 	.word	0x00001c20
        /*063c*/ 	.word	0x000000ff
        /*0640*/ 	.word	0x00034038
        /*0644*/ 	.short	0x010a
        /*0646*/ 	.byte	0x04
	.zero		1


	//   ....[70]....
        /*0648*/ 	.word	0x00001c80
        /*064c*/ 	.word	0x000000ff
        /*0650*/ 	.word	0x000341a8
        /*0654*/ 	.short	0x010a
        /*0656*/ 	.byte	0x04
	.zero		1


	//   ....[71]....
        /*0658*/ 	.word	0x00001f70
        /*065c*/ 	.word	0x000000ff
        /*0660*/ 	.word	0x00034040
        /*0664*/ 	.short	0x010a
        /*0666*/ 	.byte	0x04
	.zero		1


	//   ....[72]....
        /*0668*/ 	.word	0x00001fb0
        /*066c*/ 	.word	0x000000ff
        /*0670*/ 	.word	0x000341e0
        /*0674*/ 	.short	0x010a
        /*0676*/ 	.byte	0x04
	.zero		1


	//   ....[73]....
        /*0678*/ 	.word	0x00001ff0
        /*067c*/ 	.word	0x000000ff
        /*0680*/ 	.word	0x00034198
        /*0684*/ 	.short	0x010a
        /*0686*/ 	.byte	0x04
	.zero		1


	//   ....[74]....
        /*0688*/ 	.word	0x00002370
        /*068c*/ 	.word	0x000000ff
        /*0690*/ 	.word	0x00034030
        /*0694*/ 	.short	0x010a
        /*0696*/ 	.byte	0x07
	.zero		1


	//   ....[75]....
        /*0698*/ 	.word	0x00002690
        /*069c*/ 	.word	0x000000ff
        /*06a0*/ 	.word	0x00034030
        /*06a4*/ 	.short	0x010a
        /*06a6*/ 	.byte	0x07
	.zero		1


	//   ....[76]....
        /*06a8*/ 	.word	0x000026f0
        /*06ac*/ 	.word	0x000000ff
        /*06b0*/ 	.word	0x000341e8
        /*06b4*/ 	.short	0x010a
        /*06b6*/ 	.byte	0x04
	.zero		1


	//   ....[77]....
        /*06b8*/ 	.word	0x00002760
        /*06bc*/ 	.word	0x000000ff
        /*06c0*/ 	.word	0x000341a8
        /*06c4*/ 	.short	0x010a
        /*06c6*/ 	.byte	0x04
	.zero		1


	//   ....[78]....
        /*06c8*/ 	.word	0x00002a20
        /*06cc*/ 	.word	0x000000ff
        /*06d0*/ 	.word	0x00034030
        /*06d4*/ 	.short	0x010a
        /*06d6*/ 	.byte	0x07
	.zero		1


	//   ....[79]....
        /*06d8*/ 	.word	0x00002d20
        /*06dc*/ 	.word	0x000000ff
        /*06e0*/ 	.word	0x00034030
        /*06e4*/ 	.short	0x010a
        /*06e6*/ 	.byte	0x07
	.zero		1


	//   ....[80]....
        /*06e8*/ 	.word	0x00002dc0
        /*06ec*/ 	.word	0x000000ff
        /*06f0*/ 	.word	0x000341e0
        /*06f4*/ 	.short	0x010a
        /*06f6*/ 	.byte	0x04
	.zero		1


	//   ....[81]....
        /*06f8*/ 	.word	0x00002e30
        /*06fc*/ 	.word	0x000000ff
        /*0700*/ 	.word	0x00034198
        /*0704*/ 	.short	0x010a
        /*0706*/ 	.byte	0x04
	.zero		1


	//   ....[82]....
        /*0708*/ 	.word	0x000030c0
        /*070c*/ 	.word	0x000000ff
        /*0710*/ 	.word	0x00034030
        /*0714*/ 	.short	0x010a
        /*0716*/ 	.byte	0x06
	.zero		1


	//   ....[83]....
        /*0718*/ 	.word	0x00003110
        /*071c*/ 	.word	0x000000ff
        /*0720*/ 	.word	0x000341e8
        /*0724*/ 	.short	0x010a
        /*0726*/ 	.byte	0x04
	.zero		1


	//   ....[84]....
        /*0728*/ 	.word	0x00003180
        /*072c*/ 	.word	0x000000ff
        /*0730*/ 	.word	0x000341a8
        /*0734*/ 	.short	0x010a
        /*0736*/ 	.byte	0x04
	.zero		1


	//   ....[85]....
        /*0738*/ 	.word	0x000035c0
        /*073c*/ 	.word	0x000000ff
        /*0740*/ 	.word	0x000341b0
        /*0744*/ 	.short	0x010a
        /*0746*/ 	.byte	0x27
	.zero		1


	//   ....[86]....
        /*0748*/ 	.word	0x00003640
        /*074c*/ 	.word	0x000000ff
        /*0750*/ 	.word	0x00000000
        /*0754*/ 	.short	0x0101
        /*0756*/ 	.byte	0x04
	.zero		1


	//   ....[87]....
        /*0758*/ 	.word	0x00003670
        /*075c*/ 	.word	0x000000ff
        /*0760*/ 	.word	0x000341c0
        /*0764*/ 	.short	0x010a
        /*0766*/ 	.byte	0x27
	.zero		1


	//   ....[88]....
        /*0768*/ 	.word	0x00003930
        /*076c*/ 	.word	0x00000000
        /*0770*/ 	.word	0x000341b0
        /*0774*/ 	.short	0x010a
        /*0776*/ 	.byte	0xff
	.zero		1


	//   ....[89]....
        /*0778*/ 	.word	0x00003a90
        /*077c*/ 	.word	0x00000000
        /*0780*/ 	.word	0x000341d0
        /*0784*/ 	.short	0x010a
        /*0786*/ 	.byte	0xff
	.zero		1


	//   ....[90]....
        /*0788*/ 	.word	0x00004b00
        /*078c*/ 	.word	0x00000003
        /*0790*/ 	.word	0x00000000
        /*0794*/ 	.short	0x0101
        /*0796*/ 	.byte	0xff
	.zero		1


	//   ....[91]....
        /*0798*/ 	.word	0x00004b80
        /*079c*/ 	.word	0x00000003
        /*07a0*/ 	.word	0x00000000
        /*07a4*/ 	.short	0x0101
        /*07a6*/ 	.byte	0xff
	.zero		1


	//   ....[92]....
        /*07a8*/ 	.word	0x00004be0
        /*07ac*/ 	.word	0x00000018
        /*07b0*/ 	.word	0x000341c0
        /*07b4*/ 	.short	0x010a
        /*07b6*/ 	.byte	0xff
	.zero		1


	//   ....[93]....
        /*07b8*/ 	.word	0x00004e60
        /*07bc*/ 	.word	0x00000018
        /*07c0*/ 	.word	0x000341d8
        /*07c4*/ 	.short	0x010a
        /*07c6*/ 	.byte	0xff
	.zero		1


	//   ....[94]....
        /*07c8*/ 	.word	0x00005ec0
        /*07cc*/ 	.word	0x000000ff
        /*07d0*/ 	.word	0x00000000
        /*07d4*/ 	.short	0x0101
        /*07d6*/ 	.byte	0x04
	.zero		1


	//   ....[95]....
        /*07d8*/ 	.word	0x00005f60
        /*07dc*/ 	.word	0x000000ff
        /*07e0*/ 	.word	0x00000000
        /*07e4*/ 	.short	0x0101
        /*07e6*/ 	.byte	0x05
	.zero		1


	//   ....[96]....
        /*07e8*/ 	.word	0x00005fe0
        /*07ec*/ 	.word	0x000000ff
        /*07f0*/ 	.word	0x00000000
        /*07f4*/ 	.short	0x0101
        /*07f6*/ 	.byte	0x05
	.zero		1


	//   ....[97]....
        /*07f8*/ 	.word	0x00006030
        /*07fc*/ 	.word	0x000000ff
        /*0800*/ 	.word	0x000341b0
        /*0804*/ 	.short	0x010a
        /*0806*/ 	.byte	0x27
	.zero		1


	//   ....[98]....
        /*0808*/ 	.word	0x000060a0
        /*080c*/ 	.word	0x000000ff
        /*0810*/ 	.word	0x00000000
        /*0814*/ 	.short	0x0101
        /*0816*/ 	.byte	0x04
	.zero		1


	//   ....[99]....
        /*0818*/ 	.word	0x00006130
        /*081c*/ 	.word	0x000000ff
        /*0820*/ 	.word	0x000341c0
        /*0824*/ 	.short	0x010a
        /*0826*/ 	.byte	0x27
	.zero		1


	//   ....[100]....
        /*0828*/ 	.word	0x000062e0
        /*082c*/ 	.word	0x000000ff
        /*0830*/ 	.word	0x00000000
        /*0834*/ 	.short	0x0101
        /*0836*/ 	.byte	0x2b
	.zero		1


	//   ....[101]....
        /*0838*/ 	.word	0x00006330
        /*083c*/ 	.word	0x000000ff
        /*0840*/ 	.word	0x000341d0
        /*0844*/ 	.short	0x010a
        /*0846*/ 	.byte	0x27
	.zero		1


	//   ....[102]....
        /*0848*/ 	.word	0x00006380
        /*084c*/ 	.word	0x000000ff
        /*0850*/ 	.word	0x000341d8
        /*0854*/ 	.short	0x010a
        /*0856*/ 	.byte	0x27
	.zero		1


	//   ....[103]....
        /*0858*/ 	.word	0x00008e20
        /*085c*/ 	.word	0x000000ff
        /*0860*/ 	.word	0x00000000
        /*0864*/ 	.short	0x0101
        /*0866*/ 	.byte	0x04
	.zero		1


	//   ....[104]....
        /*0868*/ 	.word	0x00008e80
        /*086c*/ 	.word	0x000000ff
        /*0870*/ 	.word	0x00000000
        /*0874*/ 	.short	0x0101
        /*0876*/ 	.byte	0x27
	.zero		1


	//   ....[105]....
        /*0878*/ 	.word	0x000093f0
        /*087c*/ 	.word	0x000000ff
        /*0880*/ 	.word	0x00000000
        /*0884*/ 	.short	0x010a
        /*0886*/ 	.byte	0x39
	.zero		1


	//   ....[106]....
        /*0888*/ 	.word	0x00009720
        /*088c*/ 	.word	0x000000ff
        /*0890*/ 	.word	0x00000000
        /*0894*/ 	.short	0x010a
        /*0896*/ 	.byte	0x2a
	.zero		1


	//   ....[107]....
        /*0898*/ 	.word	0x0000a680
        /*089c*/ 	.word	0x000000ff
        /*08a0*/ 	.word	0x00000000
        /*08a4*/ 	.short	0x0101
        /*08a6*/ 	.byte	0x04
	.zero		1


	//   ....[108]....
        /*08a8*/ 	.word	0x0000a6c0
        /*08ac*/ 	.word	0x00000003
        /*08b0*/ 	.word	0x00034210
        /*08b4*/ 	.short	0x010a
        /*08b6*/ 	.byte	0x25
	.zero		1


	//   ....[109]....
        /*08b8*/ 	.word	0x0000a910
        /*08bc*/ 	.word	0x00000000
        /*08c0*/ 	.word	0x00034210
        /*08c4*/ 	.short	0x0101
        /*08c6*/ 	.byte	0x25
	.zero		1


	//   ....[110]....
        /*08c8*/ 	.word	0x0000bf60
        /*08cc*/ 	.word	0x000000ff
        /*08d0*/ 	.word	0x00000000
        /*08d4*/ 	.short	0x0101
        /*08d6*/ 	.byte	0x04
	.zero		1


	//   ....[111]....
        /*08d8*/ 	.word	0x0000c000
        /*08dc*/ 	.word	0x000000ff
        /*08e0*/ 	.word	0x00000000
        /*08e4*/ 	.short	0x010a
        /*08e6*/ 	.byte	0x39
	.zero		1


	//   ....[112]....
        /*08e8*/ 	.word	0x0000c350
        /*08ec*/ 	.word	0x000000ff
        /*08f0*/ 	.word	0x00000000
        /*08f4*/ 	.short	0x010a
        /*08f6*/ 	.byte	0x2a
	.zero		1


	//   ....[113]....
        /*08f8*/ 	.word	0x0000c690
        /*08fc*/ 	.word	0x000000ff
        /*0900*/ 	.word	0x00000000
        /*0904*/ 	.short	0x010a
        /*0906*/ 	.byte	0x28
	.zero		1


	//   ....[114]....
        /*0908*/ 	.word	0x0000e260
        /*090c*/ 	.word	0x000000ff
        /*0910*/ 	.word	0x00000000
        /*0914*/ 	.short	0x0101
        /*0916*/ 	.byte	0x04
	.zero		1


	//   ....[115]....
        /*0918*/ 	.word	0x0000e280
        /*091c*/ 	.word	0x00000003
        /*0920*/ 	.word	0x00034210
        /*0924*/ 	.short	0x010a
        /*0926*/ 	.byte	0x25
	.zero		1


	//   ....[116]....
        /*0928*/ 	.word	0x0000e530
        /*092c*/ 	.word	0x00000000
        /*0930*/ 	.word	0x00034210
        /*0934*/ 	.short	0x0101
        /*0936*/ 	.byte	0x25
	.zero		1


	//   ....[117]....
        /*0938*/ 	.word	0x0000fb70
        /*093c*/ 	.word	0x000000ff
        /*0940*/ 	.word	0x00000000
        /*0944*/ 	.short	0x0101
        /*0946*/ 	.byte	0x04
	.zero		1


	//   ....[118]....
        /*0948*/ 	.word	0x0000fc10
        /*094c*/ 	.word	0x000000ff
        /*0950*/ 	.word	0x00000000
        /*0954*/ 	.short	0x010a
        /*0956*/ 	.byte	0x39
	.zero		1


	//   ....[119]....
        /*0958*/ 	.word	0x0000ff60
        /*095c*/ 	.word	0x000000ff
        /*0960*/ 	.word	0x00000000
        /*0964*/ 	.short	0x010a
        /*0966*/ 	.byte	0x28
	.zero		1


	//   ....[120]....
        /*0968*/ 	.word	0x00010150
        /*096c*/ 	.word	0x000000ff
        /*0970*/ 	.word	0x00000000
        /*0974*/ 	.short	0x0101
        /*0976*/ 	.byte	0x04
	.zero		1


	//   ....[121]....
        /*0978*/ 	.word	0x000101c0
        /*097c*/ 	.word	0x000000ff
        /*0980*/ 	.word	0x00000000
        /*0984*/ 	.short	0x010a
        /*0986*/ 	.byte	0x39
	.zero		1


	//   ....[122]....
        /*0988*/ 	.word	0x00010280
        /*098c*/ 	.word	0x000000ff
        /*0990*/ 	.word	0x00000000
        /*0994*/ 	.short	0x0101
        /*0996*/ 	.byte	0x04
	.zero		1


	//   ....[123]....
        /*0998*/ 	.word	0x00010760
        /*099c*/ 	.word	0x000000ff
        /*09a0*/ 	.word	0x00034020
        /*09a4*/ 	.short	0x010a
        /*09a6*/ 	.byte	0x0a
	.zero		1


	//   ....[124]....
        /*09a8*/ 	.word	0x00011130
        /*09ac*/ 	.word	0x000000ff
        /*09b0*/ 	.word	0x00034010
        /*09b4*/ 	.short	0x0107
        /*09b6*/ 	.byte	0x0a
	.zero		1


	//   ....[125]....
        /*09b8*/ 	.word	0x000111a0
        /*09bc*/ 	.word	0x000000ff
        /*09c0*/ 	.word	0x00034010
        /*09c4*/ 	.short	0x0101
        /*09c6*/ 	.byte	0x0a
	.zero		1


	//   ....[126]....
        /*09c8*/ 	.word	0x000112f0
        /*09cc*/ 	.word	0x000000ff
        /*09d0*/ 	.word	0x000340e0
        /*09d4*/ 	.short	0x010a
        /*09d6*/ 	.byte	0x0a
	.zero		1


	//   ....[127]....
        /*09d8*/ 	.word	0x00011790
        /*09dc*/ 	.word	0x000000ff
        /*09e0*/ 	.word	0x00034030
        /*09e4*/ 	.short	0x0107
        /*09e6*/ 	.byte	0x0a
	.zero		1


	//   ....[128]....
        /*09e8*/ 	.word	0x000117f0
        /*09ec*/ 	.word	0x000000ff
        /*09f0*/ 	.word	0x00034030
        /*09f4*/ 	.short	0x0101
        /*09f6*/ 	.byte	0x0a
	.zero		1


	//   ....[129]....
        /*09f8*/ 	.word	0x00012000
        /*09fc*/ 	.word	0x000000ff
        /*0a00*/ 	.word	0x00034030
        /*0a04*/ 	.short	0x0107
        /*0a06*/ 	.byte	0x0a
	.zero		1


	//   ....[130]....
        /*0a08*/ 	.word	0x00012060
        /*0a0c*/ 	.word	0x000000ff
        /*0a10*/ 	.word	0x00034030
        /*0a14*/ 	.short	0x0101
        /*0a16*/ 	.byte	0x0a
	.zero		1


	//   ....[131]....
        /*0a18*/ 	.word	0x00012500
        /*0a1c*/ 	.word	0x000000ff
        /*0a20*/ 	.word	0x000340e0
        /*0a24*/ 	.short	0x010a
        /*0a26*/ 	.byte	0x09
	.zero		1


	//   ....[132]....
        /*0a28*/ 	.word	0x00012980
        /*0a2c*/ 	.word	0x000000ff
        /*0a30*/ 	.word	0x00034030
        /*0a34*/ 	.short	0x0107
        /*0a36*/ 	.byte	0x09
	.zero		1


	//   ....[133]....
        /*0a38*/ 	.word	0x000129e0
        /*0a3c*/ 	.word	0x000000ff
        /*0a40*/ 	.word	0x00034030
        /*0a44*/ 	.short	0x0101
        /*0a46*/ 	.byte	0x09
	.zero		1


	//   ....[134]....
        /*0a48*/ 	.word	0x00013200
        /*0a4c*/ 	.word	0x000000ff
        /*0a50*/ 	.word	0x00034030
        /*0a54*/ 	.short	0x0107
        /*0a56*/ 	.byte	0x09
	.zero		1


	//   ....[135]....
        /*0a58*/ 	.word	0x00013260
        /*0a5c*/ 	.word	0x000000ff
        /*0a60*/ 	.word	0x00034030
        /*0a64*/ 	.short	0x0101
        /*0a66*/ 	.byte	0x09
	.zero		1


	//   ....[136]....
        /*0a68*/ 	.word	0x00013310
        /*0a6c*/ 	.word	0x000000ff
        /*0a70*/ 	.word	0x000340e0
        /*0a74*/ 	.short	0x010a
        /*0a76*/ 	.byte	0x09
	.zero		1


	//   ....[137]....
        /*0a78*/ 	.word	0x000137b0
        /*0a7c*/ 	.word	0x000000ff
        /*0a80*/ 	.word	0x00034030
        /*0a84*/ 	.short	0x0107
        /*0a86*/ 	.byte	0x09
	.zero		1


	//   ....[138]....
        /*0a88*/ 	.word	0x00013810
        /*0a8c*/ 	.word	0x000000ff
        /*0a90*/ 	.word	0x00034030
        /*0a94*/ 	.short	0x0101
        /*0a96*/ 	.byte	0x09
	.zero		1


	//   ....[139]....
        /*0a98*/ 	.word	0x00014040
        /*0a9c*/ 	.word	0x000000ff
        /*0aa0*/ 	.word	0x00034030
        /*0aa4*/ 	.short	0x0107
        /*0aa6*/ 	.byte	0x09
	.zero		1


	//   ....[140]....
        /*0aa8*/ 	.word	0x000140a0
        /*0aac*/ 	.word	0x000000ff
        /*0ab0*/ 	.word	0x00034030
        /*0ab4*/ 	.short	0x0101
        /*0ab6*/ 	.byte	0x09
	.zero		1


	//   ....[141]....
        /*0ab8*/ 	.word	0x000141f0
        /*0abc*/ 	.word	0x000000ff
        /*0ac0*/ 	.word	0x000340e0
        /*0ac4*/ 	.short	0x010a
        /*0ac6*/ 	.byte	0x0a
	.zero		1


	//   ....[142]....
        /*0ac8*/ 	.word	0x000146f0
        /*0acc*/ 	.word	0x000000ff
        /*0ad0*/ 	.word	0x00034030
        /*0ad4*/ 	.short	0x0107
        /*0ad6*/ 	.byte	0x0a
	.zero		1


	//   ....[143]....
        /*0ad8*/ 	.word	0x00014750
        /*0adc*/ 	.word	0x000000ff
        /*0ae0*/ 	.word	0x00034030
        /*0ae4*/ 	.short	0x0101
        /*0ae6*/ 	.byte	0x0a
	.zero		1


	//   ....[144]....
        /*0ae8*/ 	.word	0x00015080
        /*0aec*/ 	.word	0x000000ff
        /*0af0*/ 	.word	0x00034030
        /*0af4*/ 	.short	0x0107
        /*0af6*/ 	.byte	0x0a
	.zero		1


	//   ....[145]....
        /*0af8*/ 	.word	0x000150e0
        /*0afc*/ 	.word	0x000000ff
        /*0b00*/ 	.word	0x00034030
        /*0b04*/ 	.short	0x0101
        /*0b06*/ 	.byte	0x0a
	.zero		1


	//   ....[146]....
        /*0b08*/ 	.word	0x00015320
        /*0b0c*/ 	.word	0x00000002
        /*0b10*/ 	.word	0x00034010
        /*0b14*/ 	.short	0x010a
        /*0b16*/ 	.byte	0xff
	.zero		1


	//   ....[147]....
        /*0b18*/ 	.word	0x00015380
        /*0b1c*/ 	.word	0x00000002
        /*0b20*/ 	.word	0x00034030
        /*0b24*/ 	.short	0x010a
        /*0b26*/ 	.byte	0xff
	.zero		1


	//   ....[148]....
        /*0b28*/ 	.word	0x000153e0
        /*0b2c*/ 	.word	0x00000005
        /*0b30*/ 	.word	0x00034198
        /*0b34*/ 	.short	0x010a
        /*0b36*/ 	.byte	0xff
	.zero		1


	//   ....[149]....
        /*0b38*/ 	.word	0x00015440
        /*0b3c*/ 	.word	0x00000002
        /*0b40*/ 	.word	0x00034038
        /*0b44*/ 	.short	0x010a
        /*0b46*/ 	.byte	0xff
	.zero		1


	//   ....[150]....
        /*0b48*/ 	.word	0x000154a0
        /*0b4c*/ 	.word	0x00000005
        /*0b50*/ 	.word	0x000341a8
        /*0b54*/ 	.short	0x010a
        /*0b56*/ 	.byte	0xff
	.zero		1


	//   ....[151]....
        /*0b58*/ 	.word	0x00015500
        /*0b5c*/ 	.word	0x00000002
        /*0b60*/ 	.word	0x00034040
        /*0b64*/ 	.short	0x010a
        /*0b66*/ 	.byte	0xff
	.zero		1


	//   ....[152]....
        /*0b68*/ 	.word	0x00015560
        /*0b6c*/ 	.word	0x00000003
        /*0b70*/ 	.word	0x000341e0
        /*0b74*/ 	.short	0x010a
        /*0b76*/ 	.byte	0xff
	.zero		1


	//   ....[153]....
        /*0b78*/ 	.word	0x000155c0
        /*0b7c*/ 	.word	0x00000004
        /*0b80*/ 	.word	0x00034198
        /*0b84*/ 	.short	0x010a
        /*0b86*/ 	.byte	0xff
	.zero		1


	//   ....[154]....
        /*0b88*/ 	.word	0x00015620
        /*0b8c*/ 	.word	0x00000004
        /*0b90*/ 	.word	0x00034030
        /*0b94*/ 	.short	0x010a
        /*0b96*/ 	.byte	0xff
	.zero		1


	//   ....[155]....
        /*0b98*/ 	.word	0x00015680
        /*0b9c*/ 	.word	0x00000000
        /*0ba0*/ 	.word	0x00034030
        /*0ba4*/ 	.short	0x010a
        /*0ba6*/ 	.byte	0xff
	.zero		1


	//   ....[156]....
        /*0ba8*/ 	.word	0x000156e0
        /*0bac*/ 	.word	0x00000000
        /*0bb0*/ 	.word	0x000341e8
        /*0bb4*/ 	.short	0x010a
        /*0bb6*/ 	.byte	0xff
	.zero		1


	//   ....[157]....
        /*0bb8*/ 	.word	0x00015740
        /*0bbc*/ 	.word	0x00000003
        /*0bc0*/ 	.word	0x000341a8
        /*0bc4*/ 	.short	0x010a
        /*0bc6*/ 	.byte	0xff
	.zero		1


	//   ....[158]....
        /*0bc8*/ 	.word	0x000157a0
        /*0bcc*/ 	.word	0x00000004
        /*0bd0*/ 	.word	0x00034030
        /*0bd4*/ 	.short	0x010a
        /*0bd6*/ 	.byte	0xff
	.zero		1


	//   ....[159]....
        /*0bd8*/ 	.word	0x00015800
        /*0bdc*/ 	.word	0x00000000
        /*0be0*/ 	.word	0x00034030
        /*0be4*/ 	.short	0x010a
        /*0be6*/ 	.byte	0xff
	.zero		1


	//   ....[160]....
        /*0be8*/ 	.word	0x00015860
        /*0bec*/ 	.word	0x00000000
        /*0bf0*/ 	.word	0x000341e0
        /*0bf4*/ 	.short	0x010a
        /*0bf6*/ 	.byte	0xff
	.zero		1


	//   ....[161]....
        /*0bf8*/ 	.word	0x000158c0
        /*0bfc*/ 	.word	0x00000000
        /*0c00*/ 	.word	0x00034198
        /*0c04*/ 	.short	0x010a
        /*0c06*/ 	.byte	0xff
	.zero		1


	//   ....[162]....
        /*0c08*/ 	.word	0x00015920
        /*0c0c*/ 	.word	0x00000000
        /*0c10*/ 	.word	0x00034030
        /*0c14*/ 	.short	0x010a
        /*0c16*/ 	.byte	0xff
	.zero		1


	//   ....[163]....
        /*0c18*/ 	.word	0x00015980
        /*0c1c*/ 	.word	0x00000000
        /*0c20*/ 	.word	0x000341e8
        /*0c24*/ 	.short	0x010a
        /*0c26*/ 	.byte	0xff
	.zero		1


	//   ....[164]....
        /*0c28*/ 	.word	0x000159e0
        /*0c2c*/ 	.word	0x00000003
        /*0c30*/ 	.word	0x000341a8
        /*0c34*/ 	.short	0x010a
        /*0c36*/ 	.byte	0xff
	.zero		1


	//   ....[165]....
        /*0c38*/ 	.word	0x00015a40
        /*0c3c*/ 	.word	0x00000000
        /*0c40*/ 	.word	0x000341b0
        /*0c44*/ 	.short	0x010a
        /*0c46*/ 	.byte	0xff
	.zero		1


	//   ....[166]....
        /*0c48*/ 	.word	0x00015aa0
        /*0c4c*/ 	.word	0x00000000
        /*0c50*/ 	.word	0x000341c0
        /*0c54*/ 	.short	0x010a
        /*0c56*/ 	.byte	0xff
	.zero		1


	//   ....[167]....
        /*0c58*/ 	.word	0x00015af0
        /*0c5c*/ 	.word	0x00000000
        /*0c60*/ 	.word	0x000341b0
        /*0c64*/ 	.short	0x010a
        /*0c66*/ 	.byte	0xff
	.zero		1


	//   ....[168]....
        /*0c68*/ 	.word	0x00015b40
        /*0c6c*/ 	.word	0x00000000
        /*0c70*/ 	.word	0x000341d0
        /*0c74*/ 	.short	0x010a
        /*0c76*/ 	.byte	0xff
	.zero		1


	//   ....[169]....
        /*0c78*/ 	.word	0x00015b90
        /*0c7c*/ 	.word	0x00000018
        /*0c80*/ 	.word	0x000341c0
        /*0c84*/ 	.short	0x010a
        /*0c86*/ 	.byte	0xff
	.zero		1


	//   ....[170]....
        /*0c88*/ 	.word	0x00015be0
        /*0c8c*/ 	.word	0x00000018
        /*0c90*/ 	.word	0x000341d8
        /*0c94*/ 	.short	0x010a
        /*0c96*/ 	.byte	0xff
	.zero		1


	//   ....[171]....
        /*0c98*/ 	.word	0x00015c40
        /*0c9c*/ 	.word	0x00000000
        /*0ca0*/ 	.word	0x000341b0
        /*0ca4*/ 	.short	0x010a
        /*0ca6*/ 	.byte	0xff
	.zero		1


	//   ....[172]....
        /*0ca8*/ 	.word	0x00015ca0
        /*0cac*/ 	.word	0x00000003
        /*0cb0*/ 	.word	0x000341c0
        /*0cb4*/ 	.short	0x010a
        /*0cb6*/ 	.byte	0xff
	.zero		1


	//   ....[173]....
        /*0cb8*/ 	.word	0x00015d00
        /*0cbc*/ 	.word	0x00000003
        /*0cc0*/ 	.word	0x000341d0
        /*0cc4*/ 	.short	0x010a
        /*0cc6*/ 	.byte	0xff
	.zero		1


	//   ....[174]....
        /*0cc8*/ 	.word	0x00015d60
        /*0ccc*/ 	.word	0x00000003
        /*0cd0*/ 	.word	0x000341d8
        /*0cd4*/ 	.short	0x010a
        /*0cd6*/ 	.byte	0xff
	.zero		1


	//   ....[175]....
        /*0cd8*/ 	.word	0x00015dc0
        /*0cdc*/ 	.word	0x00000000
        /*0ce0*/ 	.word	0x00000000
        /*0ce4*/ 	.short	0x010a
        /*0ce6*/ 	.byte	0xff
	.zero		1


	//   ....[176]....
        /*0ce8*/ 	.word	0x00015e20
        /*0cec*/ 	.word	0x00000000
        /*0cf0*/ 	.word	0x00000000
        /*0cf4*/ 	.short	0x010a
        /*0cf6*/ 	.byte	0xff
	.zero		1


	//   ....[177]....
        /*0cf8*/ 	.word	0x00015e80
        /*0cfc*/ 	.word	0x00000003
        /*0d00*/ 	.word	0x00034210
        /*0d04*/ 	.short	0x010a
        /*0d06*/ 	.byte	0xff
	.zero		1


	//   ....[178]....
        /*0d08*/ 	.word	0x00015ee0
        /*0d0c*/ 	.word	0x00000003
        /*0d10*/ 	.word	0x00000000
        /*0d14*/ 	.short	0x010a
        /*0d16*/ 	.byte	0xff
	.zero		1


	//   ....[179]....
        /*0d18*/ 	.word	0x00015f40
        /*0d1c*/ 	.word	0x00000000
        /*0d20*/ 	.word	0x00000000
        /*0d24*/ 	.short	0x010a
        /*0d26*/ 	.byte	0xff
	.zero		1


	//   ....[180]....
        /*0d28*/ 	.word	0x00015fa0
        /*0d2c*/ 	.word	0x00000000
        /*0d30*/ 	.word	0x00000000
        /*0d34*/ 	.short	0x010a
        /*0d36*/ 	.byte	0xff
	.zero		1


	//   ....[181]....
        /*0d38*/ 	.word	0x00016000
        /*0d3c*/ 	.word	0x00000003
        /*0d40*/ 	.word	0x00034210
        /*0d44*/ 	.short	0x010a
        /*0d46*/ 	.byte	0xff
	.zero		1


	//   ....[182]....
        /*0d48*/ 	.word	0x00016060
        /*0d4c*/ 	.word	0x00000003
        /*0d50*/ 	.word	0x00000000
        /*0d54*/ 	.short	0x010a
        /*0d56*/ 	.byte	0xff
	.zero		1


	//   ....[183]....
        /*0d58*/ 	.word	0x000160c0
        /*0d5c*/ 	.word	0x00000003
        /*0d60*/ 	.word	0x00000000
        /*0d64*/ 	.short	0x010a
        /*0d66*/ 	.byte	0xff
	.zero		1


	//   ....[184]....
        /*0d68*/ 	.word	0x00016120
        /*0d6c*/ 	.word	0x00000000
        /*0d70*/ 	.word	0x00000000
        /*0d74*/ 	.short	0x010a
        /*0d76*/ 	.byte	0xff
	.zero		1


	//   ....[185]....
        /*0d78*/ 	.word	0x00016180
        /*0d7c*/ 	.word	0x00000004
        /*0d80*/ 	.word	0x00034020
        /*0d84*/ 	.short	0x010a
        /*0d86*/ 	.byte	0xff
	.zero		1


	//   ....[186]....
        /*0d88*/ 	.word	0x000161e0
        /*0d8c*/ 	.word	0x0000001c
        /*0d90*/ 	.word	0x000340e0
        /*0d94*/ 	.short	0x010a
        /*0d96*/ 	.byte	0xff
	.zero		1


	//   ....[187]....
        /*0d98*/ 	.word	0x00016240
        /*0d9c*/ 	.word	0x00000000
        /*0da0*/ 	.word	0x000340e0
        /*0da4*/ 	.short	0x010a
        /*0da6*/ 	.byte	0xff
	.zero		1


	//   ....[188]....
        /*0da8*/ 	.word	0x000162a0
        /*0dac*/ 	.word	0x00000000
        /*0db0*/ 	.word	0x000340e0
        /*0db4*/ 	.short	0x010a
        /*0db6*/ 	.byte	0xff
	.zero		1


	//   ....[189]....
        /*0db8*/ 	.word	0x00016300
        /*0dbc*/ 	.word	0x00000003
        /*0dc0*/ 	.word	0x000340e0
        /*0dc4*/ 	.short	0x010a
        /*0dc6*/ 	.byte	0xff
	.zero		1


	//----- nvinfo : EIATTR_NUM_MBARRIERS
	.align		4
.L_373:
        /*0dc8*/ 	.byte	0x03, 0x38
        /*0dca*/ 	.short	0x0042


	//----- nvinfo : EIATTR_EXIT_INSTR_OFFSETS
	.align		4
        /*0dcc*/ 	.byte	0x04, 0x1c
        /*0dce*/ 	.short	(.L_375 - .L_374)


	//   ....[0]....
.L_374:
        /*0dd0*/ 	.word	0x00001720


	//   ....[1]....
        /*0dd4*/ 	.word	0x000033b0


	//   ....[2]....
        /*0dd8*/ 	.word	0x000033f0


	//   ....[3]....
        /*0ddc*/ 	.word	0x00009140


	//   ....[4]....
        /*0de0*/ 	.word	0x00009260


	//   ....[5]....
        /*0de4*/ 	.word	0x00010290


	//   ....[6]....
        /*0de8*/ 	.word	0x00010330


	//   ....[7]....
        /*0dec*/ 	.word	0x00010430


	//   ....[8]....
        /*0df0*/ 	.word	0x00015170


	//   ....[9]....
        /*0df4*/ 	.word	0x000152d0


	//   ....[10]....
        /*0df8*/ 	.word	0x00015300


	//----- nvinfo : EIATTR_INDIRECT_BRANCH_TARGETS
	.align		4
.L_375:
        /*0dfc*/ 	.byte	0x04, 0x34
        /*0dfe*/ 	.short	(.L_377 - .L_376)


	//   ....[0]....
.L_376:
        /* <DEDUP_REMOVED lines=10> */


	//   ....[1]....
        /*0e24*/ 	.word	.L_x_2859@srel
        /*0e28*/ 	.short	0x0
        /*0e2a*/ 	.short	0x0
        /*0e2c*/ 	.word	0x3
        /*0e30*/ 	.word	.L_x_1731@srel
        /*0e34*/ 	.word	.L_x_1730@srel
        /*0e38*/ 	.word	.L_x_2862@srel


	//----- nvinfo : EIATTR_MAX_THREADS
	.align		4
.L_377:
        /*0e3c*/ 	.byte	0x04, 0x05
        /*0e3e*/ 	.short	(.L_379 - .L_378)
.L_378:
        /*0e40*/ 	.word	0x00000180
        /*0e44*/ 	.word	0x00000001
        /*0e48*/ 	.word	0x00000001


	//----- nvinfo : EIATTR_CRS_STACK_SIZE
	.align		4
.L_379:
        /*0e4c*/ 	.byte	0x04, 0x1e
        /*0e4e*/ 	.short	(.L_381 - .L_380)
.L_380:
        /*0e50*/ 	.word	0x00000000


	//----- nvinfo : EIATTR_CBANK_PARAM_SIZE
	.align		4
.L_381:
        /*0e54*/ 	.byte	0x03, 0x19
        /*0e56*/ 	.short	0x00c8


	//----- nvinfo : EIATTR_PARAM_CBANK
	.align		4
        /*0e58*/ 	.byte	0x04, 0x0a
        /*0e5a*/ 	.short	(.L_383 - .L_382)
	.align		4
.L_382:
        /*0e5c*/ 	.word	index@(.nv.constant0._ZN7cutlass13device_kernelINS_4fmha6kernel33Sm100FmhaGenKernelWarpspecializedIN4cute5tupleIJNS4_1CILi1EEEiiNS5_IJNS5_IJiiEEEiEEEEEENS1_10collective35Sm100FmhaGenMainloopWarpspecializedINS_12float_e5m2_tEffNS_6half_tENS5_IJNS6_ILi128EEESF_SF_EEENS5_IJNS6_ILi0EEES7_S9_EEENS5_IJSH_S7_NS5_IJNS5_IJSH_iEEEiEEEEEESL_NS5_IJiS7_SK_EEESM_SI_NSB_12ResidualMaskENS5_IJS7_NS6_ILi2EEES7_EEEEENSB_35Sm100FmhaGenEpilogueWarpspecializedISE_SI_EENS2_23IndividualTileSchedulerENS2_41Sm100FmhaGenKernelWarpspecializedScheduleEEEEEvNT_6ParamsE)
        /*0e60*/ 	.short	0x0380
        /*0e62*/ 	.short	0x00c8


	//----- nvinfo : EIATTR_SW_WAR
	.align		4
.L_383:
        /*0e64*/ 	.byte	0x04, 0x36
        /*0e66*/ 	.short	(.L_385 - .L_384)
.L_384:
        /*0e68*/ 	.word	0x00000008
.L_385:


//--------------------- .nv.info._ZN7cutlass13device_kernelINS_4fmha6kernel33Sm100FmhaGenKernelWarpspecializedIN4cute5tupleIJNS4_1CILi1EEEiiNS5_IJNS5_IJiiEEEiEEEEEENS1_10collective35Sm100FmhaGenMainloopWarpspecializedINS_12float_e5m2_tEffNS_6half_tENS5_IJNS6_ILi128EEENS6_ILi64EEESF_EEENS5_IJNS6_ILi0EEES7_S9_EEENS5_IJSI_S7_NS5_IJNS5_IJSI_iEEEiEEEEEESM_NS5_IJiS7_SL_EEESN_SJ_NSB_12ResidualMaskENS5_IJS7_NS6_ILi2EEES7_EEEEENSB_35Sm100FmhaGenEpilogueWarpspecializedISE_SJ_EENS2_23IndividualTileSchedulerENS2_41Sm100FmhaGenKernelWarpspecializedScheduleEEEEEvNT_6ParamsE --------------------------
	.section	.nv.info._ZN7cutlass13device_kernelINS_4fmha6kernel33Sm100FmhaGenKernelWarpspecializedIN4cute5tupleIJNS4_1CILi1EEEiiNS5_IJNS5_IJiiEEEiEEEEEENS1_10collective35Sm100FmhaGenMainloopWarpspecializedINS_12float_e5m2_tEffNS_6half_tENS5_IJNS6_ILi128EEENS6_ILi64EEESF_EEENS5_IJNS6_ILi0EEES7_S9_EEENS5_IJSI_S7_NS5_IJNS5_IJSI_iEEEiEEEEEESM_NS5_IJiS7_SL_EEESN_SJ_NSB_12ResidualMaskENS5_IJS7_NS6_ILi2EEES7_EEEEENSB_35Sm100FmhaGenEpilogueWarpspecializedISE_SJ_EENS2_23IndividualTileSchedulerENS2_41Sm100FmhaGenKernelWarpspecializedScheduleEEEEEvNT_6ParamsE,"",@"SHT_CUDA_INFO"
	.sectionflags	@""
	.align	4


	//----- nvinfo : EIATTR_CUDA_API_VERSION
	.align		4
        /*0000*/ 	.byte	0x04, 0x37
        /*0002*/ 	.short	(.L_387 - .L_386)
.L_386:
        /*0004*/ 	.word	0x00000082


	//----- nvinfo : EIATTR_KPARAM_INFO
	.align		4
.L_387:
        /*0008*/ 	.byte	0x04, 0x17
        /*000a*/ 	.short	(.L_389 - .L_388)
.L_388:
        /*000c*/ 	.word	0x00000000
        /*0010*/ 	.short	0x0000
        /*0012*/ 	.short	0x0000
        /*0014*/ 	.byte	0x00, 0xf0, 0x21, 0x03


	//----- nvinfo : EIATTR_AT_ENTRY_FRAGMENTS
	.align		4
.L_389:
        /*0018*/ 	.byte	0x04, 0x4f
        /*001a*/ 	.short	(.L_391 - .L_390)


	//   ....[0]....
.L_390:
        /*001c*/ 	.word	0x00000006


	//----- nvinfo : EIATTR_RESERVED_SMEM_USED
	.align		4
.L_391:
        /*0020*/ 	.byte	0x01, 0x41
	.zero		2


	//----- nvinfo : EIATTR_SPARSE_MMA_MASK
	.align		4
        /*0024*/ 	.byte	0x03, 0x50
        /*0026*/ 	.short	0x0000


	//----- nvinfo : EIATTR_TCGEN05_1CTA_USED
	.align		4
        /*0028*/ 	.byte	0x01, 0x51
	.zero		2


	//----- nvinfo : EIATTR_MAXREG_COUNT
	.align		4
        /*002c*/ 	.byte	0x03, 0x1b
        /*002e*/ 	.short	0x00a8


	//----- nvinfo : EIATTR_NUM_BARRIERS
	.align		4
        /*0030*/ 	.byte	0x02, 0x4c
        /*0032*/ 	.byte	0x01
	.zero		1


	//----- nvinfo : EIATTR_EXTERNS
	.align		4
        /*0034*/ 	.byte	0x04, 0x0f
        /*0036*/ 	.short	(.L_393 - .L_392)


	//   ....[0]....
	.align		4
.L_392:
        /*0038*/ 	.word	index@(__assertfail)


	//----- nvinfo : EIATTR_MERCURY_ISA_VERSION
	.align		4
.L_393:
        /*003c*/ 	.byte	0x03, 0x5f
        /*003e*/ 	.short	0x0101


	//----- nvinfo : EIATTR_INT_WARP_WIDE_INSTR_OFFSETS
	.align		4
        /*0040*/ 	.byte	0x04, 0x31
        /*0042*/ 	.short	(.L_395 - .L_394)


	//   ....[0]....
.L_394:
        /*0044*/ 	.word	0x000090b0


	//   ....[1]....
        /*0048*/ 	.word	0x000090d0


	//   ....[2]....
        /*004c*/ 	.word	0x00009100


	//----- nvinfo : EIATTR_COOP_GROUP_MASK_REGIDS
	.align		4
.L_395:
        /*0050*/ 	.byte	0x04, 0x29
        /*0052*/ 	.short	(.L_397 - .L_396)


	//   ....[0]....
.L_396:
        /*0054*/ 	.word	0xffffffff


	//   ....[1]....
        /*0058*/ 	.word	0xffffffff


	//   ....[2]....
        /*005c*/ 	.word	0xffffffff


	//   ....[3]....
        /*0060*/ 	.word	0xffffffff


	//   ....[4]....
        /*0064*/ 	.word	0xffffffff


	//   ....[5]....
        /*0068*/ 	.word	0xffffffff


	//   ....[6]....
        /*006c*/ 	.word	0xffffffff


	//   ....[7]....
        /*0070*/ 	.word	0xffffffff


	//   ....[8]....
        /*0074*/ 	.word	0xffffffff


	//   ....[9]....
        /*0078*/ 	.word	0xffffffff


	//   ....[10]....
        /*007c*/ 	.word	0xffffffff


	//   ....[11]....
        /*0080*/ 	.word	0xffffffff


	//   ....[12]....
        /*0084*/ 	.word	0xffffffff


	//   ....[13]....
        /*0088*/ 	.word	0xffffffff


	//   ....[14]....
        /*008c*/ 	.word	0xffffffff


	//   ....[15]....
        /*0090*/ 	.word	0xffffffff


	//   ....[16]....
        /*0094*/ 	.word	0xffffffff


	//   ....[17]....
        /*0098*/ 	.word	0xffffffff


	//   ....[18]....
        /*009c*/ 	.word	0xffffffff


	//----- nvinfo : EIATTR_COOP_GROUP_INSTR_OFFSETS
	.align		4
.L_397:
        /*00a0*/ 	.byte	0x04, 0x28
        /*00a2*/ 	.short	(.L_399 - .L_398)


	//   ....[0]....
.L_398:
        /*00a4*/ 	.word	0x00000030


	//   ....[1]....
        /*00a8*/ 	.word	0x00000460


	//   ....[2]....
        /*00ac*/ 	.word	0x000005b0


	//   ....[3]....
        /*00b0*/ 	.word	0x00000c80


	//   ....[4]....
        /*00b4*/ 	.word	0x00000df0


	//   ....[5]....
        /*00b8*/ 	.word	0x00001020


	//   ....[6]....
        /*00bc*/ 	.word	0x000011d0


	//   ....[7]....
        /*00c0*/ 	.word	0x000012c0


	//   ....[8]....
        /*00c4*/ 	.word	0x00001420


	//   ....[9]....
        /*00c8*/ 	.word	0x00001580


	//   ....[10]....
        /*00cc*/ 	.word	0x00001780


	//   ....[11]....
        /*00d0*/ 	.word	0x00001990


	//   ....[12]....
        /*00d4*/ 	.word	0x000019b0


	//   ....[13]....
        /*00d8*/ 	.word	0x00003b40


	//   ....[14]....
        /*00dc*/ 	.word	0x00004f10


	//   ....[15]....
        /*00e0*/ 	.word	0x00008fb0


	//   ....[16]....
        /*00e4*/ 	.word	0x000091d0


	//   ....[17]....
        /*00e8*/ 	.word	0x00009700


	//   ....[18]....
        /*00ec*/ 	.word	0x0000b2c0


	//----- nvinfo : EIATTR_REG_RECONFIG
	.align		4
.L_399:
        /*00f0*/ 	.byte	0x01, 0x54
	.zero		2


	//----- nvinfo : EIATTR_VRC_CTA_INIT_COUNT
	.align		4
        /*00f4*/ 	.byte	0x02, 0x4a
        /*00f6*/ 	.byte	0x80
	.zero		1


	//----- nvinfo : EIATTR_SYSCALL_OFFSETS
	.align		4
        /*00f8*/ 	.byte	0x04, 0x46
        /*00fa*/ 	.short	(.L_401 - .L_400)


	//   ....[0]....
.L_400:
        /*00fc*/ 	.word	0x00003c70


	//   ....[1]....
        /*0100*/ 	.word	0x00003dc0


	//   ....[2]....
        /*0104*/ 	.word	0x00004050


	//   ....[3]....
        /*0108*/ 	.word	0x000041a0


	//   ....[4]....
        /*010c*/ 	.word	0x00004430


	//   ....[5]....
        /*0110*/ 	.word	0x00004580


	//   ....[6]....
        /*0114*/ 	.word	0x00004820


	//   ....[7]....
        /*0118*/ 	.word	0x00004ab0


	//   ....[8]....
        /*011c*/ 	.word	0x00004d90


	//   ....[9]....
        /*0120*/ 	.word	0x00005040


	//   ....[10]....
        /*0124*/ 	.word	0x00005190


	//   ....[11]....
        /*0128*/ 	.word	0x00005420


	//   ....[12]....
        /*012c*/ 	.word	0x00005570


	//   ....[13]....
        /*0130*/ 	.word	0x00005800


	//   ....[14]....
        /*0134*/ 	.word	0x00005950


	//   ....[15]....
        /*0138*/ 	.word	0x00005bf0


	//   ....[16]....
        /*013c*/ 	.word	0x00005e80


	//   ....[17]....
        /*0140*/ 	.word	0x000062f0


	//   ....[18]....
        /*0144*/ 	.word	0x00006a80


	//   ....[19]....
        /*0148*/ 	.word	0x00006be0


	//   ....[20]....
        /*014c*/ 	.word	0x00006f20


	//   ....[21]....
        /*0150*/ 	.word	0x00007080


	//   ....[22]....
        /*0154*/ 	.word	0x000073c0


	//   ....[23]....
        /*0158*/ 	.word	0x00007520


	//   ....[24]....
        /*015c*/ 	.word	0x00007860


	//   ....[25]....
        /*0160*/ 	.word	0x000079c0


	//   ....[26]....
        /*0164*/ 	.word	0x00007d00


	//   ....[27]....
        /*0168*/ 	.word	0x00007e60


	//   ....[28]....
        /*016c*/ 	.word	0x000081a0


	//   ....[29]....
        /*0170*/ 	.word	0x00008300


	//   ....[30]....
        /*0174*/ 	.word	0x00008640


	//   ....[31]....
        /*0178*/ 	.word	0x000087a0


	//   ....[32]....
        /*017c*/ 	.word	0x00008ae0


	//   ....[33]....
        /*0180*/ 	.word	0x00008c40


	//   ....[34]....
        /*0184*/ 	.word	0x000098a0


	//   ....[35]....
        /*0188*/ 	.word	0x000099f0


	//   ....[36]....
        /*018c*/ 	.word	0x00009b40


	//   ....[37]....
        /*0190*/ 	.word	0x00009c90


	//   ....[38]....
        /*0194*/ 	.word	0x00009f20


	//   ....[39]....
        /*0198*/ 	.word	0x0000abd0


	//   ....[40]....
        /*019c*/ 	.word	0x0000b170


	//   ....[41]....
        /*01a0*/ 	.word	0x0000b4b0


	//   ....[42]....
        /*01a4*/ 	.word	0x0000b620


	//   ....[43]....
        /*01a8*/ 	.word	0x0000b790


	//   ....[44]....
        /*01ac*/ 	.word	0x0000b910


	//   ....[45]....
        /*01b0*/ 	.word	0x0000c1a0


	//   ....[46]....
        /*01b4*/ 	.word	0x0000ce40


	//   ....[47]....
        /*01b8*/ 	.word	0x0000d3b0


	//----- nvinfo : EIATTR_MBARRIER_INSTR_OFFSETS
	.align		4
.L_401:
        /*01bc*/ 	.byte	0x04, 0x39
        /*01be*/ 	.short	(.L_403 - .L_402)


	//   ....[0]....
.L_402:
        /*01c0*/ 	.word	0x00000560
        /*01c4*/ 	.word	0x000000ff
        /*01c8*/ 	.word	0x00034010
        /*01cc*/ 	.short	0x0100
        /*01ce*/ 	.byte	0x06
	.zero		1


	//   ....[1]....
        /*01d0*/ 	.word	0x00000570
        /*01d4*/ 	.word	0x000000ff
        /*01d8*/ 	.word	0x00034020
        /*01dc*/ 	.short	0x0100
        /*01de*/ 	.byte	0x06
	.zero		1


	//   ....[2]....
        /*01e0*/ 	.word	0x00000580
        /*01e4*/ 	.word	0x000000ff
        /*01e8*/ 	.word	0x00034018
        /*01ec*/ 	.short	0x0100
        /*01ee*/ 	.byte	0x06
	.zero		1


	//   ....[3]....
        /*01f0*/ 	.word	0x00000590
        /*01f4*/ 	.word	0x000000ff
        /*01f8*/ 	.word	0x00034028
        /*01fc*/ 	.short	0x0100
        /*01fe*/ 	.byte	0x06
	.zero		1


	//   ....[4]....
        /*0200*/ 	.word	0x000006e0
        /*0204*/ 	.word	0x000000ff
        /*0208*/ 	.word	0x00034030
        /*020c*/ 	.short	0x0100
        /*020e*/ 	.byte	0x06
	.zero		1


	//   ....[5]....
        /*0210*/ 	.word	0x000006f0
        /*0214*/ 	.word	0x000000ff
        /*0218*/ 	.word	0x00034190
        /*021c*/ 	.short	0x0100
        /*021e*/ 	.byte	0x06
	.zero		1


	//   ....[6]....
        /*0220*/ 	.word	0x00000700
        /*0224*/ 	.word	0x000000ff
        /*0228*/ 	.word	0x00034038
        /*022c*/ 	.short	0x0100
        /*022e*/ 	.byte	0x06
	.zero		1


	//   ....[7]....
        /*0230*/ 	.word	0x00000710
        /*0234*/ 	.word	0x000000ff
        /*0238*/ 	.word	0x00034198
        /*023c*/ 	.short	0x0100
        /*023e*/ 	.byte	0x06
	.zero		1


	//   ....[8]....
        /*0240*/ 	.word	0x00000720
        /*0244*/ 	.word	0x000000ff
        /*0248*/ 	.word	0x00034040
        /*024c*/ 	.short	0x0100
        /*024e*/ 	.byte	0x06
	.zero		1


	//   ....[9]....
        /*0250*/ 	.word	0x00000730
        /*0254*/ 	.word	0x000000ff
        /*0258*/ 	.word	0x000341a0
        /*025c*/ 	.short	0x0100
        /*025e*/ 	.byte	0x06
	.zero		1


	//   ....[10]....
        /*0260*/ 	.word	0x00000740
        /*0264*/ 	.word	0x000000ff
        /*0268*/ 	.word	0x00034048
        /*026c*/ 	.short	0x0100
        /*026e*/ 	.byte	0x06
	.zero		1


	//   ....[11]....
        /*0270*/ 	.word	0x00000750
        /*0274*/ 	.word	0x000000ff
        /*0278*/ 	.word	0x000341a8
        /*027c*/ 	.short	0x0100
        /*027e*/ 	.byte	0x06
	.zero		1


	//   ....[12]....
        /*0280*/ 	.word	0x00000760
        /*0284*/ 	.word	0x000000ff
        /*0288*/ 	.word	0x00034050
        /*028c*/ 	.short	0x0100
        /*028e*/ 	.byte	0x06
	.zero		1


	//   ....[13]....
        /*0290*/ 	.word	0x00000770
        /*0294*/ 	.word	0x000000ff
        /*0298*/ 	.word	0x000341b0
        /*029c*/ 	.short	0x0100
        /*029e*/ 	.byte	0x06
	.zero		1


	//   ....[14]....
        /*02a0*/ 	.word	0x00000780
        /*02a4*/ 	.word	0x000000ff
        /*02a8*/ 	.word	0x00034058
        /*02ac*/ 	.short	0x0100
        /*02ae*/ 	.byte	0x06
	.zero		1


	//   ....[15]....
        /*02b0*/ 	.word	0x00000790
        /*02b4*/ 	.word	0x000000ff
        /*02b8*/ 	.word	0x000341b8
        /*02bc*/ 	.short	0x0100
        /*02be*/ 	.byte	0x06
	.zero		1


	//   ....[16]....
        /*02c0*/ 	.word	0x000007a0
        /*02c4*/ 	.word	0x000000ff
        /*02c8*/ 	.word	0x00034060
        /*02cc*/ 	.short	0x0100
        /*02ce*/ 	.byte	0x06
	.zero		1


	//   ....[17]....
        /*02d0*/ 	.word	0x000007b0
        /*02d4*/ 	.word	0x000000ff
        /*02d8*/ 	.word	0x000341c0
        /*02dc*/ 	.short	0x0100
        /*02de*/ 	.byte	0x06
	.zero		1


	//   ....[18]....
        /*02e0*/ 	.word	0x000007c0
        /*02e4*/ 	.word	0x000000ff
        /*02e8*/ 	.word	0x00034068
        /*02ec*/ 	.short	0x0100
        /*02ee*/ 	.byte	0x06
	.zero		1


	//   ....[19]....
        /*02f0*/ 	.word	0x000007d0
        /*02f4*/ 	.word	0x000000ff
        /*02f8*/ 	.word	0x000341c8
        /*02fc*/ 	.short	0x0100
        /*02fe*/ 	.byte	0x06
	.zero		1


	//   ....[20]....
        /*0300*/ 	.word	0x000007e0
        /*0304*/ 	.word	0x000000ff
        /*0308*/ 	.word	0x00034070
        /*030c*/ 	.short	0x0100
        /*030e*/ 	.byte	0x06
	.zero		1


	//   ....[21]....
        /*0310*/ 	.word	0x000007f0
        /*0314*/ 	.word	0x000000ff
        /*0318*/ 	.word	0x000341d0
        /*031c*/ 	.short	0x0100
        /*031e*/ 	.byte	0x06
	.zero		1


	//   ....[22]....
        /*0320*/ 	.word	0x00000800
        /*0324*/ 	.word	0x000000ff
        /*0328*/ 	.word	0x00034078
        /*032c*/ 	.short	0x0100
        /*032e*/ 	.byte	0x06
	.zero		1


	//   ....[23]....
        /*0330*/ 	.word	0x00000810
        /*0334*/ 	.word	0x000000ff
        /*0338*/ 	.word	0x000341d8
        /*033c*/ 	.short	0x0100
        /*033e*/ 	.byte	0x06
	.zero		1


	//   ....[24]....
        /*0340*/ 	.word	0x00000820
        /*0344*/ 	.word	0x000000ff
        /*0348*/ 	.word	0x00034080
        /*034c*/ 	.short	0x0100
        /*034e*/ 	.byte	0x06
	.zero		1


	//   ....[25]....
        /*0350*/ 	.word	0x00000830
        /*0354*/ 	.word	0x000000ff
        /*0358*/ 	.word	0x000341e0
        /*035c*/ 	.short	0x0100
        /*035e*/ 	.byte	0x06
	.zero		1


	//   ....[26]....
        /*0360*/ 	.word	0x00000840
        /*0364*/ 	.word	0x000000ff
        /*0368*/ 	.word	0x00034088
        /*036c*/ 	.short	0x0100
        /*036e*/ 	.byte	0x06
	.zero		1


	//   ....[27]....
        /*0370*/ 	.word	0x00000850
        /*0374*/ 	.word	0x000000ff
        /*0378*/ 	.word	0x000341e8
        /*037c*/ 	.short	0x0100
        /*037e*/ 	.byte	0x06
	.zero		1


	//   ....[28]....
        /*0380*/ 	.word	0x00000860
        /*0384*/ 	.word	0x000000ff
        /*0388*/ 	.word	0x00034090
        /*038c*/ 	.short	0x0100
        /*038e*/ 	.byte	0x06
	.zero		1


	//   ....[29]....
        /*0390*/ 	.word	0x00000870
        /*0394*/ 	.word	0x000000ff
        /*0398*/ 	.word	0x000341f0
        /*039c*/ 	.short	0x0100
        /*039e*/ 	.byte	0x06
	.zero		1


	//   ....[30]....
        /*03a0*/ 	.word	0x00000880
        /*03a4*/ 	.word	0x000000ff
        /*03a8*/ 	.word	0x00034098
        /*03ac*/ 	.short	0x0100
        /*03ae*/ 	.byte	0x06
	.zero		1


	//   ....[31]....
        /*03b0*/ 	.word	0x00000890
        /*03b4*/ 	.word	0x000000ff
        /*03b8*/ 	.word	0x000341f8
        /*03bc*/ 	.short	0x0100
        /*03be*/ 	.byte	0x06
	.zero		1


	//   ....[32]....
        /*03c0*/ 	.word	0x000008a0
        /*03c4*/ 	.word	0x000000ff
        /*03c8*/ 	.word	0x000340a0
        /*03cc*/ 	.short	0x0100
        /*03ce*/ 	.byte	0x06
	.zero		1


	//   ....[33]....
        /*03d0*/ 	.word	0x000008b0
        /*03d4*/ 	.word	0x000000ff
        /*03d8*/ 	.word	0x00034200
        /*03dc*/ 	.short	0x0100
        /*03de*/ 	.byte	0x06
	.zero		1


	//   ....[34]....
        /*03e0*/ 	.word	0x000008c0
        /*03e4*/ 	.word	0x000000ff
        /*03e8*/ 	.word	0x000340a8
        /*03ec*/ 	.short	0x0100
        /*03ee*/ 	.byte	0x06
	.zero		1


	//   ....[35]....
        /*03f0*/ 	.word	0x000008d0
        /*03f4*/ 	.word	0x000000ff
        /*03f8*/ 	.word	0x00034208
        /*03fc*/ 	.short	0x0100
        /*03fe*/ 	.byte	0x06
	.zero		1


	//   ....[36]....
        /*0400*/ 	.word	0x000008e0
        /*0404*/ 	.word	0x000000ff
        /*0408*/ 	.word	0x000340b0
        /*040c*/ 	.short	0x0100
        /*040e*/ 	.byte	0x06
	.zero		1


	//   ....[37]....
        /*0410*/ 	.word	0x000008f0
        /*0414*/ 	.word	0x000000ff
        /*0418*/ 	.word	0x00034210
        /*041c*/ 	.short	0x0100
        /*041e*/ 	.byte	0x06
	.zero		1


	//   ....[38]....
        /*0420*/ 	.word	0x00000900
        /*0424*/ 	.word	0x000000ff
        /*0428*/ 	.word	0x000340b8
        /*042c*/ 	.short	0x0100
        /*042e*/ 	.byte	0x06
	.zero		1


	//   ....[39]....
        /*0430*/ 	.word	0x00000910
        /*0434*/ 	.word	0x000000ff
        /*0438*/ 	.word	0x00034218
        /*043c*/ 	.short	0x0100
        /*043e*/ 	.byte	0x06
	.zero		1


	//   ....[40]....
        /*0440*/ 	.word	0x00000920
        /*0444*/ 	.word	0x000000ff
        /*0448*/ 	.word	0x000340c0
        /*044c*/ 	.short	0x0100
        /*044e*/ 	.byte	0x06
	.zero		1


	//   ....[41]....
        /*0450*/ 	.word	0x00000930
        /*0454*/ 	.word	0x000000ff
        /*0458*/ 	.word	0x00034220
        /*045c*/ 	.short	0x0100
        /*045e*/ 	.byte	0x06
	.zero		1


	//   ....[42]....
        /*0460*/ 	.word	0x00000940
        /*0464*/ 	.word	0x000000ff
        /*0468*/ 	.word	0x000340c8
        /*046c*/ 	.short	0x0100
        /*046e*/ 	.byte	0x06
	.zero		1


	//   ....[43]....
        /*0470*/ 	.word	0x00000950
        /*0474*/ 	.word	0x000000ff
        /*0478*/ 	.word	0x00034228
        /*047c*/ 	.short	0x0100
        /*047e*/ 	.byte	0x06
	.zero		1


	//   ....[44]....
        /*0480*/ 	.word	0x00000960
        /*0484*/ 	.word	0x000000ff
        /*0488*/ 	.word	0x000340d0
        /*048c*/ 	.short	0x0100
        /*048e*/ 	.byte	0x06
	.zero		1


	//   ....[45]....
        /*0490*/ 	.word	0x00000970
        /*0494*/ 	.word	0x000000ff
        /*0498*/ 	.word	0x00034230
        /*049c*/ 	.short	0x0100
        /*049e*/ 	.byte	0x06
	.zero		1


	//   ....[46]....
        /*04a0*/ 	.word	0x00000980
        /*04a4*/ 	.word	0x000000ff
        /*04a8*/ 	.word	0x000340d8
        /*04ac*/ 	.short	0x0100
        /*04ae*/ 	.byte	0x06
	.zero		1


	//   ....[47]....
        /*04b0*/ 	.word	0x00000990
        /*04b4*/ 	.word	0x000000ff
        /*04b8*/ 	.word	0x00034238
        /*04bc*/ 	.short	0x0100
        /*04be*/ 	.byte	0x06
	.zero		1


	//   ....[48]....
        /*04c0*/ 	.word	0x000009a0
        /*04c4*/ 	.word	0x000000ff
        /*04c8*/ 	.word	0x000340e0
        /*04cc*/ 	.short	0x0100
        /*04ce*/ 	.byte	0x06
	.zero		1


	//   ....[49]....
        /*04d0*/ 	.word	0x000009b0
        /*04d4*/ 	.word	0x000000ff
        /*04d8*/ 	.word	0x00034240
        /*04dc*/ 	.short	0x0100
        /*04de*/ 	.byte	0x06
	.zero		1


	//   ....[50]....
        /*04e0*/ 	.word	0x000009c0
        /*04e4*/ 	.word	0x000000ff
        /*04e8*/ 	.word	0x000340e8
        /*04ec*/ 	.short	0x0100
        /*04ee*/ 	.byte	0x06
	.zero		1


	//   ....[51]....
        /*04f0*/ 	.word	0x000009d0
        /*04f4*/ 	.word	0x000000ff
        /*04f8*/ 	.word	0x00034248
        /*04fc*/ 	.short	0x0100
        /*04fe*/ 	.byte	0x06
	.zero		1


	//   ....[52]....
        /*0500*/ 	.word	0x000009e0
        /*0504*/ 	.word	0x000000ff
        /*0508*/ 	.word	0x000340f0
        /*050c*/ 	.short	0x0100
        /*050e*/ 	.byte	0x06
	.zero		1


	//   ....[53]....
        /*0510*/ 	.word	0x000009f0
        /*0514*/ 	.word	0x000000ff
        /*0518*/ 	.word	0x00034250
        /*051c*/ 	.short	0x0100
        /*051e*/ 	.byte	0x06
	.zero		1


	//   ....[54]....
        /*0520*/ 	.word	0x00000a00
        /*0524*/ 	.word	0x000000ff
        /*0528*/ 	.word	0x000340f8
        /*052c*/ 	.short	0x0100
        /*052e*/ 	.byte	0x06
	.zero		1


	//   ....[55]....
        /*0530*/ 	.word	0x00000a10
        /*0534*/ 	.word	0x000000ff
        /*0538*/ 	.word	0x00034258
        /*053c*/ 	.short	0x0100
        /*053e*/ 	.byte	0x06
	.zero		1


	//   ....[56]....
        /*0540*/ 	.word	0x00000a20
        /*0544*/ 	.word	0x000000ff
        /*0548*/ 	.word	0x00034100
        /*054c*/ 	.short	0x0100
        /*054e*/ 	.byte	0x06
	.zero		1


	//   ....[57]....
        /*0550*/ 	.word	0x00000a30
        /*0554*/ 	.word	0x000000ff
        /*0558*/ 	.word	0x00034260
        /*055c*/ 	.short	0x0100
        /*055e*/ 	.byte	0x06
	.zero		1


	//   ....[58]....
        /*0560*/ 	.word	0x00000a40
        /*0564*/ 	.word	0x000000ff
        /*0568*/ 	.word	0x00034108
        /*056c*/ 	.short	0x0100
        /*056e*/ 	.byte	0x06
	.zero		1


	//   ....[59]....
        /*0570*/ 	.word	0x00000a50
        /*0574*/ 	.word	0x000000ff
        /*0578*/ 	.word	0x00034268
        /*057c*/ 	.short	0x0100
        /*057e*/ 	.byte	0x06
	.zero		1


	//   ....[60]....
        /*0580*/ 	.word	0x00000a60
        /*0584*/ 	.word	0x000000ff
        /*0588*/ 	.word	0x00034110
        /*058c*/ 	.short	0x0100
        /*058e*/ 	.byte	0x06
	.zero		1


	//   ....[61]....
        /*0590*/ 	.word	0x00000a70
        /*0594*/ 	.word	0x000000ff
        /*0598*/ 	.word	0x00034270
        /*059c*/ 	.short	0x0100
        /*059e*/ 	.byte	0x06
	.zero		1


	//   ....[62]....
        /*05a0*/ 	.word	0x00000a80
        /*05a4*/ 	.word	0x000000ff
        /*05a8*/ 	.word	0x00034118
        /*05ac*/ 	.short	0x0100
        /*05ae*/ 	.byte	0x06
	.zero		1


	//   ....[63]....
        /*05b0*/ 	.word	0x00000a90
        /*05b4*/ 	.word	0x000000ff
        /*05b8*/ 	.word	0x00034278
        /*05bc*/ 	.short	0x0100
        /*05be*/ 	.byte	0x06
	.zero		1


	//   ....[64]....
        /*05c0*/ 	.word	0x00000aa0
        /*05c4*/ 	.word	0x000000ff
        /*05c8*/ 	.word	0x00034120
        /*05cc*/ 	.short	0x0100
        /*05ce*/ 	.byte	0x06
	.zero		1


	//   ....[65]....
        /*05d0*/ 	.word	0x00000ab0
        /*05d4*/ 	.word	0x000000ff
        /*05d8*/ 	.word	0x00034280
        /*05dc*/ 	.short	0x0100
        /*05de*/ 	.byte	0x06
	.zero		1


	//   ....[66]....
        /*05e0*/ 	.word	0x00000ac0
        /*05e4*/ 	.word	0x000000ff
        /*05e8*/ 	.word	0x00034128
        /*05ec*/ 	.short	0x0100
        /*05ee*/ 	.byte	0x06
	.zero		1


	//   ....[67]....
        /*05f0*/ 	.word	0x00000ad0
        /*05f4*/ 	.word	0x000000ff
        /*05f8*/ 	.word	0x00034288
        /*05fc*/ 	.short	0x0100
        /*05fe*/ 	.byte	0x06
	.zero		1


	//   ....[68]....
        /*0600*/ 	.word	0x00000ae0
        /*0604*/ 	.word	0x000000ff
        /*0608*/ 	.word	0x00034130
        /*060c*/ 	.short	0x0100
        /*060e*/ 	.byte	0x06
	.zero		1


	//   ....[69]....
        /*0610*/ 	.word	0x00000af0
        /*0614*/ 	.word	0x000000ff
        /*0618*/ 	.word	0x00034290
        /*061c*/ 	.short	0x0100
        /*061e*/ 	.byte	0x06
	.zero		1


	//   ....[70]....
        /*0620*/ 	.word	0x00000b00
        /*0624*/ 	.word	0x000000ff
        /*0628*/ 	.word	0x00034138
        /*062c*/ 	.short	0x0100
        /*062e*/ 	.byte	0x06
	.zero		1


	//   ....[71]....
        /*0630*/ 	.word	0x00000b10
        /*0634*/ 	.word	0x000000ff
        /*0638*/ 	.word	0x00034298
        /*063c*/ 	.short	0x0100
        /*063e*/ 	.byte	0x06
	.zero		1


	//   ....[72]....
        /*0640*/ 	.word	0x00000b20
        /*0644*/ 	.word	0x000000ff
        /*0648*/ 	.word	0x00034140
        /*064c*/ 	.short	0x0100
        /*064e*/ 	.byte	0x06
	.zero		1


	//   ....[73]....
        /*0650*/ 	.word	0x00000b30
        /*0654*/ 	.word	0x000000ff
        /*0658*/ 	.word	0x000342a0
        /*065c*/ 	.short	0x0100
        /*065e*/ 	.byte	0x06
	.zero		1


	//   ....[74]....
        /*0660*/ 	.word	0x00000b40
        /*0664*/ 	.word	0x000000ff
        /*0668*/ 	.word	0x00034148
        /*066c*/ 	.short	0x0100
        /*066e*/ 	.byte	0x06
	.zero		1


	//   ....[75]....
        /*0670*/ 	.word	0x00000b50
        /*0674*/ 	.word	0x000000ff
        /*0678*/ 	.word	0x000342a8
        /*067c*/ 	.short	0x0100
        /*067e*/ 	.byte	0x06
	.zero		1


	//   ....[76]....
        /*0680*/ 	.word	0x00000b60
        /*0684*/ 	.word	0x000000ff
        /*0688*/ 	.word	0x00034150
        /*068c*/ 	.short	0x0100
        /*068e*/ 	.byte	0x06
	.zero		1


	//   ....[77]....
        /*0690*/ 	.word	0x00000b70
        /*0694*/ 	.word	0x000000ff
        /*0698*/ 	.word	0x000342b0
        /*069c*/ 	.short	0x0100
        /*069e*/ 	.byte	0x06
	.zero		1


	//   ....[78]....
        /*06a0*/ 	.word	0x00000b80
        /*06a4*/ 	.word	0x000000ff
        /*06a8*/ 	.word	0x00034158
        /*06ac*/ 	.short	0x0100
        /*06ae*/ 	.byte	0x06
	.zero		1


	//   ....[79]....
        /*06b0*/ 	.word	0x00000b90
        /*06b4*/ 	.word	0x000000ff
        /*06b8*/ 	.word	0x000342b8
        /*06bc*/ 	.short	0x0100
        /*06be*/ 	.byte	0x06
	.zero		1


	//   ....[80]....
        /*06c0*/ 	.word	0x00000ba0
        /*06c4*/ 	.word	0x000000ff
        /*06c8*/ 	.word	0x00034160
        /*06cc*/ 	.short	0x0100
        /*06ce*/ 	.byte	0x06
	.zero		1


	//   ....[81]....
        /*06d0*/ 	.word	0x00000bb0
        /*06d4*/ 	.word	0x000000ff
        /*06d8*/ 	.word	0x000342c0
        /*06dc*/ 	.short	0x0100
        /*06de*/ 	.byte	0x06
	.zero		1


	//   ....[82]....
        /*06e0*/ 	.word	0x00000bc0
        /*06e4*/ 	.word	0x000000ff
        /*06e8*/ 	.word	0x00034168
        /*06ec*/ 	.short	0x0100
        /*06ee*/ 	.byte	0x06
	.zero		1


	//   ....[83]....
        /*06f0*/ 	.word	0x00000bd0
        /*06f4*/ 	.word	0x000000ff
        /*06f8*/ 	.word	0x000342c8
        /*06fc*/ 	.short	0x0100
        /*06fe*/ 	.byte	0x06
	.zero		1


	//   ....[84]....
        /*0700*/ 	.word	0x00000be0
        /*0704*/ 	.word	0x000000ff
        /*0708*/ 	.word	0x00034170
        /*070c*/ 	.short	0x0100
        /*070e*/ 	.byte	0x06
	.zero		1


	//   ....[85]....
        /*0710*/ 	.word	0x00000bf0
        /*0714*/ 	.word	0x000000ff
        /*0718*/ 	.word	0x000342d0
        /*071c*/ 	.short	0x0100
        /*071e*/ 	.byte	0x06
	.zero		1


	//   ....[86]....
        /*0720*/ 	.word	0x00000c00
        /*0724*/ 	.word	0x000000ff
        /*0728*/ 	.word	0x00034178
        /*072c*/ 	.short	0x0100
        /*072e*/ 	.byte	0x06
	.zero		1


	//   ....[87]....
        /*0730*/ 	.word	0x00000c10
        /*0734*/ 	.word	0x000000ff
        /*0738*/ 	.word	0x000342d8
        /*073c*/ 	.short	0x0100
        /*073e*/ 	.byte	0x06
	.zero		1


	//   ....[88]....
        /*0740*/ 	.word	0x00000c20
        /*0744*/ 	.word	0x000000ff
        /*0748*/ 	.word	0x00034180
        /*074c*/ 	.short	0x0100
        /*074e*/ 	.byte	0x06
	.zero		1


	//   ....[89]....
        /*0750*/ 	.word	0x00000c30
        /*0754*/ 	.word	0x000000ff
        /*0758*/ 	.word	0x000342e0
        /*075c*/ 	.short	0x0100
        /*075e*/ 	.byte	0x06
	.zero		1


	//   ....[90]....
        /*0760*/ 	.word	0x00000c40
        /*0764*/ 	.word	0x000000ff
        /*0768*/ 	.word	0x00034188
        /*076c*/ 	.short	0x0100
        /*076e*/ 	.byte	0x06
	.zero		1


	//   ....[91]....
        /*0770*/ 	.word	0x00000c50
        /*0774*/ 	.word	0x000000ff
        /*0778*/ 	.word	0x000342e8
        /*077c*/ 	.short	0x0100
        /*077e*/ 	.byte	0x06
	.zero		1


	//   ....[92]....
        /*0780*/ 	.word	0x00000dc0
        /*0784*/ 	.word	0x000000ff
        /*0788*/ 	.word	0x000342f0
        /*078c*/ 	.short	0x0100
        /*078e*/ 	.byte	0x06
	.zero		1


	//   ....[93]....
        /*0790*/ 	.word	0x00000dd0
        /*0794*/ 	.word	0x000000ff
        /*0798*/ 	.word	0x000342f8
        /*079c*/ 	.short	0x0100
        /*079e*/ 	.byte	0x06
	.zero		1


	//   ....[94]....
        /*07a0*/ 	.word	0x00000f30
        /*07a4*/ 	.word	0x000000ff
        /*07a8*/ 	.word	0x00034300
        /*07ac*/ 	.short	0x0100
        /*07ae*/ 	.byte	0x06
	.zero		1


	//   ....[95]....
        /*07b0*/ 	.word	0x00000f40
        /*07b4*/ 	.word	0x000000ff
        /*07b8*/ 	.word	0x00034308
        /*07bc*/ 	.short	0x0100
        /*07be*/ 	.byte	0x06
	.zero		1


	//   ....[96]....
        /*07c0*/ 	.word	0x000010e0
        /*07c4*/ 	.word	0x000000ff
        /*07c8*/ 	.word	0x00034310
        /*07cc*/ 	.short	0x0100
        /*07ce*/ 	.byte	0x05
	.zero		1


	//   ....[97]....
        /*07d0*/ 	.word	0x000010f0
        /*07d4*/ 	.word	0x000000ff
        /*07d8*/ 	.word	0x00034318
        /*07dc*/ 	.short	0x0100
        /*07de*/ 	.byte	0x05
	.zero		1


	//   ....[98]....
        /*07e0*/ 	.word	0x00001290
        /*07e4*/ 	.word	0x000000ff
        /*07e8*/ 	.word	0x00034320
        /*07ec*/ 	.short	0x0100
        /*07ee*/ 	.byte	0x05
	.zero		1


	//   ....[99]....
        /*07f0*/ 	.word	0x000012a0
        /*07f4*/ 	.word	0x000000ff
        /*07f8*/ 	.word	0x00034328
        /*07fc*/ 	.short	0x0100
        /*07fe*/ 	.byte	0x05
	.zero		1


	//   ....[100]....
        /*0800*/ 	.word	0x000013d0
        /*0804*/ 	.word	0x000000ff
        /*0808*/ 	.word	0x00034330
        /*080c*/ 	.short	0x0100
        /*080e*/ 	.byte	0x08
	.zero		1


	//   ....[101]....
        /*0810*/ 	.word	0x000013e0
        /*0814*/ 	.word	0x000000ff
        /*0818*/ 	.word	0x00034340
        /*081c*/ 	.short	0x0100
        /*081e*/ 	.byte	0x08
	.zero		1


	//   ....[102]....
        /*0820*/ 	.word	0x000013f0
        /*0824*/ 	.word	0x000000ff
        /*0828*/ 	.word	0x00034338
        /*082c*/ 	.short	0x0100
        /*082e*/ 	.byte	0x08
	.zero		1


	//   ....[103]....
        /*0830*/ 	.word	0x00001400
        /*0834*/ 	.word	0x000000ff
        /*0838*/ 	.word	0x00034348
        /*083c*/ 	.short	0x0100
        /*083e*/ 	.byte	0x08
	.zero		1


	//   ....[104]....
        /*0840*/ 	.word	0x00001530
        /*0844*/ 	.word	0x000000ff
        /*0848*/ 	.word	0x00034350
        /*084c*/ 	.short	0x0100
        /*084e*/ 	.byte	0x08
	.zero		1


	//   ....[105]....
        /*0850*/ 	.word	0x00001540
        /*0854*/ 	.word	0x000000ff
        /*0858*/ 	.word	0x00034360
        /*085c*/ 	.short	0x0100
        /*085e*/ 	.byte	0x08
	.zero		1


	//   ....[106]....
        /*0860*/ 	.word	0x00001550
        /*0864*/ 	.word	0x000000ff
        /*0868*/ 	.word	0x00034358
        /*086c*/ 	.short	0x0100
        /*086e*/ 	.byte	0x08
	.zero		1


	//   ....[107]....
        /*0870*/ 	.word	0x00001560
        /*0874*/ 	.word	0x000000ff
        /*0878*/ 	.word	0x00034368
        /*087c*/ 	.short	0x0100
        /*087e*/ 	.byte	0x08
	.zero		1


	//   ....[108]....
        /*0880*/ 	.word	0x00001670
        /*0884*/ 	.word	0x000000ff
        /*0888*/ 	.word	0x00034370
        /*088c*/ 	.short	0x0100
        /*088e*/ 	.byte	0x08
	.zero		1


	//   ....[109]....
        /*0890*/ 	.word	0x00001680
        /*0894*/ 	.word	0x000000ff
        /*0898*/ 	.word	0x00034378
        /*089c*/ 	.short	0x0100
        /*089e*/ 	.byte	0x08
	.zero		1


	//   ....[110]....
        /*08a0*/ 	.word	0x00001b50
        /*08a4*/ 	.word	0x000000ff
        /*08a8*/ 	.word	0x00034010
        /*08ac*/ 	.short	0x010a
        /*08ae*/ 	.byte	0x04
	.zero		1


	//   ....[111]....
        /*08b0*/ 	.word	0x00001b90
        /*08b4*/ 	.word	0x000000ff
        /*08b8*/ 	.word	0x00034030
        /*08bc*/ 	.short	0x010a
        /*08be*/ 	.byte	0x04
	.zero		1


	//   ....[112]....
        /*08c0*/ 	.word	0x00001c30
        /*08c4*/ 	.word	0x000000ff
        /*08c8*/ 	.word	0x000342f8
        /*08cc*/ 	.short	0x010a
        /*08ce*/ 	.byte	0x04
	.zero		1


	//   ....[113]....
        /*08d0*/ 	.word	0x00001ef0
        /*08d4*/ 	.word	0x000000ff
        /*08d8*/ 	.word	0x00034038
        /*08dc*/ 	.short	0x010a
        /*08de*/ 	.byte	0x04
	.zero		1


	//   ....[114]....
        /*08e0*/ 	.word	0x00001f50
        /*08e4*/ 	.word	0x000000ff
        /*08e8*/ 	.word	0x00034308
        /*08ec*/ 	.short	0x010a
        /*08ee*/ 	.byte	0x04
	.zero		1


	//   ....[115]....
        /*08f0*/ 	.word	0x00002240
        /*08f4*/ 	.word	0x000000ff
        /*08f8*/ 	.word	0x00034040
        /*08fc*/ 	.short	0x010a
        /*08fe*/ 	.byte	0x04
	.zero		1


	//   ....[116]....
        /*0900*/ 	.word	0x00002280
        /*0904*/ 	.word	0x000000ff
        /*0908*/ 	.word	0x00034340
        /*090c*/ 	.short	0x010a
        /*090e*/ 	.byte	0x04
	.zero		1


	//   ....[117]....
        /*0910*/ 	.word	0x000022c0
        /*0914*/ 	.word	0x000000ff
        /*0918*/ 	.word	0x000342f8
        /*091c*/ 	.short	0x010a
        /*091e*/ 	.byte	0x04
	.zero		1


	//   ....[118]....
        /*0920*/ 	.word	0x000025b0
        /*0924*/ 	.word	0x000000ff
        /*0928*/ 	.word	0x00034030
        /*092c*/ 	.short	0x010a
        /*092e*/ 	.byte	0x07
	.zero		1


	//   ....[119]....
        /*0930*/ 	.word	0x000028d0
        /*0934*/ 	.word	0x000000ff
        /*0938*/ 	.word	0x00034030
        /*093c*/ 	.short	0x010a
        /*093e*/ 	.byte	0x07
	.zero		1


	//   ....[120]....
        /*0940*/ 	.word	0x00002930
        /*0944*/ 	.word	0x000000ff
        /*0948*/ 	.word	0x00034348
        /*094c*/ 	.short	0x010a
        /*094e*/ 	.byte	0x04
	.zero		1


	//   ....[121]....
        /*0950*/ 	.word	0x000029a0
        /*0954*/ 	.word	0x000000ff
        /*0958*/ 	.word	0x00034308
        /*095c*/ 	.short	0x010a
        /*095e*/ 	.byte	0x04
	.zero		1


	//   ....[122]....
        /*0960*/ 	.word	0x00002bd0
        /*0964*/ 	.word	0x000000ff
        /*0968*/ 	.word	0x00034030
        /*096c*/ 	.short	0x010a
        /*096e*/ 	.byte	0x07
	.zero		1


	//   ....[123]....
        /*0970*/ 	.word	0x00002ed0
        /*0974*/ 	.word	0x000000ff
        /*0978*/ 	.word	0x00034030
        /*097c*/ 	.short	0x010a
        /*097e*/ 	.byte	0x07
	.zero		1


	//   ....[124]....
        /*0980*/ 	.word	0x00002f70
        /*0984*/ 	.word	0x000000ff
        /*0988*/ 	.word	0x00034340
        /*098c*/ 	.short	0x010a
        /*098e*/ 	.byte	0x04
	.zero		1


	//   ....[125]....
        /*0990*/ 	.word	0x00002fe0
        /*0994*/ 	.word	0x000000ff
        /*0998*/ 	.word	0x000342f8
        /*099c*/ 	.short	0x010a
        /*099e*/ 	.byte	0x04
	.zero		1


	//   ....[126]....
        /*09a0*/ 	.word	0x000031e0
        /*09a4*/ 	.word	0x000000ff
        /*09a8*/ 	.word	0x00034030
        /*09ac*/ 	.short	0x010a
        /*09ae*/ 	.byte	0x06
	.zero		1


	//   ....[127]....
        /*09b0*/ 	.word	0x00003230
        /*09b4*/ 	.word	0x000000ff
        /*09b8*/ 	.word	0x00034348
        /*09bc*/ 	.short	0x010a
        /*09be*/ 	.byte	0x04
	.zero		1


	//   ....[128]....
        /*09c0*/ 	.word	0x000032a0
        /*09c4*/ 	.word	0x000000ff
        /*09c8*/ 	.word	0x00034308
        /*09cc*/ 	.short	0x010a
        /*09ce*/ 	.byte	0x04
	.zero		1


	//   ....[129]....
        /*09d0*/ 	.word	0x00003650
        /*09d4*/ 	.word	0x000000ff
        /*09d8*/ 	.word	0x00034310
        /*09dc*/ 	.short	0x010a
        /*09de*/ 	.byte	0x27
	.zero		1


	//   ....[130]....
        /*09e0*/ 	.word	0x000036d0
        /*09e4*/ 	.word	0x000000ff
        /*09e8*/ 	.word	0x00000000
        /*09ec*/ 	.short	0x0101
        /*09ee*/ 	.byte	0x04
	.zero		1


	//   ....[131]....
        /*09f0*/ 	.word	0x00003700
        /*09f4*/ 	.word	0x000000ff
        /*09f8*/ 	.word	0x00034320
        /*09fc*/ 	.short	0x010a
        /*09fe*/ 	.byte	0x27
	.zero		1


	//   ....[132]....
        /*0a00*/ 	.word	0x000039c0
        /*0a04*/ 	.word	0x00000000
        /*0a08*/ 	.word	0x00034310
        /*0a0c*/ 	.short	0x010a
        /*0a0e*/ 	.byte	0xff
	.zero		1


	//   ....[133]....
        /*0a10*/ 	.word	0x00003b20
        /*0a14*/ 	.word	0x00000000
        /*0a18*/ 	.word	0x00034330
        /*0a1c*/ 	.short	0x010a
        /*0a1e*/ 	.byte	0xff
	.zero		1


	//   ....[134]....
        /*0a20*/ 	.word	0x00004b90
        /*0a24*/ 	.word	0x00000003
        /*0a28*/ 	.word	0x00000000
        /*0a2c*/ 	.short	0x0101
        /*0a2e*/ 	.byte	0xff
	.zero		1


	//   ....[135]....
        /*0a30*/ 	.word	0x00004c10
        /*0a34*/ 	.word	0x00000003
        /*0a38*/ 	.word	0x00000000
        /*0a3c*/ 	.short	0x0101
        /*0a3e*/ 	.byte	0xff
	.zero		1


	//   ....[136]....
        /*0a40*/ 	.word	0x00004c70
        /*0a44*/ 	.word	0x00000018
        /*0a48*/ 	.word	0x00034320
        /*0a4c*/ 	.short	0x010a
        /*0a4e*/ 	.byte	0xff
	.zero		1


	//   ....[137]....
        /*0a50*/ 	.word	0x00004ef0
        /*0a54*/ 	.word	0x00000018
        /*0a58*/ 	.word	0x00034338
        /*0a5c*/ 	.short	0x010a
        /*0a5e*/ 	.byte	0xff
	.zero		1


	//   ....[138]....
        /*0a60*/ 	.word	0x00005f50
        /*0a64*/ 	.word	0x000000ff
        /*0a68*/ 	.word	0x00000000
        /*0a6c*/ 	.short	0x0101
        /*0a6e*/ 	.byte	0x04
	.zero		1


	//   ....[139]....
        /*0a70*/ 	.word	0x00005ff0
        /*0a74*/ 	.word	0x000000ff
        /*0a78*/ 	.word	0x00000000
        /*0a7c*/ 	.short	0x0101
        /*0a7e*/ 	.byte	0x05
	.zero		1


	//   ....[140]....
        /*0a80*/ 	.word	0x00006070
        /*0a84*/ 	.word	0x000000ff
        /*0a88*/ 	.word	0x00000000
        /*0a8c*/ 	.short	0x0101
        /*0a8e*/ 	.byte	0x05
	.zero		1


	//   ....[141]....
        /*0a90*/ 	.word	0x000060c0
        /*0a94*/ 	.word	0x000000ff
        /*0a98*/ 	.word	0x00034310
        /*0a9c*/ 	.short	0x010a
        /*0a9e*/ 	.byte	0x27
	.zero		1


	//   ....[142]....
        /*0aa0*/ 	.word	0x00006130
        /*0aa4*/ 	.word	0x000000ff
        /*0aa8*/ 	.word	0x00000000
        /*0aac*/ 	.short	0x0101
        /*0aae*/ 	.byte	0x04
	.zero		1


	//   ....[143]....
        /*0ab0*/ 	.word	0x000061c0
        /*0ab4*/ 	.word	0x000000ff
        /*0ab8*/ 	.word	0x00034320
        /*0abc*/ 	.short	0x010a
        /*0abe*/ 	.byte	0x27
	.zero		1


	//   ....[144]....
        /*0ac0*/ 	.word	0x00006380
        /*0ac4*/ 	.word	0x000000ff
        /*0ac8*/ 	.word	0x00000000
        /*0acc*/ 	.short	0x0101
        /*0ace*/ 	.byte	0x2b
	.zero		1


	//   ....[145]....
        /*0ad0*/ 	.word	0x000063d0
        /*0ad4*/ 	.word	0x000000ff
        /*0ad8*/ 	.word	0x00034330
        /*0adc*/ 	.short	0x010a
        /*0ade*/ 	.byte	0x27
	.zero		1


	//   ....[146]....
        /*0ae0*/ 	.word	0x00006420
        /*0ae4*/ 	.word	0x000000ff
        /*0ae8*/ 	.word	0x00034338
        /*0aec*/ 	.short	0x010a
        /*0aee*/ 	.byte	0x27
	.zero		1


	//   ....[147]....
        /*0af0*/ 	.word	0x00008ec0
        /*0af4*/ 	.word	0x000000ff
        /*0af8*/ 	.word	0x00000000
        /*0afc*/ 	.short	0x0101
        /*0afe*/ 	.byte	0x04
	.zero		1


	//   ....[148]....
        /*0b00*/ 	.word	0x00008f20
        /*0b04*/ 	.word	0x000000ff
        /*0b08*/ 	.word	0x00000000
        /*0b0c*/ 	.short	0x0101
        /*0b0e*/ 	.byte	0x27
	.zero		1


	//   ....[149]....
        /*0b10*/ 	.word	0x00009490
        /*0b14*/ 	.word	0x000000ff
        /*0b18*/ 	.word	0x00000000
        /*0b1c*/ 	.short	0x010a
        /*0b1e*/ 	.byte	0x37
	.zero		1


	//   ....[150]....
        /*0b20*/ 	.word	0x00009780
        /*0b24*/ 	.word	0x000000ff
        /*0b28*/ 	.word	0x00000000
        /*0b2c*/ 	.short	0x010a
        /*0b2e*/ 	.byte	0x2a
	.zero		1


	//   ....[151]....
        /*0b30*/ 	.word	0x0000a090
        /*0b34*/ 	.word	0x000000ff
        /*0b38*/ 	.word	0x00000000
        /*0b3c*/ 	.short	0x0101
        /*0b3e*/ 	.byte	0x04
	.zero		1


	//   ....[152]....
        /*0b40*/ 	.word	0x0000a0d0
        /*0b44*/ 	.word	0x00000004
        /*0b48*/ 	.word	0x00034370
        /*0b4c*/ 	.short	0x010a
        /*0b4e*/ 	.byte	0x25
	.zero		1


	//   ....[153]....
        /*0b50*/ 	.word	0x0000a8a0
        /*0b54*/ 	.word	0x00000000
        /*0b58*/ 	.word	0x00034370
        /*0b5c*/ 	.short	0x0101
        /*0b5e*/ 	.byte	0x25
	.zero		1


	//   ....[154]....
        /*0b60*/ 	.word	0x0000ad60
        /*0b64*/ 	.word	0x000000ff
        /*0b68*/ 	.word	0x00000000
        /*0b6c*/ 	.short	0x0101
        /*0b6e*/ 	.byte	0x04
	.zero		1


	//   ....[155]....
        /*0b70*/ 	.word	0x0000ade0
        /*0b74*/ 	.word	0x000000ff
        /*0b78*/ 	.word	0x00000000
        /*0b7c*/ 	.short	0x010a
        /*0b7e*/ 	.byte	0x37
	.zero		1


	//   ....[156]....
        /*0b80*/ 	.word	0x0000b050
        /*0b84*/ 	.word	0x000000ff
        /*0b88*/ 	.word	0x00000000
        /*0b8c*/ 	.short	0x010a
        /*0b8e*/ 	.byte	0x2a
	.zero		1


	//   ....[157]....
        /*0b90*/ 	.word	0x0000b390
        /*0b94*/ 	.word	0x000000ff
        /*0b98*/ 	.word	0x00000000
        /*0b9c*/ 	.short	0x010a
        /*0b9e*/ 	.byte	0x29
	.zero		1


	//   ....[158]....
        /*0ba0*/ 	.word	0x0000c290
        /*0ba4*/ 	.word	0x000000ff
        /*0ba8*/ 	.word	0x00000000
        /*0bac*/ 	.short	0x0101
        /*0bae*/ 	.byte	0x04
	.zero		1


	//   ....[159]....
        /*0bb0*/ 	.word	0x0000c2b0
        /*0bb4*/ 	.word	0x00000003
        /*0bb8*/ 	.word	0x00034370
        /*0bbc*/ 	.short	0x010a
        /*0bbe*/ 	.byte	0x25
	.zero		1


	//   ....[160]....
        /*0bc0*/ 	.word	0x0000cc10
        /*0bc4*/ 	.word	0x00000000
        /*0bc8*/ 	.word	0x00034370
        /*0bcc*/ 	.short	0x0101
        /*0bce*/ 	.byte	0x25
	.zero		1


	//   ....[161]....
        /*0bd0*/ 	.word	0x0000cfa0
        /*0bd4*/ 	.word	0x000000ff
        /*0bd8*/ 	.word	0x00000000
        /*0bdc*/ 	.short	0x0101
        /*0bde*/ 	.byte	0x04
	.zero		1


	//   ....[162]....
        /*0be0*/ 	.word	0x0000d020
        /*0be4*/ 	.word	0x000000ff
        /*0be8*/ 	.word	0x00000000
        /*0bec*/ 	.short	0x010a
        /*0bee*/ 	.byte	0x37
	.zero		1


	//   ....[163]....
        /*0bf0*/ 	.word	0x0000d290
        /*0bf4*/ 	.word	0x000000ff
        /*0bf8*/ 	.word	0x00000000
        /*0bfc*/ 	.short	0x010a
        /*0bfe*/ 	.byte	0x29
	.zero		1


	//   ....[164]....
        /*0c00*/ 	.word	0x0000d480
        /*0c04*/ 	.word	0x000000ff
        /*0c08*/ 	.word	0x00000000
        /*0c0c*/ 	.short	0x0101
        /*0c0e*/ 	.byte	0x04
	.zero		1


	//   ....[165]....
        /*0c10*/ 	.word	0x0000d4f0
        /*0c14*/ 	.word	0x000000ff
        /*0c18*/ 	.word	0x00000000
        /*0c1c*/ 	.short	0x010a
        /*0c1e*/ 	.byte	0x37
	.zero		1


	//   ....[166]....
        /*0c20*/ 	.word	0x0000d5b0
        /*0c24*/ 	.word	0x000000ff
        /*0c28*/ 	.word	0x00000000
        /*0c2c*/ 	.short	0x0101
        /*0c2e*/ 	.byte	0x04
	.zero		1


	//   ....[167]....
        /*0c30*/ 	.word	0x0000da90
        /*0c34*/ 	.word	0x000000ff
        /*0c38*/ 	.word	0x00034020
        /*0c3c*/ 	.short	0x010a
        /*0c3e*/ 	.byte	0x0a
	.zero		1


	//   ....[168]....
        /*0c40*/ 	.word	0x0000e460
        /*0c44*/ 	.word	0x000000ff
        /*0c48*/ 	.word	0x00034010
        /*0c4c*/ 	.short	0x0107
        /*0c4e*/ 	.byte	0x0a
	.zero		1


	//   ....[169]....
        /*0c50*/ 	.word	0x0000e4d0
        /*0c54*/ 	.word	0x000000ff
        /*0c58*/ 	.word	0x00034010
        /*0c5c*/ 	.short	0x0101
        /*0c5e*/ 	.byte	0x0a
	.zero		1


	//   ....[170]....
        /*0c60*/ 	.word	0x0000e620
        /*0c64*/ 	.word	0x000000ff
        /*0c68*/ 	.word	0x00034190
        /*0c6c*/ 	.short	0x010a
        /*0c6e*/ 	.byte	0x0a
	.zero		1


	//   ....[171]....
        /*0c70*/ 	.word	0x0000e900
        /*0c74*/ 	.word	0x000000ff
        /*0c78*/ 	.word	0x00034030
        /*0c7c*/ 	.short	0x0107
        /*0c7e*/ 	.byte	0x0a
	.zero		1


	//   ....[172]....
        /*0c80*/ 	.word	0x0000e960
        /*0c84*/ 	.word	0x000000ff
        /*0c88*/ 	.word	0x00034030
        /*0c8c*/ 	.short	0x0101
        /*0c8e*/ 	.byte	0x0a
	.zero		1


	//   ....[173]....
        /*0c90*/ 	.word	0x0000edf0
        /*0c94*/ 	.word	0x000000ff
        /*0c98*/ 	.word	0x00034030
        /*0c9c*/ 	.short	0x0107
        /*0c9e*/ 	.byte	0x0a
	.zero		1


	//   ....[174]....
        /*0ca0*/ 	.word	0x0000ee50
        /*0ca4*/ 	.word	0x000000ff
        /*0ca8*/ 	.word	0x00034030
        /*0cac*/ 	.short	0x0101
        /*0cae*/ 	.byte	0x0a
	.zero		1


	//   ....[175]....
        /*0cb0*/ 	.word	0x0000f260
        /*0cb4*/ 	.word	0x000000ff
        /*0cb8*/ 	.word	0x00034190
        /*0cbc*/ 	.short	0x010a
        /*0cbe*/ 	.byte	0x0b
	.zero		1


	//   ....[176]....
        /*0cc0*/ 	.word	0x0000f4e0
        /*0cc4*/ 	.word	0x000000ff
        /*0cc8*/ 	.word	0x00034030
        /*0ccc*/ 	.short	0x0107
        /*0cce*/ 	.byte	0x0b
	.zero		1


	//   ....[177]....
        /*0cd0*/ 	.word	0x0000f540
        /*0cd4*/ 	.word	0x000000ff
        /*0cd8*/ 	.word	0x00034030
        /*0cdc*/ 	.short	0x0101
        /*0cde*/ 	.byte	0x0b
	.zero		1


	//   ....[178]....
        /*0ce0*/ 	.word	0x0000f9a0
        /*0ce4*/ 	.word	0x000000ff
        /*0ce8*/ 	.word	0x00034030
        /*0cec*/ 	.short	0x0107
        /*0cee*/ 	.byte	0x0b
	.zero		1


	//   ....[179]....
        /*0cf0*/ 	.word	0x0000fa00
        /*0cf4*/ 	.word	0x000000ff
        /*0cf8*/ 	.word	0x00034030
        /*0cfc*/ 	.short	0x0101
        /*0cfe*/ 	.byte	0x0b
	.zero		1


	//   ....[180]....
        /*0d00*/ 	.word	0x0000fab0
        /*0d04*/ 	.word	0x000000ff
        /*0d08*/ 	.word	0x00034190
        /*0d0c*/ 	.short	0x010a
        /*0d0e*/ 	.byte	0x0b
	.zero		1


	//   ....[181]....
        /*0d10*/ 	.word	0x0000fd50
        /*0d14*/ 	.word	0x000000ff
        /*0d18*/ 	.word	0x00034030
        /*0d1c*/ 	.short	0x0107
        /*0d1e*/ 	.byte	0x0b
	.zero		1


	//   ....[182]....
        /*0d20*/ 	.word	0x0000fdb0
        /*0d24*/ 	.word	0x000000ff
        /*0d28*/ 	.word	0x00034030
        /*0d2c*/ 	.short	0x0101
        /*0d2e*/ 	.byte	0x0b
	.zero		1


	//   ....[183]....
        /*0d30*/ 	.word	0x00010220
        /*0d34*/ 	.word	0x000000ff
        /*0d38*/ 	.word	0x00034030
        /*0d3c*/ 	.short	0x0107
        /*0d3e*/ 	.byte	0x0b
	.zero		1


	//   ....[184]....
        /*0d40*/ 	.word	0x00010280
        /*0d44*/ 	.word	0x000000ff
        /*0d48*/ 	.word	0x00034030
        /*0d4c*/ 	.short	0x0101
        /*0d4e*/ 	.byte	0x0b
	.zero		1


	//   ....[185]....
        /*0d50*/ 	.word	0x000103d0
        /*0d54*/ 	.word	0x000000ff
        /*0d58*/ 	.word	0x00034190
        /*0d5c*/ 	.short	0x010a
        /*0d5e*/ 	.byte	0x0a
	.zero		1


	//   ....[186]....
        /*0d60*/ 	.word	0x000106a0
        /*0d64*/ 	.word	0x000000ff
        /*0d68*/ 	.word	0x00034030
        /*0d6c*/ 	.short	0x0107
        /*0d6e*/ 	.byte	0x0a
	.zero		1


	//   ....[187]....
        /*0d70*/ 	.word	0x00010700
        /*0d74*/ 	.word	0x000000ff
        /*0d78*/ 	.word	0x00034030
        /*0d7c*/ 	.short	0x0101
        /*0d7e*/ 	.byte	0x0a
	.zero		1


	//   ....[188]....
        /*0d80*/ 	.word	0x00010c60
        /*0d84*/ 	.word	0x000000ff
        /*0d88*/ 	.word	0x00034030
        /*0d8c*/ 	.short	0x0107
        /*0d8e*/ 	.byte	0x0a
	.zero		1


	//   ....[189]....
        /*0d90*/ 	.word	0x00010cc0
        /*0d94*/ 	.word	0x000000ff
        /*0d98*/ 	.word	0x00034030
        /*0d9c*/ 	.short	0x0101
        /*0d9e*/ 	.byte	0x0a
	.zero		1


	//   ....[190]....
        /*0da0*/ 	.word	0x00010f00
        /*0da4*/ 	.word	0x00000002
        /*0da8*/ 	.word	0x00034010
        /*0dac*/ 	.short	0x010a
        /*0dae*/ 	.byte	0xff
	.zero		1


	//   ....[191]....
        /*0db0*/ 	.word	0x00010f60
        /*0db4*/ 	.word	0x00000002
        /*0db8*/ 	.word	0x00034030
        /*0dbc*/ 	.short	0x010a
        /*0dbe*/ 	.byte	0xff
	.zero		1


	//   ....[192]....
        /*0dc0*/ 	.word	0x00010fc0
        /*0dc4*/ 	.word	0x00000005
        /*0dc8*/ 	.word	0x000342f8
        /*0dcc*/ 	.short	0x010a
        /*0dce*/ 	.byte	0xff
	.zero		1


	//   ....[193]....
        /*0dd0*/ 	.word	0x00011020
        /*0dd4*/ 	.word	0x00000002
        /*0dd8*/ 	.word	0x00034038
        /*0ddc*/ 	.short	0x010a
        /*0dde*/ 	.byte	0xff
	.zero		1


	//   ....[194]....
        /*0de0*/ 	.word	0x00011080
        /*0de4*/ 	.word	0x00000005
        /*0de8*/ 	.word	0x00034308
        /*0dec*/ 	.short	0x010a
        /*0dee*/ 	.byte	0xff
	.zero		1


	//   ....[195]....
        /*0df0*/ 	.word	0x000110e0
        /*0df4*/ 	.word	0x00000002
        /*0df8*/ 	.word	0x00034040
        /*0dfc*/ 	.short	0x010a
        /*0dfe*/ 	.byte	0xff
	.zero		1


	//   ....[196]....
        /*0e00*/ 	.word	0x00011140
        /*0e04*/ 	.word	0x00000003
        /*0e08*/ 	.word	0x00034340
        /*0e0c*/ 	.short	0x010a
        /*0e0e*/ 	.byte	0xff
	.zero		1


	//   ....[197]....
        /*0e10*/ 	.word	0x000111a0
        /*0e14*/ 	.word	0x00000004
        /*0e18*/ 	.word	0x000342f8
        /*0e1c*/ 	.short	0x010a
        /*0e1e*/ 	.byte	0xff
	.zero		1


	//   ....[198]....
        /*0e20*/ 	.word	0x00011200
        /*0e24*/ 	.word	0x00000004
        /*0e28*/ 	.word	0x00034030
        /*0e2c*/ 	.short	0x010a
        /*0e2e*/ 	.byte	0xff
	.zero		1


	//   ....[199]....
        /*0e30*/ 	.word	0x00011260
        /*0e34*/ 	.word	0x00000000
        /*0e38*/ 	.word	0x00034030
        /*0e3c*/ 	.short	0x010a
        /*0e3e*/ 	.byte	0xff
	.zero		1


	//   ....[200]....
        /*0e40*/ 	.word	0x000112c0
        /*0e44*/ 	.word	0x00000000
        /*0e48*/ 	.word	0x00034348
        /*0e4c*/ 	.short	0x010a
        /*0e4e*/ 	.byte	0xff
	.zero		1


	//   ....[201]....
        /*0e50*/ 	.word	0x00011320
        /*0e54*/ 	.word	0x00000003
        /*0e58*/ 	.word	0x00034308
        /*0e5c*/ 	.short	0x010a
        /*0e5e*/ 	.byte	0xff
	.zero		1


	//   ....[202]....
        /*0e60*/ 	.word	0x00011380
        /*0e64*/ 	.word	0x00000004
        /*0e68*/ 	.word	0x00034030
        /*0e6c*/ 	.short	0x010a
        /*0e6e*/ 	.byte	0xff
	.zero		1


	//   ....[203]....
        /*0e70*/ 	.word	0x000113e0
        /*0e74*/ 	.word	0x00000000
        /*0e78*/ 	.word	0x00034030
        /*0e7c*/ 	.short	0x010a
        /*0e7e*/ 	.byte	0xff
	.zero		1


	//   ....[204]....
        /*0e80*/ 	.word	0x00011440
        /*0e84*/ 	.word	0x00000000
        /*0e88*/ 	.word	0x00034340
        /*0e8c*/ 	.short	0x010a
        /*0e8e*/ 	.byte	0xff
	.zero		1


	//   ....[205]....
        /*0e90*/ 	.word	0x000114a0
        /*0e94*/ 	.word	0x00000003
        /*0e98*/ 	.word	0x000342f8
        /*0e9c*/ 	.short	0x010a
        /*0e9e*/ 	.byte	0xff
	.zero		1


	//   ....[206]....
        /*0ea0*/ 	.word	0x00011500
        /*0ea4*/ 	.word	0x00000000
        /*0ea8*/ 	.word	0x00034030
        /*0eac*/ 	.short	0x010a
        /*0eae*/ 	.byte	0xff
	.zero		1


	//   ....[207]....
        /*0eb0*/ 	.word	0x00011560
        /*0eb4*/ 	.word	0x00000000
        /*0eb8*/ 	.word	0x00034348
        /*0ebc*/ 	.short	0x010a
        /*0ebe*/ 	.byte	0xff
	.zero		1


	//   ....[208]....
        /*0ec0*/ 	.word	0x000115c0
        /*0ec4*/ 	.word	0x00000003
        /*0ec8*/ 	.word	0x00034308
        /*0ecc*/ 	.short	0x010a
        /*0ece*/ 	.byte	0xff
	.zero		1


	//   ....[209]....
        /*0ed0*/ 	.word	0x00011620
        /*0ed4*/ 	.word	0x00000000
        /*0ed8*/ 	.word	0x00034310
        /*0edc*/ 	.short	0x010a
        /*0ede*/ 	.byte	0xff
	.zero		1


	//   ....[210]....
        /*0ee0*/ 	.word	0x00011680
        /*0ee4*/ 	.word	0x00000000
        /*0ee8*/ 	.word	0x00034320
        /*0eec*/ 	.short	0x010a
        /*0eee*/ 	.byte	0xff
	.zero		1


	//   ....[211]....
        /*0ef0*/ 	.word	0x000116d0
        /*0ef4*/ 	.word	0x00000000
        /*0ef8*/ 	.word	0x00034310
        /*0efc*/ 	.short	0x010a
        /*0efe*/ 	.byte	0xff
	.zero		1


	//   ....[212]....
        /*0f00*/ 	.word	0x00011720
        /*0f04*/ 	.word	0x00000000
        /*0f08*/ 	.word	0x00034330
        /*0f0c*/ 	.short	0x010a
        /*0f0e*/ 	.byte	0xff
	.zero		1


	//   ....[213]....
        /*0f10*/ 	.word	0x00011770
        /*0f14*/ 	.word	0x00000018
        /*0f18*/ 	.word	0x00034320
        /*0f1c*/ 	.short	0x010a
        /*0f1e*/ 	.byte	0xff
	.zero		1


	//   ....[214]....
        /*0f20*/ 	.word	0x000117c0
        /*0f24*/ 	.word	0x00000018
        /*0f28*/ 	.word	0x00034338
        /*0f2c*/ 	.short	0x010a
        /*0f2e*/ 	.byte	0xff
	.zero		1


	//   ....[215]....
        /*0f30*/ 	.word	0x00011820
        /*0f34*/ 	.word	0x00000000
        /*0f38*/ 	.word	0x00034310
        /*0f3c*/ 	.short	0x010a
        /*0f3e*/ 	.byte	0xff
	.zero		1


	//   ....[216]....
        /*0f40*/ 	.word	0x00011880
        /*0f44*/ 	.word	0x00000000
        /*0f48*/ 	.word	0x00034320
        /*0f4c*/ 	.short	0x010a
        /*0f4e*/ 	.byte	0xff
	.zero		1


	//   ....[217]....
        /*0f50*/ 	.word	0x000118e0
        /*0f54*/ 	.word	0x00000003
        /*0f58*/ 	.word	0x00034330
        /*0f5c*/ 	.short	0x010a
        /*0f5e*/ 	.byte	0xff
	.zero		1


	//   ....[218]....
        /*0f60*/ 	.word	0x00011940
        /*0f64*/ 	.word	0x00000003
        /*0f68*/ 	.word	0x00034338
        /*0f6c*/ 	.short	0x010a
        /*0f6e*/ 	.byte	0xff
	.zero		1


	//   ....[219]....
        /*0f70*/ 	.word	0x000119a0
        /*0f74*/ 	.word	0x00000000
        /*0f78*/ 	.word	0x00000000
        /*0f7c*/ 	.short	0x010a
        /*0f7e*/ 	.byte	0xff
	.zero		1


	//   ....[220]....
        /*0f80*/ 	.word	0x00011a00
        /*0f84*/ 	.word	0x00000000
        /*0f88*/ 	.word	0x00000000
        /*0f8c*/ 	.short	0x010a
        /*0f8e*/ 	.byte	0xff
	.zero		1


	//   ....[221]....
        /*0f90*/ 	.word	0x00011a60
        /*0f94*/ 	.word	0x00000004
        /*0f98*/ 	.word	0x00034370
        /*0f9c*/ 	.short	0x010a
        /*0f9e*/ 	.byte	0xff
	.zero		1


	//   ....[222]....
        /*0fa0*/ 	.word	0x00011ac0
        /*0fa4*/ 	.word	0x00000003
        /*0fa8*/ 	.word	0x00000000
        /*0fac*/ 	.short	0x010a
        /*0fae*/ 	.byte	0xff
	.zero		1


	//   ....[223]....
        /*0fb0*/ 	.word	0x00011b20
        /*0fb4*/ 	.word	0x00000000
        /*0fb8*/ 	.word	0x00000000
        /*0fbc*/ 	.short	0x010a
        /*0fbe*/ 	.byte	0xff
	.zero		1


	//   ....[224]....
        /*0fc0*/ 	.word	0x00011b80
        /*0fc4*/ 	.word	0x00000000
        /*0fc8*/ 	.word	0x00000000
        /*0fcc*/ 	.short	0x010a
        /*0fce*/ 	.byte	0xff
	.zero		1


	//   ....[225]....
        /*0fd0*/ 	.word	0x00011be0
        /*0fd4*/ 	.word	0x00000003
        /*0fd8*/ 	.word	0x00034370
        /*0fdc*/ 	.short	0x010a
        /*0fde*/ 	.byte	0xff
	.zero		1


	//   ....[226]....
        /*0fe0*/ 	.word	0x00011c40
        /*0fe4*/ 	.word	0x00000003
        /*0fe8*/ 	.word	0x00000000
        /*0fec*/ 	.short	0x010a
        /*0fee*/ 	.byte	0xff
	.zero		1


	//   ....[227]....
        /*0ff0*/ 	.word	0x00011ca0
        /*0ff4*/ 	.word	0x00000003
        /*0ff8*/ 	.word	0x00000000
        /*0ffc*/ 	.short	0x010a
        /*0ffe*/ 	.byte	0xff
	.zero		1


	//   ....[228]....
        /*1000*/ 	.word	0x00011d00
        /*1004*/ 	.word	0x00000000
        /*1008*/ 	.word	0x00000000
        /*100c*/ 	.short	0x010a
        /*100e*/ 	.byte	0xff
	.zero		1


	//   ....[229]....
        /*1010*/ 	.word	0x00011d60
        /*1014*/ 	.word	0x00000000
        /*1018*/ 	.word	0x00034020
        /*101c*/ 	.short	0x010a
        /*101e*/ 	.byte	0xff
	.zero		1


	//   ....[230]....
        /*1020*/ 	.word	0x00011dc0
        /*1024*/ 	.word	0x00000016
        /*1028*/ 	.word	0x00034190
        /*102c*/ 	.short	0x010a
        /*102e*/ 	.byte	0xff
	.zero		1


	//   ....[231]....
        /*1030*/ 	.word	0x00011e20
        /*1034*/ 	.word	0x00000000
        /*1038*/ 	.word	0x00034190
        /*103c*/ 	.short	0x010a
        /*103e*/ 	.byte	0xff
	.zero		1


	//   ....[232]....
        /*1040*/ 	.word	0x00011e80
        /*1044*/ 	.word	0x00000000
        /*1048*/ 	.word	0x00034190
        /*104c*/ 	.short	0x010a
        /*104e*/ 	.byte	0xff
	.zero		1


	//   ....[233]....
        /*1050*/ 	.word	0x00011ee0
        /*1054*/ 	.word	0x00000003
        /*1058*/ 	.word	0x00034190
        /*105c*/ 	.short	0x010a
        /*105e*/ 	.byte	0xff
	.zero		1


	//----- nvinfo : EIATTR_NUM_MBARRIERS
	.align		4
.L_403:
        /*1060*/ 	.byte	0x03, 0x38
        /*1062*/ 	.short	0x006e


	//----- nvinfo : EIATTR_EXIT_INSTR_OFFSETS
	.align		4
        /*1064*/ 	.byte	0x04, 0x1c
        /*1066*/ 	.short	(.L_405 - .L_404)


	//   ....[0]....
.L_404:
        /*1068*/ 	.word	0x000019f0


	//   ....[1]....
        /*106c*/ 	.word	0x00003440


	//   ....[2]....
        /*1070*/ 	.word	0x00003480


	//   ....[3]....
        /*1074*/ 	.word	0x000091e0


	//   ....[4]....
        /*1078*/ 	.word	0x000092f0


	//   ....[5]....
        /*107c*/ 	.word	0x0000d5c0


	//   ....[6]....
        /*1080*/ 	.word	0x0000d660


	//   ....[7]....
        /*1084*/ 	.word	0x0000d760


	//   ....[8]....
        /*1088*/ 	.word	0x00010d50


	//   ....[9]....
        /*108c*/ 	.word	0x00010eb0


	//   ....[10]....
        /*1090*/ 	.word	0x00010ee0


	//----- nvinfo : EIATTR_INDIRECT_BRANCH_TARGETS
	.align		4
.L_405:
        /*1094*/ 	.byte	0x04, 0x34
        /*1096*/ 	.short	(.L_407 - .L_406)


	//   ....[0]....
.L_406:
        /* <DEDUP_REMOVED lines=10> */


	//   ....[1]....
        /*10bc*/ 	.word	.L_x_2870@srel
        /*10c0*/ 	.short	0x0
        /*10c2*/ 	.short	0x0
        /*10c4*/ 	.word	0x3
        /*10c8*/ 	.word	.L_x_2068@srel
        /*10cc*/ 	.word	.L_x_2067@srel
        /*10d0*/ 	.word	.L_x_2873@srel


	//----- nvinfo : EIATTR_MAX_THREADS
	.align		4
.L_407:
        /*10d4*/ 	.byte	0x04, 0x05
        /*10d6*/ 	.short	(.L_409 - .L_408)
.L_408:
        /*10d8*/ 	.word	0x00000180
        /*10dc*/ 	.word	0x00000001
        /*10e0*/ 	.word	0x00000001


	//----- nvinfo : EIATTR_CRS_STACK_SIZE
	.align		4
.L_409:
        /*10e4*/ 	.byte	0x04, 0x1e
        /*10e6*/ 	.short	(.L_411 - .L_410)
.L_410:
        /*10e8*/ 	.word	0x00000000


	//----- nvinfo : EIATTR_CBANK_PARAM_SIZE
	.align		4
.L_411:
        /*10ec*/ 	.byte	0x03, 0x19
        /*10ee*/ 	.short	0x00c8


	//----- nvinfo : EIATTR_PARAM_CBANK
	.align		4
        /*10f0*/ 	.byte	0x04, 0x0a
        /*10f2*/ 	.short	(.L_413 - .L_412)
	.align		4
.L_412:
        /*10f4*/ 	.word	index@(.nv.constant0._ZN7cutlass13device_kernelINS_4fmha6kernel33Sm100FmhaGenKernelWarpspecializedIN4cute5tupleIJNS4_1CILi1EEEiiNS5_IJNS5_IJiiEEEiEEEEEENS1_10collective35Sm100FmhaGenMainloopWarpspecializedINS_12float_e5m2_tEffNS_6half_tENS5_IJNS6_ILi128EEENS6_ILi64EEESF_EEENS5_IJNS6_ILi0EEES7_S9_EEENS5_IJSI_S7_NS5_IJNS5_IJSI_iEEEiEEEEEESM_NS5_IJiS7_SL_EEESN_SJ_NSB_12ResidualMaskENS5_IJS7_NS6_ILi2EEES7_EEEEENSB_35Sm100FmhaGenEpilogueWarpspecializedISE_SJ_EENS2_23IndividualTileSchedulerENS2_41Sm100FmhaGenKernelWarpspecializedScheduleEEEEEvNT_6ParamsE)
        /*10f8*/ 	.short	0x0380
        /*10fa*/ 	.short	0x00c8


	//----- nvinfo : EIATTR_SW_WAR
	.align		4
.L_413:
        /*10fc*/ 	.byte	0x04, 0x36
        /*10fe*/ 	.short	(.L_415 - .L_414)
.L_414:
        /*1100*/ 	.word	0x00000008
.L_415:


//--------------------- .nv.info._Z25reference_abs_diff_kernelIKN7cutlass12float_e5m2_tEEvPT_S4_mPdS5_b --------------------------
	.section	.nv.info._Z25reference_abs_diff_kernelIKN7cutlass12float_e5m2_tEEvPT_S4_mPdS5_b,"",@"SHT_CUDA_INFO"
	.sectionflags	@""
	.align	4


	//----- nvinfo : EIATTR_CUDA_API_VERSION
	.align		4
        /*0000*/ 	.byte	0x04, 0x37
        /*0002*/ 	.short	(.L_417 - .L_416)
.L_416:
        /*0004*/ 	.word	0x00000082


	//----- nvinfo : EIATTR_KPARAM_INFO
	.align		4
.L_417:
        /*0008*/ 	.byte	0x04, 0x17
        /*000a*/ 	.short	(.L_419 - .L_418)
.L_418:
        /*000c*/ 	.word	0x00000000
        /*0010*/ 	.short	0x0005
        /*0012*/ 	.short	0x0028
        /*0014*/ 	.byte	0x00, 0xf0, 0x05, 0x00


	//----- nvinfo : EIATTR_KPARAM_INFO
	.align		4
.L_419:
        /*0018*/ 	.byte	0x04, 0x17
        /*001a*/ 	.short	(.L_421 - .L_420)
.L_420:
        /*001c*/ 	.word	0x00000000
        /*0020*/ 	.short	0x0004
        /*0022*/ 	.short	0x0020
        /*0024*/ 	.byte	0x00, 0xf5, 0x21, 0x00


	//----- nvinfo : EIATTR_KPARAM_INFO
	.align		4
.L_421:
        /*0028*/ 	.byte	0x04, 0x17
        /*002a*/ 	.short	(.L_423 - .L_422)
.L_422:
        /*002c*/ 	.word	0x00000000
        /*0030*/ 	.short	0x0003
        /*0032*/ 	.short	0x0018
        /*0034*/ 	.byte	0x00, 0xf5, 0x21, 0x00


	//----- nvinfo : EIATTR_KPARAM_INFO
	.align		4
.L_423:
        /*0038*/ 	.byte	0x04, 0x17
        /*003a*/ 	.short	(.L_425 - .L_424)
.L_424:
        /*003c*/ 	.word	0x00000000
        /*0040*/ 	.short	0x0002
        /*0042*/ 	.short	0x0010
        /*0044*/ 	.byte	0x00, 0xf0, 0x21, 0x00


	//----- nvinfo : EIATTR_KPARAM_INFO
	.align		4
.L_425:
        /*0048*/ 	.byte	0x04, 0x17
        /*004a*/ 	.short	(.L_427 - .L_426)
.L_426:
        /*004c*/ 	.word	0x00000000
        /*0050*/ 	.short	0x0001
        /*0052*/ 	.short	0x0008
        /*0054*/ 	.byte	0x00, 0xf5, 0x21, 0x00


	//----- nvinfo : EIATTR_KPARAM_INFO
	.align		4
.L_427:
        /*0058*/ 	.byte	0x04, 0x17
        /*005a*/ 	.short	(.L_429 - .L_428)
.L_428:
        /*005c*/ 	.word	0x00000000
        /*0060*/ 	.short	0x0000
        /*0062*/ 	.short	0x0000
        /*0064*/ 	.byte	0x00, 0xf5, 0x21, 0x00


	//----- nvinfo : EIATTR_SPARSE_MMA_MASK
	.align		4
.L_429:
        /*0068*/ 	.byte	0x03, 0x50
        /*006a*/ 	.short	0x0000


	//----- nvinfo : EIATTR_MAXREG_COUNT
	.align		4
        /*006c*/ 	.byte	0x03, 0x1b
        /*006e*/ 	.short	0x00ff


	//----- nvinfo : EIATTR_NUM_BARRIERS
	.align		4
        /*0070*/ 	.byte	0x02, 0x4c
        /*0072*/ 	.byte	0x01
	.zero		1


	//----- nvinfo : EIATTR_EXTERNS
	.align		4
        /*0074*/ 	.byte	0x04, 0x0f
        /*0076*/ 	.short	(.L_431 - .L_430)


	//   ....[0]....
	.align		4
.L_430:
        /*0078*/ 	.word	index@(vprintf)


	//----- nvinfo : EIATTR_MERCURY_ISA_VERSION
	.align		4
.L_431:
        /*007c*/ 	.byte	0x03, 0x5f
        /*007e*/ 	.short	0x0101


	//----- nvinfo : EIATTR_VRC_CTA_INIT_COUNT
	.align		4
        /*0080*/ 	.byte	0x02, 0x4a
	.zero		1
	.zero		1


	//----- nvinfo : EIATTR_SYSCALL_OFFSETS
	.align		4
        /*0084*/ 	.byte	0x04, 0x46
        /*0086*/ 	.short	(.L_433 - .L_432)


	//   ....[0]....
.L_432:
        /*0088*/ 	.word	0x000003f0


	//----- nvinfo : EIATTR_EXIT_INSTR_OFFSETS
	.align		4
.L_433:
        /*008c*/ 	.byte	0x04, 0x1c
        /*008e*/ 	.short	(.L_435 - .L_434)


	//   ....[0]....
.L_434:
        /*0090*/ 	.word	0x00000dc0


	//   ....[1]....
        /*0094*/ 	.word	0x00000f20


	//----- nvinfo : EIATTR_CRS_STACK_SIZE
	.align		4
.L_435:
        /*0098*/ 	.byte	0x04, 0x1e
        /*009a*/ 	.short	(.L_437 - .L_436)
.L_436:
        /*009c*/ 	.word	0x00000000


	//----- nvinfo : EIATTR_CBANK_PARAM_SIZE
	.align		4
.L_437:
        /*00a0*/ 	.byte	0x03, 0x19
        /*00a2*/ 	.short	0x0029


	//----- nvinfo : EIATTR_PARAM_CBANK
	.align		4
        /*00a4*/ 	.byte	0x04, 0x0a
        /*00a6*/ 	.short	(.L_439 - .L_438)
	.align		4
.L_438:
        /*00a8*/ 	.word	index@(.nv.constant0._Z25reference_abs_diff_kernelIKN7cutlass12float_e5m2_tEEvPT_S4_mPdS5_b)
        /*00ac*/ 	.short	0x0380
        /*00ae*/ 	.short	0x0029


	//----- nvinfo : EIATTR_SW_WAR
	.align		4
.L_439:
        /*00b0*/ 	.byte	0x04, 0x36
        /*00b2*/ 	.short	(.L_441 - .L_440)
.L_440:
        /*00b4*/ 	.word	0x00000008
.L_441:


//--------------------- .nv.info._Z25reference_abs_diff_kernelIKN7cutlass6half_tEEvPT_S4_mPdS5_b --------------------------
	.section	.nv.info._Z25reference_abs_diff_kernelIKN7cutlass6half_tEEvPT_S4_mPdS5_b,"",@"SHT_CUDA_INFO"
	.sectionflags	@""
	.align	4


	//----- nvinfo : EIATTR_CUDA_API_VERSION
	.align		4
        /*0000*/ 	.byte	0x04, 0x37
        /*0002*/ 	.short	(.L_443 - .L_442)
.L_442:
        /*0004*/ 	.word	0x00000082


	//----- nvinfo : EIATTR_KPARAM_INFO
	.align		4
.L_443:
        /*0008*/ 	.byte	0x04, 0x17
        /*000a*/ 	.short	(.L_445 - .L_444)
.L_444:
        /*000c*/ 	.word	0x00000000
        /*0010*/ 	.short	0x0005
        /*0012*/ 	.short	0x0028
        /*0014*/ 	.byte	0x00, 0xf0, 0x05, 0x00


	//----- nvinfo : EIATTR_KPARAM_INFO
	.align		4
.L_445:
        /*0018*/ 	.byte	0x04, 0x17
        /*001a*/ 	.short	(.L_447 - .L_446)
.L_446:
        /*001c*/ 	.word	0x00000000
        /*0020*/ 	.short	0x0004
        /*0022*/ 	.short	0x0020
        /*0024*/ 	.byte	0x00, 0xf5, 0x21, 0x00


	//----- nvinfo : EIATTR_KPARAM_INFO
	.align		4
.L_447:
        /*0028*/ 	.byte	0x04, 0x17
        /*002a*/ 	.short	(.L_449 - .L_448)
.L_448:
        /*002c*/ 	.word	0x00000000
        /*0030*/ 	.short	0x0003
        /*0032*/ 	.short	0x0018
        /*0034*/ 	.byte	0x00, 0xf5, 0x21, 0x00


	//----- nvinfo : EIATTR_KPARAM_INFO
	.align		4
.L_449:
        /*0038*/ 	.byte	0x04, 0x17
        /*003a*/ 	.short	(.L_451 - .L_450)
.L_450:
        /*003c*/ 	.word	0x00000000
        /*0040*/ 	.short	0x0002
        /*0042*/ 	.short	0x0010
        /*0044*/ 	.byte	0x00, 0xf0, 0x21, 0x00


	//----- nvinfo : EIATTR_KPARAM_INFO
	.align		4
.L_451:
        /*0048*/ 	.byte	0x04, 0x17
        /*004a*/ 	.short	(.L_453 - .L_452)
.L_452:
        /*004c*/ 	.word	0x00000000
        /*0050*/ 	.short	0x0001
        /*0052*/ 	.short	0x0008
        /*0054*/ 	.byte	0x00, 0xf5, 0x21, 0x00


	//----- nvinfo : EIATTR_KPARAM_INFO
	.align		4
.L_453:
        /*0058*/ 	.byte	0x04, 0x17
        /*005a*/ 	.short	(.L_455 - .L_454)
.L_454:
        /*005c*/ 	.word	0x00000000
        /*0060*/ 	.short	0x0000
        /*0062*/ 	.short	0x0000
        /*0064*/ 	.byte	0x00, 0xf5, 0x21, 0x00


	//----- nvinfo : EIATTR_SPARSE_MMA_MASK
	.align		4
.L_455:
        /*0068*/ 	.byte	0x03, 0x50
        /*006a*/ 	.short	0x0000


	//----- nvinfo : EIATTR_MAXREG_COUNT
	.align		4
        /*006c*/ 	.byte	0x03, 0x1b
        /*006e*/ 	.short	0x00ff


	//----- nvinfo : EIATTR_NUM_BARRIERS
	.align		4
        /*0070*/ 	.byte	0x02, 0x4c
        /*0072*/ 	.byte	0x01
	.zero		1


	//----- nvinfo : EIATTR_EXTERNS
	.align		4
        /*0074*/ 	.byte	0x04, 0x0f
        /*0076*/ 	.short	(.L_457 - .L_456)


	//   ....[0]....
	.align		4
.L_456:
        /*0078*/ 	.word	index@(vprintf)


	//----- nvinfo : EIATTR_MERCURY_ISA_VERSION
	.align		4
.L_457:
        /*007c*/ 	.byte	0x03, 0x5f
        /*007e*/ 	.short	0x0101


	//----- nvinfo : EIATTR_VRC_CTA_INIT_COUNT
	.align		4
        /*0080*/ 	.byte	0x02, 0x4a
	.zero		1
	.zero		1


	//----- nvinfo : EIATTR_SYSCALL_OFFSETS
	.align		4
        /*0084*/ 	.byte	0x04, 0x46
        /*0086*/ 	.short	(.L_459 - .L_458)


	//   ....[0]....
.L_458:
        /*0088*/ 	.word	0x000003f0


	//----- nvinfo : EIATTR_EXIT_INSTR_OFFSETS
	.align		4
.L_459:
        /*008c*/ 	.byte	0x04, 0x1c
        /*008e*/ 	.short	(.L_461 - .L_460)


	//   ....[0]....
.L_460:
        /*0090*/ 	.word	0x00000fc0


	//   ....[1]....
        /*0094*/ 	.word	0x00001140


	//----- nvinfo : EIATTR_CRS_STACK_SIZE
	.align		4
.L_461:
        /*0098*/ 	.byte	0x04, 0x1e
        /*009a*/ 	.short	(.L_463 - .L_462)
.L_462:
        /*009c*/ 	.word	0x00000000


	//----- nvinfo : EIATTR_CBANK_PARAM_SIZE
	.align		4
.L_463:
        /*00a0*/ 	.byte	0x03, 0x19
        /*00a2*/ 	.short	0x0029


	//----- nvinfo : EIATTR_PARAM_CBANK
	.align		4
        /*00a4*/ 	.byte	0x04, 0x0a
        /*00a6*/ 	.short	(.L_465 - .L_464)
	.align		4
.L_464:
        /*00a8*/ 	.word	index@(.nv.constant0._Z25reference_abs_diff_kernelIKN7cutlass6half_tEEvPT_S4_mPdS5_b)
        /*00ac*/ 	.short	0x0380
        /*00ae*/ 	.short	0x0029


	//----- nvinfo : EIATTR_SW_WAR
	.align		4
.L_465:
        /*00b0*/ 	.byte	0x04, 0x36
        /*00b2*/ 	.short	(.L_467 - .L_466)
.L_466:
        /*00b4*/ 	.word	0x00000008
.L_467:


//--------------------- .nv.info._Z29fmha_fwd_gen_reference_kernelIfN4cute5tupleIJNS0_1CILi1EEEiiNS1_IJNS1_IJiiEEEiEEEEEENS0_6TensorINS0_10ViewEngineINS0_8gmem_ptrIPN7cutlass12float_e5m2_tEEEEENS0_6LayoutINS1_IJS3_iS5_EEENS1_IJNS2_ILi0EEES3_S5_EEEEEEENS7_ISE_NSF_ISG_NS1_IJSH_S3_NS1_IJNS1_IJSH_iEEEiEEEEEEEEEESP_NS7_ISE_NSF_INS1_IJiiS5_EEENS1_IJiS3_SM_EEEEEEEST_NS7_INS8_INS9_IPNSA_6half_tEEEEESJ_EEEvT0_PKiS11_T1_T2_T3_T4_T5_T6_ --------------------------
	.section	.nv.info._Z29fmha_fwd_gen_reference_kernelIfN4cute5tupleIJNS0_1CILi1EEEiiNS1_IJNS1_IJiiEEEiEEEEEENS0_6TensorINS0_10ViewEngineINS0_8gmem_ptrIPN7cutlass12float_e5m2_tEEEEENS0_6LayoutINS1_IJS3_iS5_EEENS1_IJNS2_ILi0EEES3_S5_EEEEEEENS7_ISE_NSF_ISG_NS1_IJSH_S3_NS1_IJNS1_IJSH_iEEEiEEEEEEEEEESP_NS7_ISE_NSF_INS1_IJiiS5_EEENS1_IJiS3_SM_EEEEEEEST_NS7_INS8_INS9_IPNSA_6half_tEEEEESJ_EEEvT0_PKiS11_T1_T2_T3_T4_T5_T6_,"",@"SHT_CUDA_INFO"
	.sectionflags	@""
	.align	4


	//----- nvinfo : EIATTR_CUDA_API_VERSION
	.align		4
        /*0000*/ 	.byte	0x04, 0x37
        /*0002*/ 	.short	(.L_469 - .L_468)
.L_468:
        /*0004*/ 	.word	0x00000082


	//----- nvinfo : EIATTR_KPARAM_INFO
	.align		4
.L_469:
        /*0008*/ 	.byte	0x04, 0x17
        /*000a*/ 	.short	(.L_471 - .L_470)
.L_470:
        /*000c*/ 	.word	0x00000000
        /*0010*/ 	.short	0x0008
        /*0012*/ 	.short	0x00e0
        /*0014*/ 	.byte	0x00, 0xf0, 0xa1, 0x00


	//----- nvinfo : EIATTR_KPARAM_INFO
	.align		4
.L_471:
        /*0018*/ 	.byte	0x04, 0x17
        /*001a*/ 	.short	(.L_473 - .L_472)
.L_472:
        /*001c*/ 	.word	0x00000000
        /*0020*/ 	.short	0x0007
        /*0022*/ 	.short	0x00b8
        /*0024*/ 	.byte	0x00, 0xf0, 0xa1, 0x00


	//----- nvinfo : EIATTR_KPARAM_INFO
	.align		4
.L_473:
        /*0028*/ 	.byte	0x04, 0x17
        /*002a*/ 	.short	(.L_475 - .L_474)
.L_474:
        /*002c*/ 	.word	0x00000000
        /*0030*/ 	.short	0x0006
        /*0032*/ 	.short	0x0090
        /*0034*/ 	.byte	0x00, 0xf0, 0xa1, 0x00


	//----- nvinfo : EIATTR_KPARAM_INFO
	.align		4
.L_475:
        /*0038*/ 	.byte	0x04, 0x17
        /*003a*/ 	.short	(.L_477 - .L_476)
.L_476:
        /*003c*/ 	.word	0x00000000
        /*0040*/ 	.short	0x0005
        /*0042*/ 	.short	0x0070
        /*0044*/ 	.byte	0x00, 0xf0, 0x81, 0x00


	//----- nvinfo : EIATTR_KPARAM_INFO
	.align		4
.L_477:
        /*0048*/ 	.byte	0x04, 0x17
        /*004a*/ 	.short	(.L_479 - .L_478)
.L_478:
        /*004c*/ 	.word	0x00000000
        /*0050*/ 	.short	0x0004
        /*0052*/ 	.short	0x0050
        /*0054*/ 	.byte	0x00, 0xf0, 0x81, 0x00


	//----- nvinfo : EIATTR_KPARAM_INFO
	.align		4
.L_479:
        /*0058*/ 	.byte	0x04, 0x17
        /*005a*/ 	.short	(.L_481 - .L_480)
.L_480:
        /*005c*/ 	.word	0x00000000
        /*0060*/ 	.short	0x0003
        /*0062*/ 	.short	0x0028
        /*0064*/ 	.byte	0x00, 0xf0, 0xa1, 0x00


	//----- nvinfo : EIATTR_KPARAM_INFO
	.align		4
.L_481:
        /*0068*/ 	.byte	0x04, 0x17
        /*006a*/ 	.short	(.L_483 - .L_482)
.L_482:
        /*006c*/ 	.word	0x00000000
        /*0070*/ 	.short	0x0002
        /*0072*/ 	.short	0x0020
        /*0074*/ 	.byte	0x00, 0xf5, 0x21, 0x00


	//----- nvinfo : EIATTR_KPARAM_INFO
	.align		4
.L_483:
        /*0078*/ 	.byte	0x04, 0x17
        /*007a*/ 	.short	(.L_485 - .L_484)
.L_484:
        /*007c*/ 	.word	0x00000000
        /*0080*/ 	.short	0x0001
        /*0082*/ 	.short	0x0018
        /*0084*/ 	.byte	0x00, 0xf5, 0x21, 0x00


	//----- nvinfo : EIATTR_KPARAM_INFO
	.align		4
.L_485:
        /*0088*/ 	.byte	0x04, 0x17
        /*008a*/ 	.short	(.L_487 - .L_486)
.L_486:
        /*008c*/ 	.word	0x00000000
        /*0090*/ 	.short	0x0000
        /*0092*/ 	.short	0x0000
        /*0094*/ 	.byte	0x00, 0xf0, 0x51, 0x00


	//----- nvinfo : EIATTR_SPARSE_MMA_MASK
	.align		4
.L_487:
        /*0098*/ 	.byte	0x03, 0x50
        /*009a*/ 	.short	0x0000


	//----- nvinfo : EIATTR_MAXREG_COUNT
	.align		4
        /*009c*/ 	.byte	0x03, 0x1b
        /*009e*/ 	.short	0x00ff


	//----- nvinfo : EIATTR_NUM_BARRIERS
	.align		4
        /*00a0*/ 	.byte	0x02, 0x4c
        /*00a2*/ 	.byte	0x01
	.zero		1


	//----- nvinfo : EIATTR_MERCURY_ISA_VERSION
	.align		4
        /*00a4*/ 	.byte	0x03, 0x5f
        /*00a6*/ 	.short	0x0101


	//----- nvinfo : EIATTR_UNUSED_LOAD_BYTE_OFFSET
	.align		4
        /*00a8*/ 	.byte	0x04, 0x44
        /*00aa*/ 	.short	(.L_489 - .L_488)


	//   ....[0]....
.L_488:
        /*00ac*/ 	.word	0x000080a0
        /*00b0*/ 	.word	0x00000fff


	//   ....[1]....
        /*00b4*/ 	.word	0x00008f00
        /*00b8*/ 	.word	0x00000fff


	//----- nvinfo : EIATTR_VRC_CTA_INIT_COUNT
	.align		4
.L_489:
        /*00bc*/ 	.byte	0x02, 0x4a
	.zero		1
	.zero		1


	//----- nvinfo : EIATTR_EXIT_INSTR_OFFSETS
	.align		4
        /*00c0*/ 	.byte	0x04, 0x1c
        /*00c2*/ 	.short	(.L_491 - .L_490)


	//   ....[0]....
.L_490:
        /*00c4*/ 	.word	0x00000b60


	//   ....[1]....
        /*00c8*/ 	.word	0x000155e0


	//----- nvinfo : EIATTR_CRS_STACK_SIZE
	.align		4
.L_491:
        /*00cc*/ 	.byte	0x04, 0x1e
        /*00ce*/ 	.short	(.L_493 - .L_492)
.L_492:
        /*00d0*/ 	.word	0x00000000


	//----- nvinfo : EIATTR_CBANK_PARAM_SIZE
	.align		4
.L_493:
        /*00d4*/ 	.byte	0x03, 0x19
        /*00d6*/ 	.short	0x0108


	//----- nvinfo : EIATTR_PARAM_CBANK
	.align		4
        /*00d8*/ 	.byte	0x04, 0x0a
        /*00da*/ 	.short	(.L_495 - .L_494)
	.align		4
.L_494:
        /*00dc*/ 	.word	index@(.nv.constant0._Z29fmha_fwd_gen_reference_kernelIfN4cute5tupleIJNS0_1CILi1EEEiiNS1_IJNS1_IJiiEEEiEEEEEENS0_6TensorINS0_10ViewEngineINS0_8gmem_ptrIPN7cutlass12float_e5m2_tEEEEENS0_6LayoutINS1_IJS3_iS5_EEENS1_IJNS2_ILi0EEES3_S5_EEEEEEENS7_ISE_NSF_ISG_NS1_IJSH_S3_NS1_IJNS1_IJSH_iEEEiEEEEEEEEEESP_NS7_ISE_NSF_INS1_IJiiS5_EEENS1_IJiS3_SM_EEEEEEEST_NS7_INS8_INS9_IPNSA_6half_tEEEEESJ_EEEvT0_PKiS11_T1_T2_T3_T4_T5_T6_)
        /*00e0*/ 	.short	0x0380
        /*00e2*/ 	.short	0x0108


	//----- nvinfo : EIATTR_SW_WAR
	.align		4
.L_495:
        /*00e4*/ 	.byte	0x04, 0x36
        /*00e6*/ 	.short	(.L_497 - .L_496)
.L_496:
        /*00e8*/ 	.word	0x00000008
.L_497:


//--------------------- .nv.callgraph             --------------------------
	.section	.nv.callgraph,"",@"SHT_CUDA_CALLGRAPH"
	.align	4
	.sectionentsize	8
	.align		4
        /*0000*/ 	.word	0x00000000
	.align		4
        /*0004*/ 	.word	0xffffffff
	.align		4
        /*0008*/ 	.word	index@(_ZN7cutlass13device_kernelINS_4fmha6kernel33Sm100FmhaGenKernelWarpspecializedIN4cute5tupleIJNS4_1CILi1EEEiiNS5_IJNS5_IJiiEEEiEEEEEENS1_10collective35Sm100FmhaGenMainloopWarpspecializedINS_12float_e5m2_tEffNS_6half_tENS5_IJNS6_ILi128EEENS6_ILi256EEESF_EEENS5_IJNS6_ILi0EEES7_S9_EEENS5_IJSI_S7_NS5_IJNS5_IJSI_iEEEiEEEEEESM_NS5_IJiS7_SL_EEESN_SJ_NSB_12ResidualMaskENS5_IJS7_NS6_ILi2EEES7_EEEEENSB_35Sm100FmhaGenEpilogueWarpspecializedISE_SJ_EENS2_23PersistentTileSchedulerENS2_41Sm100FmhaGenKernelWarpspecializedScheduleEEEEEvNT_6ParamsE)
	.align		4
        /*000c*/ 	.word	index@(__assertfail)
	.align		4
        /*0010*/ 	.word	index@(_ZN7cutlass13device_kernelINS_4fmha6kernel33Sm100FmhaGenKernelWarpspecializedIN4cute5tupleIJNS4_1CILi1EEEiiNS5_IJNS5_IJiiEEEiEEEEEENS1_10collective35Sm100FmhaGenMainloopWarpspecializedINS_12float_e5m2_tEffNS_6half_tENS5_IJNS6_ILi128EEESF_SF_EEENS5_IJNS6_ILi0EEES7_S9_EEENS5_IJSH_S7_NS5_IJNS5_IJSH_iEEEiEEEEEESL_NS5_IJiS7_SK_EEESM_SI_NSB_12ResidualMaskENS5_IJS7_NS6_ILi2EEES7_EEEEENSB_35Sm100FmhaGenEpilogueWarpspecializedISE_SI_EENS2_23PersistentTileSchedulerENS2_41Sm100FmhaGenKernelWarpspecializedScheduleEEEEEvNT_6ParamsE)
	.align		4
        /*0014*/ 	.word	index@(__assertfail)
	.align		4
        /*0018*/ 	.word	index@(_ZN7cutlass13device_kernelINS_4fmha6kernel33Sm100FmhaGenKernelWarpspecializedIN4cute5tupleIJNS4_1CILi1EEEiiNS5_IJNS5_IJiiEEEiEEEEEENS1_10collective35Sm100FmhaGenMainloopWarpspecializedINS_12float_e5m2_tEffNS_6half_tENS5_IJNS6_ILi128EEENS6_ILi64EEESF_EEENS5_IJNS6_ILi0EEES7_S9_EEENS5_IJSI_S7_NS5_IJNS5_IJSI_iEEEiEEEEEESM_NS5_IJiS7_SL_EEESN_SJ_NSB_12ResidualMaskENS5_IJS7_NS6_ILi2EEES7_EEEEENSB_35Sm100FmhaGenEpilogueWarpspecializedISE_SJ_EENS2_23PersistentTileSchedulerENS2_41Sm100FmhaGenKernelWarpspecializedScheduleEEEEEvNT_6ParamsE)
	.align		4
        /*001c*/ 	.word	index@(__assertfail)
	.align		4
        /*0020*/ 	.word	index@(_ZN7cutlass13device_kernelINS_4fmha6kernel33Sm100FmhaGenKernelWarpspecializedIN4cute5tupleIJNS4_1CILi1EEEiiNS5_IJNS5_IJiiEEEiEEEEEENS1_10collective35Sm100FmhaGenMainloopWarpspecializedINS_12float_e5m2_tEffNS_6half_tENS5_IJNS6_ILi128EEENS6_ILi256EEESF_EEENS5_IJNS6_ILi0EEES7_S9_EEENS5_IJSI_S7_NS5_IJNS5_IJSI_iEEEiEEEEEESM_NS5_IJiS7_SL_EEESN_SJ_NSB_12ResidualMaskENS5_IJS7_NS6_ILi2EEES7_EEEEENSB_35Sm100FmhaGenEpilogueWarpspecializedISE_SJ_EENS2_23IndividualTileSchedulerENS2_41Sm100FmhaGenKernelWarpspecializedScheduleEEEEEvNT_6ParamsE)
	.align		4
        /*0024*/ 	.word	index@(__assertfail)
	.align		4
        /*0028*/ 	.word	index@(_ZN7cutlass13device_kernelINS_4fmha6kernel33Sm100FmhaGenKernelWarpspecializedIN4cute5tupleIJNS4_1CILi1EEEiiNS5_IJNS5_IJiiEEEiEEEEEENS1_10collective35Sm100FmhaGenMainloopWarpspecializedINS_12float_e5m2_tEffNS_6half_tENS5_IJNS6_ILi128EEESF_SF_EEENS5_IJNS6_ILi0EEES7_S9_EEENS5_IJSH_S7_NS5_IJNS5_IJSH_iEEEiEEEEEESL_NS5_IJiS7_SK_EEESM_SI_NSB_12ResidualMaskENS5_IJS7_NS6_ILi2EEES7_EEEEENSB_35Sm100FmhaGenEpilogueWarpspecializedISE_SI_EENS2_23IndividualTileSchedulerENS2_41Sm100FmhaGenKernelWarpspecializedScheduleEEEEEvNT_6ParamsE)
	.align		4
        /*002c*/ 	.word	index@(__assertfail)
	.align		4
        /*0030*/ 	.word	index@(_ZN7cutlass13device_kernelINS_4fmha6kernel33Sm100FmhaGenKernelWarpspecializedIN4cute5tupleIJNS4_1CILi1EEEiiNS5_IJNS5_IJiiEEEiEEEEEENS1_10collective35Sm100FmhaGenMainloopWarpspecializedINS_12float_e5m2_tEffNS_6half_tENS5_IJNS6_ILi128EEENS6_ILi64EEESF_EEENS5_IJNS6_ILi0EEES7_S9_EEENS5_IJSI_S7_NS5_IJNS5_IJSI_iEEEiEEEEEESM_NS5_IJiS7_SL_EEESN_SJ_NSB_12ResidualMaskENS5_IJS7_NS6_ILi2EEES7_EEEEENSB_35Sm100FmhaGenEpilogueWarpspecializedISE_SJ_EENS2_23IndividualTileSchedulerENS2_41Sm100FmhaGenKernelWarpspecializedScheduleEEEEEvNT_6ParamsE)
	.align		4
        /*0034*/ 	.word	index@(__assertfail)
	.align		4
        /*0038*/ 	.word	index@(_Z25reference_abs_diff_kernelIKN7cutlass12float_e5m2_tEEvPT_S4_mPdS5_b)
	.align		4
        /*003c*/ 	.word	index@(vprintf)
	.align		4
        /*0040*/ 	.word	index@(_Z25reference_abs_diff_kernelIKN7cutlass6half_tEEvPT_S4_mPdS5_b)
	.align		4
        /*0044*/ 	.word	index@(vprintf)
	.align		4
        /*0048*/ 	.word	0x00000000
	.align		4
        /*004c*/ 	.word	0xfffffffe
	.align		4
        /*0050*/ 	.word	0x00000000
	.align		4
        /*0054*/ 	.word	0xfffffffd
	.align		4
        /*0058*/ 	.word	0x00000000
	.align		4
        /*005c*/ 	.word	0xfffffffc


//--------------------- .nv.constant4             --------------------------
	.section	.nv.constant4,"a",@progbits
	.align	8
	.align		8
.nv.constant4:
        /*0000*/ 	.dword	precalc_xorwow_matrix
	.align		8
        /*0008*/ 	.dword	precalc_xorwow_offset_matrix
	.align		8
        /*0010*/ 	.dword	mrg32k3aM1
	.align		8
        /*0018*/ 	.dword	mrg32k3aM2
	.align		8
        /*0020*/ 	.dword	mrg32k3aM1SubSeq
	.align		8
        /*0028*/ 	.dword	mrg32k3aM2SubSeq
	.align		8
        /*0030*/ 	.dword	mrg32k3aM1Seq
	.align		8
        /*0038*/ 	.dword	mrg32k3aM2Seq
	.align		8
        /*0040*/ 	.dword	__unnamed_1
	.align		8
        /*0048*/ 	.dword	__unnamed_2
	.align		8
        /*0050*/ 	.dword	__unnamed_3
	.align		8
        /*0058*/ 	.dword	__unnamed_4
	.align		8
        /*0060*/ 	.dword	__unnamed_5
	.align		8
        /*0068*/ 	.dword	__unnamed_6
	.align		8
        /*0070*/ 	.dword	__unnamed_7
	.align		8
        /*0078*/ 	.dword	__unnamed_8
	.align		8
        /*0080*/ 	.dword	_ZN34_INTERNAL_b449b0b5_4_k_cu_8c7679054cuda3std3__45__cpo5beginE
	.align		8
        /*0088*/ 	.dword	_ZN34_INTERNAL_b449b0b5_4_k_cu_8c7679054cuda3std3__45__cpo3endE
	.align		8
        /*0090*/ 	.dword	_ZN34_INTERNAL_b449b0b5_4_k_cu_8c7679054cuda3std3__45__cpo6cbeginE
	.align		8
        /*0098*/ 	.dword	_ZN34_INTERNAL_b449b0b5_4_k_cu_8c7679054cuda3std3__45__cpo4cendE
	.align		8
        /*00a0*/ 	.dword	_ZN34_INTERNAL_b449b0b5_4_k_cu_8c7679054cuda3std3__436_GLOBAL__N__b449b0b5_4_k_cu_8c7679056ignoreE
	.align		8
        /*00a8*/ 	.dword	_ZN34_INTERNAL_b449b0b5_4_k_cu_8c7679054cuda3std3__419piecewise_constructE
	.align		8
        /*00b0*/ 	.dword	_ZN34_INTERNAL_b449b0b5_4_k_cu_8c7679054cuda3std3__48in_placeE
	.align		8
        /*00b8*/ 	.dword	_ZN34_INTERNAL_b449b0b5_4_k_cu_8c7679054cuda3std6ranges3__45__cpo4swapE
	.align		8
        /*00c0*/ 	.dword	_ZN34_INTERNAL_b449b0b5_4_k_cu_8c7679054cuda3std6ranges3__45__cpo9iter_moveE
	.align		8
        /*00c8*/ 	.dword	_ZN34_INTERNAL_b449b0b5_4_k_cu_8c7679054cute7productE
	.align		8
        /*00d0*/ 	.dword	_ZN34_INTERNAL_b449b0b5_4_k_cu_8c7679054cute1_E
	.align		8
        /*00d8*/ 	.dword	$str$16
	.align		8
        /*00e0*/ 	.dword	$str$28
	.align		8
        /*00e8*/ 	.dword	$str$29
	.align		8
        /*00f0*/ 	.dword	__assertfail
	.align		8
        /*00f8*/ 	.dword	vprintf


//--------------------- .nv.constant3             --------------------------
	.section	.nv.constant3,"a",@progbits
	.align	8
.nv.constant3:
	.type		__cr_lgamma_table,@object
	.size		__cr_lgamma_table,(.L_9 - __cr_lgamma_table)
__cr_lgamma_table:
        /*0000*/ 	.byte	0x00, 0x00, 0x00, 0x00, 0x00, 0x00, 0x00, 0x00, 0x00, 0x00, 0x00, 0x00, 0x00, 0x00, 0x00, 0x00
        /*0010*/ 	.byte	0xef, 0x39, 0xfa, 0xfe, 0x42, 0x2e, 0xe6, 0x3f, 0x02, 0x20, 0x2a, 0xfa, 0x0b, 0xab, 0xfc, 0x3f
        /*0020*/ 	.byte	0xf9, 0x2c, 0x92, 0x7c, 0xa7, 0x6c, 0x09, 0x40, 0xc9, 0x79, 0x44, 0x3c, 0x64, 0x26, 0x13, 0x40
        /*0030*/ 	.byte	0xca, 0x01, 0xcf, 0x3a, 0x27, 0x51, 0x1a, 0x40, 0x30, 0xcc, 0x2d, 0xf3, 0xe1, 0x0c, 0x21, 0x40
        /*0040*/ 	.byte	0x0d, 0xb7, 0xfc, 0x82, 0x8e, 0x35, 0x25, 0x40
.L_9:


//--------------------- .nv.constant2._ZN7cutlass13device_kernelINS_4fmha6kernel33Sm100FmhaGenKernelWarpspecializedIN4cute5tupleIJNS4_1CILi1EEEiiNS5_IJNS5_IJiiEEEiEEEEEENS1_10collective35Sm100FmhaGenMainloopWarpspecializedINS_12float_e5m2_tEffNS_6half_tENS5_IJNS6_ILi128EEENS6_ILi256EEESF_EEENS5_IJNS6_ILi0EEES7_S9_EEENS5_IJSI_S7_NS5_IJNS5_IJSI_iEEEiEEEEEESM_NS5_IJiS7_SL_EEESN_SJ_NSB_12ResidualMaskENS5_IJS7_NS6_ILi2EEES7_EEEEENSB_35Sm100FmhaGenEpilogueWarpspecializedISE_SJ_EENS2_23PersistentTileSchedulerENS2_41Sm100FmhaGenKernelWarpspecializedScheduleEEEEEvNT_6ParamsE --------------------------
	.section	.nv.constant2._ZN7cutlass13device_kernelINS_4fmha6kernel33Sm100FmhaGenKernelWarpspecializedIN4cute5tupleIJNS4_1CILi1EEEiiNS5_IJNS5_IJiiEEEiEEEEEENS1_10collective35Sm100FmhaGenMainloopWarpspecializedINS_12float_e5m2_tEffNS_6half_tENS5_IJNS6_ILi128EEENS6_ILi256EEESF_EEENS5_IJNS6_ILi0EEES7_S9_EEENS5_IJSI_S7_NS5_IJNS5_IJSI_iEEEiEEEEEESM_NS5_IJiS7_SL_EEESN_SJ_NSB_12ResidualMaskENS5_IJS7_NS6_ILi2EEES7_EEEEENSB_35Sm100FmhaGenEpilogueWarpspecializedISE_SJ_EENS2_23PersistentTileSchedulerENS2_41Sm100FmhaGenKernelWarpspecializedScheduleEEEEEvNT_6ParamsE,"a",@progbits
	.sectionflags	@""
	.align	4
.nv.constant2._ZN7cutlass13device_kernelINS_4fmha6kernel33Sm100FmhaGenKernelWarpspecializedIN4cute5tupleIJNS4_1CILi1EEEiiNS5_IJNS5_IJiiEEEiEEEEEENS1_10collective35Sm100FmhaGenMainloopWarpspecializedINS_12float_e5m2_tEffNS_6half_tENS5_IJNS6_ILi128EEENS6_ILi256EEESF_EEENS5_IJNS6_ILi0EEES7_S9_EEENS5_IJSI_S7_NS5_IJNS5_IJSI_iEEEiEEEEEESM_NS5_IJiS7_SL_EEESN_SJ_NSB_12ResidualMaskENS5_IJS7_NS6_ILi2EEES7_EEEEENSB_35Sm100FmhaGenEpilogueWarpspecializedISE_SJ_EENS2_23PersistentTileSchedulerENS2_41Sm100FmhaGenKernelWarpspecializedScheduleEEEEEvNT_6ParamsE:
        /*0000*/ 	.byte	0x00, 0x04, 0x00, 0x00, 0x70, 0x03, 0x00, 0x00, 0x70, 0x03, 0x00, 0x00, 0x70, 0x03, 0x00, 0x00
        /*0010*/ 	.byte	0xe0, 0x02, 0x00, 0x00, 0x70, 0x03, 0x00, 0x00, 0x70, 0x4a, 0x01, 0x00, 0x30, 0x4a, 0x01, 0x00
        /*0020*/ 	.byte	0x50, 0xce, 0x01, 0x00


//--------------------- .nv.constant2._ZN7cutlass13device_kernelINS_4fmha6kernel33Sm100FmhaGenKernelWarpspecializedIN4cute5tupleIJNS4_1CILi1EEEiiNS5_IJNS5_IJiiEEEiEEEEEENS1_10collective35Sm100FmhaGenMainloopWarpspecializedINS_12float_e5m2_tEffNS_6half_tENS5_IJNS6_ILi128EEESF_SF_EEENS5_IJNS6_ILi0EEES7_S9_EEENS5_IJSH_S7_NS5_IJNS5_IJSH_iEEEiEEEEEESL_NS5_IJiS7_SK_EEESM_SI_NSB_12ResidualMaskENS5_IJS7_NS6_ILi2EEES7_EEEEENSB_35Sm100FmhaGenEpilogueWarpspecializedISE_SI_EENS2_23PersistentTileSchedulerENS2_41Sm100FmhaGenKernelWarpspecializedScheduleEEEEEvNT_6ParamsE --------------------------
	.section	.nv.constant2._ZN7cutlass13device_kernelINS_4fmha6kernel33Sm100FmhaGenKernelWarpspecializedIN4cute5tupleIJNS4_1CILi1EEEiiNS5_IJNS5_IJiiEEEiEEEEEENS1_10collective35Sm100FmhaGenMainloopWarpspecializedINS_12float_e5m2_tEffNS_6half_tENS5_IJNS6_ILi128EEESF_SF_EEENS5_IJNS6_ILi0EEES7_S9_EEENS5_IJSH_S7_NS5_IJNS5_IJSH_iEEEiEEEEEESL_NS5_IJiS7_SK_EEESM_SI_NSB_12ResidualMaskENS5_IJS7_NS6_ILi2EEES7_EEEEENSB_35Sm100FmhaGenEpilogueWarpspecializedISE_SI_EENS2_23PersistentTileSchedulerENS2_41Sm100FmhaGenKernelWarpspecializedScheduleEEEEEvNT_6ParamsE,"a",@progbits
	.sectionflags	@""
	.align	4
.nv.constant2._ZN7cutlass13device_kernelINS_4fmha6kernel33Sm100FmhaGenKernelWarpspecializedIN4cute5tupleIJNS4_1CILi1EEEiiNS5_IJNS5_IJiiEEEiEEEEEENS1_10collective35Sm100FmhaGenMainloopWarpspecializedINS_12float_e5m2_tEffNS_6half_tENS5_IJNS6_ILi128EEESF_SF_EEENS5_IJNS6_ILi0EEES7_S9_EEENS5_IJSH_S7_NS5_IJNS5_IJSH_iEEEiEEEEEESL_NS5_IJiS7_SK_EEESM_SI_NSB_12ResidualMaskENS5_IJS7_NS6_ILi2EEES7_EEEEENSB_35Sm100FmhaGenEpilogueWarpspecializedISE_SI_EENS2_23PersistentTileSchedulerENS2_41Sm100FmhaGenKernelWarpspecializedScheduleEEEEEvNT_6ParamsE:
        /*0000*/ 	.byte	0xf0, 0x03, 0x00, 0x00, 0x60, 0x03, 0x00, 0x00, 0x60, 0x03, 0x00, 0x00, 0x60, 0x03, 0x00, 0x00
        /*0010*/ 	.byte	0xd0, 0x02, 0x00, 0x00, 0x60, 0x03, 0x00, 0x00, 0xe0, 0x0b, 0x01, 0x00, 0xa0, 0x0b, 0x01, 0x00
        /*0020*/ 	.byte	0x40, 0x62, 0x01, 0x00


//--------------------- .nv.constant2._ZN7cutlass13device_kernelINS_4fmha6kernel33Sm100FmhaGenKernelWarpspecializedIN4cute5tupleIJNS4_1CILi1EEEiiNS5_IJNS5_IJiiEEEiEEEEEENS1_10collective35Sm100FmhaGenMainloopWarpspecializedINS_12float_e5m2_tEffNS_6half_tENS5_IJNS6_ILi128EEENS6_ILi64EEESF_EEENS5_IJNS6_ILi0EEES7_S9_EEENS5_IJSI_S7_NS5_IJNS5_IJSI_iEEEiEEEEEESM_NS5_IJiS7_SL_EEESN_SJ_NSB_12ResidualMaskENS5_IJS7_NS6_ILi2EEES7_EEEEENSB_35Sm100FmhaGenEpilogueWarpspecializedISE_SJ_EENS2_23PersistentTileSchedulerENS2_41Sm100FmhaGenKernelWarpspecializedScheduleEEEEEvNT_6ParamsE --------------------------
	.section	.nv.constant2._ZN7cutlass13device_kernelINS_4fmha6kernel33Sm100FmhaGenKernelWarpspecializedIN4cute5tupleIJNS4_1CILi1EEEiiNS5_IJNS5_IJiiEEEiEEEEEENS1_10collective35Sm100FmhaGenMainloopWarpspecializedINS_12float_e5m2_tEffNS_6half_tENS5_IJNS6_ILi128EEENS6_ILi64EEESF_EEENS5_IJNS6_ILi0EEES7_S9_EEENS5_IJSI_S7_NS5_IJNS5_IJSI_iEEEiEEEEEESM_NS5_IJiS7_SL_EEESN_SJ_NSB_12ResidualMaskENS5_IJS7_NS6_ILi2EEES7_EEEEENSB_35Sm100FmhaGenEpilogueWarpspecializedISE_SJ_EENS2_23PersistentTileSchedulerENS2_41Sm100FmhaGenKernelWarpspecializedScheduleEEEEEvNT_6ParamsE,"a",@progbits
	.sectionflags	@""
	.align	4
.nv.constant2._ZN7cutlass13device_kernelINS_4fmha6kernel33Sm100FmhaGenKernelWarpspecializedIN4cute5tupleIJNS4_1CILi1EEEiiNS5_IJNS5_IJiiEEEiEEEEEENS1_10collective35Sm100FmhaGenMainloopWarpspecializedINS_12float_e5m2_tEffNS_6half_tENS5_IJNS6_ILi128EEENS6_ILi64EEESF_EEENS5_IJNS6_ILi0EEES7_S9_EEENS5_IJSI_S7_NS5_IJNS5_IJSI_iEEEiEEEEEESM_NS5_IJiS7_SL_EEESN_SJ_NSB_12ResidualMaskENS5_IJS7_NS6_ILi2EEES7_EEEEENSB_35Sm100FmhaGenEpilogueWarpspecializedISE_SJ_EENS2_23PersistentTileSchedulerENS2_41Sm100FmhaGenKernelWarpspecializedScheduleEEEEEvNT_6ParamsE:
        /*0000*/ 	.byte	0xf0, 0x03, 0x00, 0x00, 0x60, 0x03, 0x00, 0x00, 0x60, 0x03, 0x00, 0x00, 0x60, 0x03, 0x00, 0x00
        /*0010*/ 	.byte	0xd0, 0x02, 0x00, 0x00, 0x60, 0x03, 0x00, 0x00, 0x40, 0xe0, 0x00, 0x00, 0x00, 0xe0, 0x00, 0x00
        /*0020*/ 	.byte	0x80, 0x1f, 0x01, 0x00


//--------------------- .nv.constant2._ZN7cutlass13device_kernelINS_4fmha6kernel33Sm100FmhaGenKernelWarpspecializedIN4cute5tupleIJNS4_1CILi1EEEiiNS5_IJNS5_IJiiEEEiEEEEEENS1_10collective35Sm100FmhaGenMainloopWarpspecializedINS_12float_e5m2_tEffNS_6half_tENS5_IJNS6_ILi128EEENS6_ILi256EEESF_EEENS5_IJNS6_ILi0EEES7_S9_EEENS5_IJSI_S7_NS5_IJNS5_IJSI_iEEEiEEEEEESM_NS5_IJiS7_SL_EEESN_SJ_NSB_12ResidualMaskENS5_IJS7_NS6_ILi2EEES7_EEEEENSB_35Sm100FmhaGenEpilogueWarpspecializedISE_SJ_EENS2_23IndividualTileSchedulerENS2_41Sm100FmhaGenKernelWarpspecializedScheduleEEEEEvNT_6ParamsE --------------------------
	.section	.nv.constant2._ZN7cutlass13device_kernelINS_4fmha6kernel33Sm100FmhaGenKernelWarpspecializedIN4cute5tupleIJNS4_1CILi1EEEiiNS5_IJNS5_IJiiEEEiEEEEEENS1_10collective35Sm100FmhaGenMainloopWarpspecializedINS_12float_e5m2_tEffNS_6half_tENS5_IJNS6_ILi128EEENS6_ILi256EEESF_EEENS5_IJNS6_ILi0EEES7_S9_EEENS5_IJSI_S7_NS5_IJNS5_IJSI_iEEEiEEEEEESM_NS5_IJiS7_SL_EEESN_SJ_NSB_12ResidualMaskENS5_IJS7_NS6_ILi2EEES7_EEEEENSB_35Sm100FmhaGenEpilogueWarpspecializedISE_SJ_EENS2_23IndividualTileSchedulerENS2_41Sm100FmhaGenKernelWarpspecializedScheduleEEEEEvNT_6ParamsE,"a",@progbits
	.sectionflags	@""
	.align	4
.nv.constant2._ZN7cutlass13device_kernelINS_4fmha6kernel33Sm100FmhaGenKernelWarpspecializedIN4cute5tupleIJNS4_1CILi1EEEiiNS5_IJNS5_IJiiEEEiEEEEEENS1_10collective35Sm100FmhaGenMainloopWarpspecializedINS_12float_e5m2_tEffNS_6half_tENS5_IJNS6_ILi128EEENS6_ILi256EEESF_EEENS5_IJNS6_ILi0EEES7_S9_EEENS5_IJSI_S7_NS5_IJNS5_IJSI_iEEEiEEEEEESM_NS5_IJiS7_SL_EEESN_SJ_NSB_12ResidualMaskENS5_IJS7_NS6_ILi2EEES7_EEEEENSB_35Sm100FmhaGenEpilogueWarpspecializedISE_SJ_EENS2_23IndividualTileSchedulerENS2_41Sm100FmhaGenKernelWarpspecializedScheduleEEEEEvNT_6ParamsE:
        /*0000*/ 	.byte	0xf0, 0x03, 0x00, 0x00, 0x60, 0x03, 0x00, 0x00, 0x60, 0x03, 0x00, 0x00, 0x60, 0x03, 0x00, 0x00
        /*0010*/ 	.byte	0xd0, 0x02, 0x00, 0x00, 0x60, 0x03, 0x00, 0x00, 0xd0, 0x41, 0x01, 0x00, 0x90, 0x41, 0x01, 0x00
        /*0020*/ 	.byte	0x10, 0xc0, 0x01, 0x00


//--------------------- .nv.constant2._ZN7cutlass13device_kernelINS_4fmha6kernel33Sm100FmhaGenKernelWarpspecializedIN4cute5tupleIJNS4_1CILi1EEEiiNS5_IJNS5_IJiiEEEiEEEEEENS1_10collective35Sm100FmhaGenMainloopWarpspecializedINS_12float_e5m2_tEffNS_6half_tENS5_IJNS6_ILi128EEESF_SF_EEENS5_IJNS6_ILi0EEES7_S9_EEENS5_IJSH_S7_NS5_IJNS5_IJSH_iEEEiEEEEEESL_NS5_IJiS7_SK_EEESM_SI_NSB_12ResidualMaskENS5_IJS7_NS6_ILi2EEES7_EEEEENSB_35Sm100FmhaGenEpilogueWarpspecializedISE_SI_EENS2_23IndividualTileSchedulerENS2_41Sm100FmhaGenKernelWarpspecializedScheduleEEEEEvNT_6ParamsE --------------------------
	.section	.nv.constant2._ZN7cutlass13device_kernelINS_4fmha6kernel33Sm100FmhaGenKernelWarpspecializedIN4cute5tupleIJNS4_1CILi1EEEiiNS5_IJNS5_IJiiEEEiEEEEEENS1_10collective35Sm100FmhaGenMainloopWarpspecializedINS_12float_e5m2_tEffNS_6half_tENS5_IJNS6_ILi128EEESF_SF_EEENS5_IJNS6_ILi0EEES7_S9_EEENS5_IJSH_S7_NS5_IJNS5_IJSH_iEEEiEEEEEESL_NS5_IJiS7_SK_EEESM_SI_NSB_12ResidualMaskENS5_IJS7_NS6_ILi2EEES7_EEEEENSB_35Sm100FmhaGenEpilogueWarpspecializedISE_SI_EENS2_23IndividualTileSchedulerENS2_41Sm100FmhaGenKernelWarpspecializedScheduleEEEEEvNT_6ParamsE,"a",@progbits
	.sectionflags	@""
	.align	4
.nv.constant2._ZN7cutlass13device_kernelINS_4fmha6kernel33Sm100FmhaGenKernelWarpspecializedIN4cute5tupleIJNS4_1CILi1EEEiiNS5_IJNS5_IJiiEEEiEEEEEENS1_10collective35Sm100FmhaGenMainloopWarpspecializedINS_12float_e5m2_tEffNS_6half_tENS5_IJNS6_ILi128EEESF_SF_EEENS5_IJNS6_ILi0EEES7_S9_EEENS5_IJSH_S7_NS5_IJNS5_IJSH_iEEEiEEEEEESL_NS5_IJiS7_SK_EEESM_SI_NSB_12ResidualMaskENS5_IJS7_NS6_ILi2EEES7_EEEEENSB_35Sm100FmhaGenEpilogueWarpspecializedISE_SI_EENS2_23IndividualTileSchedulerENS2_41Sm100FmhaGenKernelWarpspecializedScheduleEEEEEvNT_6ParamsE:
        /*0000*/ 	.byte	0xe0, 0x03, 0x00, 0x00, 0x50, 0x03, 0x00, 0x00, 0x50, 0x03, 0x00, 0x00, 0x50, 0x03, 0x00, 0x00
        /*0010*/ 	.byte	0xc0, 0x02, 0x00, 0x00, 0x50, 0x03, 0x00, 0x00, 0x40, 0x03, 0x01, 0x00, 0x00, 0x03, 0x01, 0x00
        /*0020*/ 	.byte	0xe0, 0x52, 0x01, 0x00


//--------------------- .nv.constant2._ZN7cutlass13device_kernelINS_4fmha6kernel33Sm100FmhaGenKernelWarpspecializedIN4cute5tupleIJNS4_1CILi1EEEiiNS5_IJNS5_IJiiEEEiEEEEEENS1_10collective35Sm100FmhaGenMainloopWarpspecializedINS_12float_e5m2_tEffNS_6half_tENS5_IJNS6_ILi128EEENS6_ILi64EEESF_EEENS5_IJNS6_ILi0EEES7_S9_EEENS5_IJSI_S7_NS5_IJNS5_IJSI_iEEEiEEEEEESM_NS5_IJiS7_SL_EEESN_SJ_NSB_12ResidualMaskENS5_IJS7_NS6_ILi2EEES7_EEEEENSB_35Sm100FmhaGenEpilogueWarpspecializedISE_SJ_EENS2_23IndividualTileSchedulerENS2_41Sm100FmhaGenKernelWarpspecializedScheduleEEEEEvNT_6ParamsE --------------------------
	.section	.nv.constant2._ZN7cutlass13device_kernelINS_4fmha6kernel33Sm100FmhaGenKernelWarpspecializedIN4cute5tupleIJNS4_1CILi1EEEiiNS5_IJNS5_IJiiEEEiEEEEEENS1_10collective35Sm100FmhaGenMainloopWarpspecializedINS_12float_e5m2_tEffNS_6half_tENS5_IJNS6_ILi128EEENS6_ILi64EEESF_EEENS5_IJNS6_ILi0EEES7_S9_EEENS5_IJSI_S7_NS5_IJNS5_IJSI_iEEEiEEEEEESM_NS5_IJiS7_SL_EEESN_SJ_NSB_12ResidualMaskENS5_IJS7_NS6_ILi2EEES7_EEEEENSB_35Sm100FmhaGenEpilogueWarpspecializedISE_SJ_EENS2_23IndividualTileSchedulerENS2_41Sm100FmhaGenKernelWarpspecializedScheduleEEEEEvNT_6ParamsE,"a",@progbits
	.sectionflags	@""
	.align	4
.nv.constant2._ZN7cutlass13device_kernelINS_4fmha6kernel33Sm100FmhaGenKernelWarpspecializedIN4cute5tupleIJNS4_1CILi1EEEiiNS5_IJNS5_IJiiEEEiEEEEEENS1_10collective35Sm100FmhaGenMainloopWarpspecializedINS_12float_e5m2_tEffNS_6half_tENS5_IJNS6_ILi128EEENS6_ILi64EEESF_EEENS5_IJNS6_ILi0EEES7_S9_EEENS5_IJSI_S7_NS5_IJNS5_IJSI_iEEEiEEEEEESM_NS5_IJiS7_SL_EEESN_SJ_NSB_12ResidualMaskENS5_IJS7_NS6_ILi2EEES7_EEEEENSB_35Sm100FmhaGenEpilogueWarpspecializedISE_SJ_EENS2_23IndividualTileSchedulerENS2_41Sm100FmhaGenKernelWarpspecializedScheduleEEEEEvNT_6ParamsE:
        /*0000*/ 	.byte	0xe0, 0x03, 0x00, 0x00, 0x50, 0x03, 0x00, 0x00, 0x50, 0x03, 0x00, 0x00, 0x50, 0x03, 0x00, 0x00
        /*0010*/ 	.byte	0xc0, 0x02, 0x00, 0x00, 0x50, 0x03, 0x00, 0x00, 0x70, 0xd6, 0x00, 0x00, 0x30, 0xd6, 0x00, 0x00
        /*0020*/ 	.byte	0xc0, 0x0e, 0x01, 0x00


//--------------------- .text._ZN7cutlass9reference6device6kernel12BlockForEachINS_12float_e5m2_tENS1_6detail18RandomGaussianFuncIS4_EEEEvPT_mNT0_6ParamsE --------------------------
	.section	.text._ZN7cutlass9reference6device6kernel12BlockForEachINS_12float_e5m2_tENS1_6detail18RandomGaussianFuncIS4_EEEEvPT_mNT0_6ParamsE,"ax",@progbits
	.align	128
        .global         _ZN7cutlass9reference6device6kernel12BlockForEachINS_12float_e5m2_tENS1_6detail18RandomGaussianFuncIS4_EEEEvPT_mNT0_6ParamsE
        .type           _ZN7cutlass9reference6device6kernel12BlockForEachINS_12float_e5m2_tENS1_6detail18RandomGaussianFuncIS4_EEEEvPT_mNT0_6ParamsE,@function
        .size           _ZN7cutlass9reference6device6kernel12BlockForEachINS_12float_e5m2_tENS1_6detail18RandomGaussianFuncIS4_EEEEvPT_mNT0_6ParamsE,(.L_x_2874 - _ZN7cutlass9reference6device6kernel12BlockForEachINS_12float_e5m2_tENS1_6detail18RandomGaussianFuncIS4_EEEEvPT_mNT0_6ParamsE)
        .other          _ZN7cutlass9reference6device6kernel12BlockForEachINS_12float_e5m2_tENS1_6detail18RandomGaussianFuncIS4_EEEEvPT_mNT0_6ParamsE,@"STO_CUDA_ENTRY STV_DEFAULT"
_ZN7cutlass9reference6device6kernel12BlockForEachINS_12float_e5m2_tENS1_6detail18RandomGaussianFuncIS4_EEEEvPT_mNT0_6ParamsE:
.text._ZN7cutlass9reference6device6kernel12BlockForEachINS_12float_e5m2_tENS1_6detail18RandomGaussianFuncIS4_EEEEvPT_mNT0_6ParamsE:
[----:B------:R-:W0:Y:S08]  /*0000*/  LDC R1, c[0x0][0x37c] ;  /* 0x0000df00ff017b82 */ /* 0x000e300000000800 */
[----:B------:R-:W1:Y:S01]  /*0010*/  LDC.64 R8, c[0x0][0x390] ;  /* 0x0000e400ff087b82 */ /* 0x000e620000000a00 */
[----:B------:R-:W2:Y:S01]  /*0020*/  S2R R18, SR_TID.X ;  /* 0x0000000000127919 */ /* 0x000ea20000002100 */
[----:B0-----:R-:W-:Y:S01]  /*0030*/  VIADD R1, R1, 0xffffffb0 ;  /* 0xffffffb001017836 */ /* 0x001fe20000000000 */
[----:B------:R-:W0:Y:S01]  /*0040*/  LDCU.64 UR14, c[0x0][0x358] ;  /* 0x00006b00ff0e77ac */ /* 0x000e220008000a00 */
[----:B------:R-:W-:Y:S01]  /*0050*/  BSSY.RECONVERGENT B1, `(.L_x_0) ;  /* 0x000026c000017945 */ /* 0x000fe20003800200 */
[----:B------:R-:W-:-:S03]  /*0060*/  HFMA2 R14, -RZ, RZ, 0, 0 ;  /* 0x00000000ff0e7431 */ /* 0x000fc600000001ff */
[----:B------:R-:W3:Y:S08]  /*0070*/  LDC.64 R12, c[0x0][0x390] ;  /* 0x0000e400ff0c7b82 */ /* 0x000ef00000000a00 */
[----:B------:R-:W4:Y:S08]  /*0080*/  LDC.64 R6, c[0x0][0x398] ;  /* 0x0000e600ff067b82 */ /* 0x000f300000000a00 */
[----:B------:R-:W5:Y:S01]  /*0090*/  LDC.64 R4, c[0x0][0x3a0] ;  /* 0x0000e800ff047b82 */ /* 0x000f620000000a00 */
[----:B-1----:R-:W-:-:S02]  /*00a0*/  LOP3.LUT R8, R8, 0xaad26b49, RZ, 0x3c, !PT ;  /* 0xaad26b4908087812 */ /* 0x002fc400078e3cff */
[----:B------:R-:W-:-:S03]  /*00b0*/  LOP3.LUT R9, R9, 0xf7dcefdd, RZ, 0x3c, !PT ;  /* 0xf7dcefdd09097812 */ /* 0x000fc600078e3cff */
[----:B------:R-:W-:Y:S02]  /*00c0*/  IMAD R23, R8, 0x4182bed5, RZ ;  /* 0x4182bed508177824 */ /* 0x000fe400078e02ff */
[----:B------:R-:W1:Y:S01]  /*00d0*/  LDC.64 R2, c[0x0][0x3a8] ;  /* 0x0000ea00ff027b82 */ /* 0x000e620000000a00 */
[----:B------:R-:W-:Y:S01]  /*00e0*/  IMAD R22, R9, -0x658354e5, RZ ;  /* 0x9a7cab1b09167824 */ /* 0x000fe200078e02ff */
[----:B---3--:R3:W-:Y:S01]  /*00f0*/  STL.64 [R1], R12 ;  /* 0x0000000c01007387 */ /* 0x0087e20000100a00 */
[C---:B------:R-:W-:Y:S02]  /*0100*/  IADD3 R11, PT, PT, R23.reuse, 0x75bcd15, RZ ;  /* 0x075bcd15170b7810 */ /* 0x040fe40007ffe0ff */
[C---:B------:R-:W-:Y:S01]  /*0110*/  VIADD R17, R22.reuse, 0x1f123bb5 ;  /* 0x1f123bb516117836 */ /* 0x040fe20000000000 */
[C---:B------:R-:W-:Y:S02]  /*0120*/  IADD3 R10, PT, PT, R23.reuse, 0x64f0c9, R22 ;  /* 0x0064f0c9170a7810 */ /* 0x040fe40007ffe016 */
[----:B------:R-:W2:Y:S01]  /*0130*/  S2UR UR4, SR_CTAID.X ;  /* 0x00000000000479c3 */ /* 0x000ea20000002500 */
[C---:B------:R-:W-:Y:S01]  /*0140*/  LOP3.LUT R16, R23.reuse, 0x159a55e5, RZ, 0x3c, !PT ;  /* 0x159a55e517107812 */ /* 0x040fe200078e3cff */
[----:B------:R-:W-:Y:S01]  /*0150*/  VIADD R23, R23, 0x583f19 ;  /* 0x00583f1917177836 */ /* 0x000fe20000000000 */
[----:B------:R-:W-:Y:S01]  /*0160*/  LOP3.LUT R22, R22, 0x5491333, RZ, 0x3c, !PT ;  /* 0x0549133316167812 */ /* 0x000fe200078e3cff */
[----:B----4-:R3:W-:Y:S04]  /*0170*/  STL.64 [R1+0x8], R6 ;  /* 0x0000080601007387 */ /* 0x0107e80000100a00 */
[----:B------:R-:W2:Y:S01]  /*0180*/  LDC R25, c[0x0][0x360] ;  /* 0x0000d800ff197b82 */ /* 0x000ea20000000800 */
[----:B-----5:R3:W-:Y:S04]  /*0190*/  STL.64 [R1+0x10], R4 ;  /* 0x0000100401007387 */ /* 0x0207e80000100a00 */
[----:B------:R3:W-:Y:S04]  /*01a0*/  STL.64 [R1+0x20], R10 ;  /* 0x0000200a01007387 */ /* 0x0007e80000100a00 */
[----:B-1----:R3:W-:Y:S04]  /*01b0*/  STL.64 [R1+0x18], R2 ;  /* 0x0000180201007387 */ /* 0x0027e80000100a00 */
[----:B------:R3:W-:Y:S04]  /*01c0*/  STL.64 [R1+0x28], R16 ;  /* 0x0000281001007387 */ /* 0x0007e80000100a00 */
[----:B------:R3:W-:Y:S01]  /*01d0*/  STL.64 [R1+0x30], R22 ;  /* 0x0000301601007387 */ /* 0x0007e20000100a00 */
[----:B--2---:R-:W-:-:S05]  /*01e0*/  IMAD R18, R25, UR4, R18 ;  /* 0x0000000419127c24 */ /* 0x004fca000f8e0212 */
[----:B------:R-:W-:-:S13]  /*01f0*/  ISETP.NE.AND P0, PT, R18, RZ, PT ;  /* 0x000000ff1200720c */ /* 0x000fda0003f05270 */
[----:B0--3--:R-:W-:Y:S05]  /*0200*/  @!P0 BRA `(.L_x_1) ;  /* 0x0000002400408947 */ /* 0x009fea0003800000 */
[----:B------:R-:W-:Y:S02]  /*0210*/  MOV R13, RZ ;  /* 0x000000ff000d7202 */ /* 0x000fe40000000f00 */
[----:B------:R-:W-:Y:S02]  /*0220*/  MOV R4, R18 ;  /* 0x0000001200047202 */ /* 0x000fe40000000f00 */
[----:B------:R-:W-:-:S07]  /*0230*/  MOV R3, R14 ;  /* 0x0000000e00037202 */ /* 0x000fce0000000f00 */
.L_x_10:
[----:B------:R-:W-:Y:S01]  /*0240*/  LOP3.LUT R5, R4, 0x3, RZ, 0xc0, !PT ;  /* 0x0000000304057812 */ /* 0x000fe200078ec0ff */
[----:B------:R-:W-:Y:S03]  /*0250*/  BSSY.RECONVERGENT B0, `(.L_x_2) ;  /* 0x0000245000007945 */ /* 0x000fe60003800200 */
[----:B------:R-:W-:-:S04]  /*0260*/  ISETP.NE.U32.AND P0, PT, R5, RZ, PT ;  /* 0x000000ff0500720c */ /* 0x000fc80003f05070 */
[----:B------:R-:W-:-:S13]  /*0270*/  ISETP.NE.AND.EX P0, PT, RZ, RZ, PT, P0 ;  /* 0x000000ffff00720c */ /* 0x000fda0003f05300 */
[----:B012---:R-:W-:Y:S05]  /*0280*/  @!P0 BRA `(.L_x_3) ;  /* 0x0000002400048947 */ /* 0x007fea0003800000 */
[----:B------:R-:W0:Y:S01]  /*0290*/  LDC.64 R28, c[0x4][RZ] ;  /* 0x01000000ff1c7b82 */ /* 0x000e220000000a00 */
[----:B------:R-:W-:Y:S01]  /*02a0*/  IMAD.MOV.U32 R24, RZ, RZ, RZ ;  /* 0x000000ffff187224 */ /* 0x000fe200078e00ff */
[----:B------:R-:W-:Y:S02]  /*02b0*/  CS2R R22, SRZ ;  /* 0x0000000000167805 */ /* 0x000fe4000001ff00 */
[----:B------:R-:W-:Y:S02]  /*02c0*/  CS2R R16, SRZ ;  /* 0x0000000000107805 */ /* 0x000fe4000001ff00 */
[----:B------:R-:W-:Y:S01]  /*02d0*/  MOV R11, RZ ;  /* 0x000000ff000b7202 */ /* 0x000fe20000000f00 */
[----:B0-----:R-:W-:-:S07]  /*02e0*/  IMAD.WIDE.U32 R28, R13, 0xc80, R28 ;  /* 0x00000c800d1c7825 */ /* 0x001fce00078e001c */
.L_x_5:
[----:B------:R-:W-:-:S06]  /*02f0*/  LEA R2, R24, R1, 0x2 ;  /* 0x0000000118027211 */ /* 0x000fcc00078e10ff */
[----:B------:R-:W5:Y:S01]  /*0300*/  LDL R2, [R2+0x24] ;  /* 0x0000240002027983 */ /* 0x000f620000100800 */
[----:B------:R-:W-:Y:S01]  /*0310*/  SHF.L.U32 R0, R24, 0x5, RZ ;  /* 0x0000000518007819 */ /* 0x000fe200000006ff */
[----:B------:R-:W-:-:S06]  /*0320*/  UMOV UR4, URZ ;  /* 0x000000ff00047c82 */ /* 0x000fcc0008000000 */
.L_x_4:
[----:B-----5:R-:W-:Y:S01]  /*0330*/  SHF.R.U32.HI R6, RZ, UR4, R2 ;  /* 0x00000004ff067c19 */ /* 0x020fe20008011602 */
[----:B------:R-:W-:-:S03]  /*0340*/  VIADD R7, R0, UR4 ;  /* 0x0000000400077c36 */ /* 0x000fc60008000000 */
[----:B------:R-:W-:Y:S01]  /*0350*/  LOP3.LUT R8, R6, 0x1, RZ, 0xc0, !PT ;  /* 0x0000000106087812 */ /* 0x000fe200078ec0ff */
[----:B------:R-:W-:-:S03]  /*0360*/  IMAD R7, R7, 0x5, RZ ;  /* 0x0000000507077824 */ /* 0x000fc600078e02ff */
[----:B------:R-:W-:Y:S01]  /*0370*/  ISETP.NE.U32.AND P0, PT, R8, 0x1, PT ;  /* 0x000000010800780c */ /* 0x000fe20003f05070 */
[----:B------:R-:W-:-:S03]  /*0380*/  IMAD.WIDE.U32 R26, R7, 0x4, R28 ;  /* 0x00000004071a7825 */ /* 0x000fc600078e001c */
[----:B------:R-:W-:-:S09]  /*0390*/  R2P PR, R6, 0x7e ;  /* 0x0000007e06007804 */ /* 0x000fd20000000000 */
[----:B------:R-:W2:Y:S04]  /*03a0*/  @!P0 LDG.E R7, desc[UR14][R26.64+0x10] ;  /* 0x0000100e1a078981 */ /* 0x000ea8000c1e1900 */
[----:B------:R-:W3:Y:S04]  /*03b0*/  @P1 LDG.E R20, desc[UR14][R26.64+0x24] ;  /* 0x0000240e1a141981 */ /* 0x000ee8000c1e1900 */
[----:B------:R-:W4:Y:S04]  /*03c0*/  @P2 LDG.E R12, desc[UR14][R26.64+0x38] ;  /* 0x0000380e1a0c2981 */ /* 0x000f28000c1e1900 */
[----:B------:R-:W4:Y:S04]  /*03d0*/  @P3 LDG.E R8, desc[UR14][R26.64+0x4c] ;  /* 0x00004c0e1a083981 */ /* 0x000f28000c1e1900 */
[----:B------:R-:W4:Y:S01]  /*03e0*/  @P1 LDG.E R9, desc[UR14][R26.64+0x18] ;  /* 0x0000180e1a091981 */ /* 0x000f22000c1e1900 */
[----:B--2---:R-:W-:-:S03]  /*03f0*/  @!P0 LOP3.LUT R23, R23, R7, RZ, 0x3c, !PT ;  /* 0x0000000717178212 */ /* 0x004fc600078e3cff */
[----:B------:R-:W2:Y:S01]  /*0400*/  @!P0 LDG.E R7, desc[UR14][R26.64+0x4] ;  /* 0x0000040e1a078981 */ /* 0x000ea2000c1e1900 */
[----:B---3--:R-:W-:-:S03]  /*0410*/  @P1 LOP3.LUT R23, R23, R20, RZ, 0x3c, !PT ;  /* 0x0000001417171212 */ /* 0x008fc600078e3cff */
[----:B------:R-:W3:Y:S01]  /*0420*/  @!P0 LDG.E R20, desc[UR14][R26.64] ;  /* 0x0000000e1a148981 */ /* 0x000ee2000c1e1900 */
[----:B----4-:R-:W-:-:S03]  /*0430*/  @P2 LOP3.LUT R23, R23, R12, RZ, 0x3c, !PT ;  /* 0x0000000c17172212 */ /* 0x010fc600078e3cff */
[----:B------:R-:W4:Y:S01]  /*0440*/  @P4 LDG.E R12, desc[UR14][R26.64+0x60] ;  /* 0x0000600e1a0c4981 */ /* 0x000f22000c1e1900 */
[----:B------:R-:W-:-:S03]  /*0450*/  @P3 LOP3.LUT R23, R23, R8, RZ, 0x3c, !PT ;  /* 0x0000000817173212 */ /* 0x000fc600078e3cff */
[----:B------:R-:W3:Y:S01]  /*0460*/  @P5 LDG.E R8, desc[UR14][R26.64+0x74] ;  /* 0x0000740e1a085981 */ /* 0x000ee2000c1e1900 */
[----:B--2---:R-:W-:-:S03]  /*0470*/  @!P0 LOP3.LUT R16, R16, R7, RZ, 0x3c, !PT ;  /* 0x0000000710108212 */ /* 0x004fc600078e3cff */
[----:B------:R-:W2:Y:S01]  /*0480*/  @!P0 LDG.E R7, desc[UR14][R26.64+0xc] ;  /* 0x00000c0e1a078981 */ /* 0x000ea2000c1e1900 */
[----:B----4-:R-:W-:-:S03]  /*0490*/  @P4 LOP3.LUT R23, R23, R12, RZ, 0x3c, !PT ;  /* 0x0000000c17174212 */ /* 0x010fc600078e3cff */
[----:B------:R-:W4:Y:S01]  /*04a0*/  @P1 LDG.E R12, desc[UR14][R26.64+0x14] ;  /* 0x0000140e1a0c1981 */ /* 0x000f22000c1e1900 */
[----:B---3--:R-:W-:-:S03]  /*04b0*/  @P5 LOP3.LUT R23, R23, R8, RZ, 0x3c, !PT ;  /* 0x0000000817175212 */ /* 0x008fc600078e3cff */
[----:B------:R-:W3:Y:S01]  /*04c0*/  @P6 LDG.E R8, desc[UR14][R26.64+0x88] ;  /* 0x0000880e1a086981 */ /* 0x000ee2000c1e1900 */
[----:B------:R-:W-:-:S03]  /*04d0*/  @!P0 LOP3.LUT R11, R11, R20, RZ, 0x3c, !PT ;  /* 0x000000140b0b8212 */ /* 0x000fc600078e3cff */
[----:B------:R-:W3:Y:S01]  /*04e0*/  @!P0 LDG.E R20, desc[UR14][R26.64+0x8] ;  /* 0x0000080e1a148981 */ /* 0x000ee2000c1e1900 */
[----:B--2---:R-:W-:-:S03]  /*04f0*/  @!P0 LOP3.LUT R22, R22, R7, RZ, 0x3c, !PT ;  /* 0x0000000716168212 */ /* 0x004fc600078e3cff */
[----:B------:R-:W2:Y:S01]  /*0500*/  @P1 LDG.E R7, desc[UR14][R26.64+0x20] ;  /* 0x0000200e1a071981 */ /* 0x000ea2000c1e1900 */
[----:B----4-:R-:W-:-:S03]  /*0510*/  @P1 LOP3.LUT R11, R11, R12, RZ, 0x3c, !PT ;  /* 0x0000000c0b0b1212 */ /* 0x010fc600078e3cff */
[----:B------:R-:W4:Y:S01]  /*0520*/  @P1 LDG.E R12, desc[UR14][R26.64+0x1c] ;  /* 0x00001c0e1a0c1981 */ /* 0x000f22000c1e1900 */
[----:B---3--:R-:W-:-:S03]  /*0530*/  @P6 LOP3.LUT R23, R23, R8, RZ, 0x3c, !PT ;  /* 0x0000000817176212 */ /* 0x008fc600078e3cff */
[----:B------:R-:W3:Y:S01]  /*0540*/  @P2 LDG.E R8, desc[UR14][R26.64+0x28] ;  /* 0x0000280e1a082981 */ /* 0x000ee2000c1e1900 */
[----:B------:R-:W-:Y:S02]  /*0550*/  @!P0 LOP3.LUT R17, R17, R20, RZ, 0x3c, !PT ;  /* 0x0000001411118212 */ /* 0x000fe400078e3cff */
[----:B------:R-:W-:Y:S02]  /*0560*/  @P1 LOP3.LUT R16, R16, R9, RZ, 0x3c, !PT ;  /* 0x0000000910101212 */ /* 0x000fe400078e3cff */
[----:B------:R-:W3:Y:S01]  /*0570*/  @P2 LDG.E R9, desc[UR14][R26.64+0x2c] ;  /* 0x00002c0e1a092981 */ /* 0x000ee2000c1e1900 */
[----:B--2---:R-:W-:-:S03]  /*0580*/  @P1 LOP3.LUT R22, R22, R7, RZ, 0x3c, !PT ;  /* 0x0000000716161212 */ /* 0x004fc600078e3cff */
[----:B------:R-:W2:Y:S01]  /*0590*/  @P2 LDG.E R7, desc[UR14][R26.64+0x34] ;  /* 0x0000340e1a072981 */ /* 0x000ea2000c1e1900 */
[----:B----4-:R-:W-:-:S03]  /*05a0*/  @P1 LOP3.LUT R17, R17, R12, RZ, 0x3c, !PT ;  /* 0x0000000c11111212 */ /* 0x010fc600078e3cff */
[----:B------:R-:W4:Y:S01]  /*05b0*/  @P2 LDG.E R12, desc[UR14][R26.64+0x30] ;  /* 0x0000300e1a0c2981 */ /* 0x000f22000c1e1900 */
[----:B---3--:R-:W-:-:S03]  /*05c0*/  @P2 LOP3.LUT R11, R11, R8, RZ, 0x3c, !PT ;  /* 0x000000080b0b2212 */ /* 0x008fc600078e3cff */
[----:B------:R-:W3:Y:S01]  /*05d0*/  @P3 LDG.E R8, desc[UR14][R26.64+0x3c] ;  /* 0x00003c0e1a083981 */ /* 0x000ee2000c1e1900 */
[----:B------:R-:W-:-:S03]  /*05e0*/  @P2 LOP3.LUT R16, R16, R9, RZ, 0x3c, !PT ;  /* 0x0000000910102212 */ /* 0x000fc600078e3cff */
        /* <DEDUP_REMOVED lines=23> */
[----:B------:R-:W-:Y:S02]  /*0760*/  LOP3.LUT P0, RZ, R6, 0x80, RZ, 0xc0, !PT ;  /* 0x0000008006ff7812 */ /* 0x000fe4000780c0ff */
        /* <DEDUP_REMOVED lines=16> */
[----:B------:R-:W-:Y:S02]  /*0870*/  @P0 LOP3.LUT R16, R16, R9, RZ, 0x3c, !PT ;  /* 0x0000000910100212 */ /* 0x000fe400078e3cff */
[----:B--2---:R-:W-:Y:S02]  /*0880*/  @P0 LOP3.LUT R22, R22, R7, RZ, 0x3c, !PT ;  /* 0x0000000716160212 */ /* 0x004fe400078e3cff */
[----:B----4-:R-:W-:Y:S02]  /*0890*/  @P0 LOP3.LUT R17, R17, R12, RZ, 0x3c, !PT ;  /* 0x0000000c11110212 */ /* 0x010fe400078e3cff */
[----:B---3--:R-:W-:Y:S02]  /*08a0*/  @P0 LOP3.LUT R23, R23, R8, RZ, 0x3c, !PT ;  /* 0x0000000817170212 */ /* 0x008fe400078e3cff */
[----:B------:R-:W-:-:S13]  /*08b0*/  R2P PR, R6.B1, 0x7f ;  /* 0x0000007f06007804 */ /* 0x000fda0000001000 */
[----:B------:R-:W2:Y:S04]  /*08c0*/  @P0 LDG.E R8, desc[UR14][R26.64+0xa0] ;  /* 0x0000a00e1a080981 */ /* 0x000ea8000c1e1900 */
[----:B------:R-:W3:Y:S04]  /*08d0*/  @P0 LDG.E R9, desc[UR14][R26.64+0xa4] ;  /* 0x0000a40e1a090981 */ /* 0x000ee8000c1e1900 */
[----:B------:R-:W4:Y:S04]  /*08e0*/  @P0 LDG.E R12, desc[UR14][R26.64+0xa8] ;  /* 0x0000a80e1a0c0981 */ /* 0x000f28000c1e1900 */
[----:B------:R-:W4:Y:S04]  /*08f0*/  @P0 LDG.E R7, desc[UR14][R26.64+0xac] ;  /* 0x0000ac0e1a070981 */ /* 0x000f28000c1e1900 */
[----:B------:R-:W4:Y:S01]  /*0900*/  @P6 LDG.E R20, desc[UR14][R26.64+0x128] ;  /* 0x0001280e1a146981 */ /* 0x000f22000c1e1900 */
[----:B--2---:R-:W-:-:S03]  /*0910*/  @P0 LOP3.LUT R11, R11, R8, RZ, 0x3c, !PT ;  /* 0x000000080b0b0212 */ /* 0x004fc600078e3cff */
[----:B------:R-:W2:Y:S01]  /*0920*/  @P0 LDG.E R8, desc[UR14][R26.64+0xb0] ;  /* 0x0000b00e1a080981 */ /* 0x000ea2000c1e1900 */
[----:B---3--:R-:W-:-:S03]  /*0930*/  @P0 LOP3.LUT R16, R16, R9, RZ, 0x3c, !PT ;  /* 0x0000000910100212 */ /* 0x008fc600078e3cff */
[----:B------:R-:W3:Y:S01]  /*0940*/  @P1 LDG.E R9, desc[UR14][R26.64+0xb8] ;  /* 0x0000b80e1a091981 */ /* 0x000ee2000c1e1900 */
[----:B----4-:R-:W-:-:S03]  /*0950*/  @P0 LOP3.LUT R17, R17, R12, RZ, 0x3c, !PT ;  /* 0x0000000c11110212 */ /* 0x010fc600078e3cff */
[----:B------:R-:W4:Y:S01]  /*0960*/  @P1 LDG.E R12, desc[UR14][R26.64+0xb4] ;  /* 0x0000b40e1a0c1981 */ /* 0x000f22000c1e1900 */
[----:B------:R-:W-:-:S03]  /*0970*/  @P0 LOP3.LUT R22, R22, R7, RZ, 0x3c, !PT ;  /* 0x0000000716160212 */ /* 0x000fc600078e3cff */
[----:B------:R-:W4:Y:S01]  /*0980*/  @P1 LDG.E R7, desc[UR14][R26.64+0xc0] ;  /* 0x0000c00e1a071981 */ /* 0x000f22000c1e1900 */
[----:B--2---:R-:W-:-:S03]  /*0990*/  @P0 LOP3.LUT R23, R23, R8, RZ, 0x3c, !PT ;  /* 0x0000000817170212 */ /* 0x004fc600078e3cff */
[----:B------:R-:W2:Y:S01]  /*09a0*/  @P1 LDG.E R8, desc[UR14][R26.64+0xbc] ;  /* 0x0000bc0e1a081981 */ /* 0x000ea2000c1e1900 */
[----:B------:R-:W-:Y:S02]  /*09b0*/  LOP3.LUT P0, RZ, R6, 0x8000, RZ, 0xc0, !PT ;  /* 0x0000800006ff7812 */ /* 0x000fe4000780c0ff */
[----:B---3--:R-:W-:Y:S01]  /*09c0*/  @P1 LOP3.LUT R16, R16, R9, RZ, 0x3c, !PT ;  /* 0x0000000910101212 */ /* 0x008fe200078e3cff */
[----:B------:R-:W3:Y:S01]  /*09d0*/  @P2 LDG.E R6, desc[UR14][R26.64+0xd0] ;  /* 0x0000d00e1a062981 */ /* 0x000ee2000c1e1900 */
[----:B----4-:R-:W-:-:S03]  /*09e0*/  @P1 LOP3.LUT R11, R11, R12, RZ, 0x3c, !PT ;  /* 0x0000000c0b0b1212 */ /* 0x010fc600078e3cff */
[----:B------:R-:W4:Y:S01]  /*09f0*/  @P1 LDG.E R12, desc[UR14][R26.64+0xc4] ;  /* 0x0000c40e1a0c1981 */ /* 0x000f22000c1e1900 */
[----:B------:R-:W-:-:S03]  /*0a00*/  @P1 LOP3.LUT R22, R22, R7, RZ, 0x3c, !PT ;  /* 0x0000000716161212 */ /* 0x000fc600078e3cff */
        /* <DEDUP_REMOVED lines=10> */
[----:B------:R-:W-:-:S03]  /*0ab0*/  @P2 LOP3.LUT R22, R22, R7, RZ, 0x3c, !PT ;  /* 0x0000000716162212 */ /* 0x000fc600078e3cff */
        /* <DEDUP_REMOVED lines=38> */
[----:B------:R-:W3:Y:S01]  /*0d20*/  @P0 LDG.E R9, desc[UR14][R26.64+0x138] ;  /* 0x0001380e1a090981 */ /* 0x000ee2000c1e1900 */
[----:B------:R-:W-:-:S03]  /*0d30*/  @P6 LOP3.LUT R22, R22, R7, RZ, 0x3c, !PT ;  /* 0x0000000716166212 */ /* 0x000fc600078e3cff */
[----:B------:R-:W3:Y:S01]  /*0d40*/  @P0 LDG.E R7, desc[UR14][R26.64+0x130] ;  /* 0x0001300e1a070981 */ /* 0x000ee2000c1e1900 */
[----:B--2---:R-:W-:-:S03]  /*0d50*/  @P6 LOP3.LUT R11, R11, R8, RZ, 0x3c, !PT ;  /* 0x000000080b0b6212 */ /* 0x004fc600078e3cff */
[----:B------:R-:W2:Y:S01]  /*0d60*/  @P0 LDG.E R8, desc[UR14][R26.64+0x134] ;  /* 0x0001340e1a080981 */ /* 0x000ea2000c1e1900 */
[----:B------:R-:W-:-:S04]  /*0d70*/  UIADD3 UR4, UPT, UPT, UR4, 0x10, URZ ;  /* 0x0000001004047890 */ /* 0x000fc8000fffe0ff */
[----:B------:R-:W-:Y:S01]  /*0d80*/  UISETP.NE.AND UP0, UPT, UR4, 0x20, UPT ;  /* 0x000000200400788c */ /* 0x000fe2000bf05270 */
[----:B------:R-:W-:Y:S02]  /*0d90*/  @P6 LOP3.LUT R23, R23, R20, RZ, 0x3c, !PT ;  /* 0x0000001417176212 */ /* 0x000fe400078e3cff */
[----:B----4-:R-:W-:Y:S02]  /*0da0*/  @P0 LOP3.LUT R11, R11, R12, RZ, 0x3c, !PT ;  /* 0x0000000c0b0b0212 */ /* 0x010fe400078e3cff */
[----:B---3--:R-:W-:Y:S02]  /*0db0*/  @P0 LOP3.LUT R23, R23, R6, RZ, 0x3c, !PT ;  /* 0x0000000617170212 */ /* 0x008fe400078e3cff */
[----:B------:R-:W-:Y:S02]  /*0dc0*/  @P0 LOP3.LUT R22, R22, R9, RZ, 0x3c, !PT ;  /* 0x0000000916160212 */ /* 0x000fe400078e3cff */
[----:B------:R-:W-:Y:S02]  /*0dd0*/  @P0 LOP3.LUT R16, R16, R7, RZ, 0x3c, !PT ;  /* 0x0000000710100212 */ /* 0x000fe400078e3cff */
[----:B--2---:R-:W-:Y:S01]  /*0de0*/  @P0 LOP3.LUT R17, R17, R8, RZ, 0x3c, !PT ;  /* 0x0000000811110212 */ /* 0x004fe200078e3cff */
[----:B------:R-:W-:Y:S05]  /*0df0*/  BRA.U UP0, `(.L_x_4) ;  /* 0xfffffff5004c7547 */ /* 0x000fea000b83ffff */
[----:B------:R-:W-:-:S04]  /*0e00*/  IADD3 R24, PT, PT, R24, 0x1, RZ ;  /* 0x0000000118187810 */ /* 0x000fc80007ffe0ff */
[----:B------:R-:W-:-:S13]  /*0e10*/  ISETP.NE.AND P0, PT, R24, 0x5, PT ;  /* 0x000000051800780c */ /* 0x000fda0003f05270 */
[----:B------:R-:W-:Y:S05]  /*0e20*/  @P0 BRA `(.L_x_5) ;  /* 0xfffffff400300947 */ /* 0x000fea000383ffff */
[----:B------:R0:W-:Y:S01]  /*0e30*/  STL [R1+0x24], R11 ;  /* 0x0000240b01007387 */ /* 0x0001e20000100800 */
[----:B------:R-:W-:-:S03]  /*0e40*/  ISETP.NE.U32.AND P0, PT, R5, 0x1, PT ;  /* 0x000000010500780c */ /* 0x000fc60003f05070 */
[----:B------:R0:W-:Y:S01]  /*0e50*/  STL.64 [R1+0x28], R16 ;  /* 0x0000281001007387 */ /* 0x0001e20000100a00 */
[----:B------:R-:W-:-:S03]  /*0e60*/  ISETP.NE.AND.EX P0, PT, RZ, RZ, PT, P0 ;  /* 0x000000ffff00720c */ /* 0x000fc60003f05300 */
[----:B------:R0:W-:Y:S10]  /*0e70*/  STL.64 [R1+0x30], R22 ;  /* 0x0000301601007387 */ /* 0x0001f40000100a00 */
[----:B------:R-:W-:Y:S05]  /*0e80*/  @!P0 BRA `(.L_x_3) ;  /* 0x0000001800048947 */ /* 0x000fea0003800000 */
[----:B------:R-:W-:Y:S01]  /*0e90*/  UMOV UR5, URZ ;  /* 0x000000ff00057c82 */ /* 0x000fe20008000000 */
[----:B------:R-:W-:Y:S01]  /*0ea0*/  UMOV UR4, URZ ;  /* 0x000000ff00047c82 */ /* 0x000fe20008000000 */
[----:B------:R-:W-:Y:S01]  /*0eb0*/  IMAD.MOV.U32 R24, RZ, RZ, RZ ;  /* 0x000000ffff187224 */ /* 0x000fe200078e00ff */
[----:B0-----:R-:W-:Y:S01]  /*0ec0*/  MOV R23, UR5 ;  /* 0x0000000500177c02 */ /* 0x001fe20008000f00 */
[----:B------:R-:W-:Y:S01]  /*0ed0*/  IMAD.MOV.U32 R11, RZ, RZ, RZ ;  /* 0x000000ffff0b7224 */ /* 0x000fe200078e00ff */
[----:B------:R-:W-:Y:S01]  /*0ee0*/  MOV R17, UR5 ;  /* 0x0000000500117c02 */ /* 0x000fe20008000f00 */
[----:B------:R-:W-:Y:S01]  /*0ef0*/  IMAD.U32 R22, RZ, RZ, UR4 ;  /* 0x00000004ff167e24 */ /* 0x000fe2000f8e00ff */
[----:B------:R-:W-:-:S07]  /*0f00*/  MOV R16, UR4 ;  /* 0x0000000400107c02 */ /* 0x000fce0008000f00 */
.L_x_7:
[----:B------:R-:W-:-:S06]  /*0f10*/  LEA R2, R24, R1, 0x2 ;  /* 0x0000000118027211 */ /* 0x000fcc00078e10ff */
[----:B------:R-:W5:Y:S01]  /*0f20*/  LDL R2, [R2+0x24] ;  /* 0x0000240002027983 */ /* 0x000f620000100800 */
[----:B------:R-:W-:Y:S01]  /*0f30*/  SHF.L.U32 R0, R24, 0x5, RZ ;  /* 0x0000000518007819 */ /* 0x000fe200000006ff */
[----:B------:R-:W-:-:S06]  /*0f40*/  UMOV UR4, URZ ;  /* 0x000000ff00047c82 */ /* 0x000fcc0008000000 */
.L_x_6:
        /* <DEDUP_REMOVED lines=181> */
[----:B------:R-:W-:Y:S05]  /*1aa0*/  @P0 BRA `(.L_x_3) ;  /* 0x0000000800fc0947 */ /* 0x000fea0003800000 */
[----:B------:R-:W-:Y:S01]  /*1ab0*/  UMOV UR5, URZ ;  /* 0x000000ff00057c82 */ /* 0x000fe20008000000 */
[----:B------:R-:W-:Y:S01]  /*1ac0*/  UMOV UR4, URZ ;  /* 0x000000ff00047c82 */ /* 0x000fe20008000000 */
[----:B------:R-:W-:Y:S01]  /*1ad0*/  IMAD.MOV.U32 R9, RZ, RZ, RZ ;  /* 0x000000ffff097224 */ /* 0x000fe200078e00ff */
[----:B-1----:R-:W-:Y:S01]  /*1ae0*/  MOV R23, UR5 ;  /* 0x0000000500177c02 */ /* 0x002fe20008000f00 */
[----:B------:R-:W-:Y:S01]  /*1af0*/  IMAD.MOV.U32 R11, RZ, RZ, RZ ;  /* 0x000000ffff0b7224 */ /* 0x000fe200078e00ff */
[----:B------:R-:W-:Y:S01]  /*1b00*/  MOV R17, UR5 ;  /* 0x0000000500117c02 */ /* 0x000fe20008000f00 */
[----:B------:R-:W-:Y:S01]  /*1b10*/  IMAD.U32 R22, RZ, RZ, UR4 ;  /* 0x00000004ff167e24 */ /* 0x000fe2000f8e00ff */
[----:B------:R-:W-:-:S07]  /*1b20*/  MOV R16, UR4 ;  /* 0x0000000400107c02 */ /* 0x000fce0008000f00 */
.L_x_9:
[----:B------:R-:W-:-:S06]  /*1b30*/  LEA R2, R9, R1, 0x2 ;  /* 0x0000000109027211 */ /* 0x000fcc00078e10ff */
[----:B------:R-:W5:Y:S01]  /*1b40*/  LDL R2, [R2+0x24] ;  /* 0x0000240002027983 */ /* 0x000f620000100800 */
[----:B------:R-:W-:Y:S01]  /*1b50*/  SHF.L.U32 R0, R9, 0x5, RZ ;  /* 0x0000000509007819 */ /* 0x000fe200000006ff */
[----:B------:R-:W-:-:S06]  /*1b60*/  UMOV UR4, URZ ;  /* 0x000000ff00047c82 */ /* 0x000fcc0008000000 */
.L_x_8:
        /* <DEDUP_REMOVED lines=11> */
[----:B------:R-:W4:Y:S04]  /*1c20*/  @!P0 LDG.E R15, desc[UR14][R26.64+0x4] ;  /* 0x0000040e1a0f8981 */ /* 0x000f28000c1e1900 */
[----:B------:R-:W4:Y:S04]  /*1c30*/  @!P0 LDG.E R7, desc[UR14][R26.64+0xc] ;  /* 0x00000c0e1a078981 */ /* 0x000f28000c1e1900 */
[----:B------:R-:W4:Y:S04]  /*1c40*/  @!P0 LDG.E R24, desc[UR14][R26.64] ;  /* 0x0000000e1a188981 */ /* 0x000f28000c1e1900 */
[----:B------:R-:W4:Y:S01]  /*1c50*/  @P3 LDG.E R19, desc[UR14][R26.64+0x40] ;  /* 0x0000400e1a133981 */ /* 0x000f22000c1e1900 */
[----:B--2---:R-:W-:-:S04]  /*1c60*/  @!P0 LOP3.LUT R23, R23, R20, RZ, 0x3c, !PT ;  /* 0x0000001417178212 */ /* 0x004fc800078e3cff */
[----:B---3--:R-:W-:Y:S02]  /*1c70*/  @P1 LOP3.LUT R23, R23, R12, RZ, 0x3c, !PT ;  /* 0x0000000c17171212 */ /* 0x008fe400078e3cff */
[----:B------:R-:W2:Y:S02]  /*1c80*/  @!P0 LDG.E R12, desc[UR14][R26.64+0x8] ;  /* 0x0000080e1a0c8981 */ /* 0x000ea4000c1e1900 */
[----:B----4-:R-:W-:Y:S02]  /*1c90*/  @P2 LOP3.LUT R23, R23, R8, RZ, 0x3c, !PT ;  /* 0x0000000817172212 */ /* 0x010fe400078e3cff */
[----:B------:R-:W3:Y:S02]  /*1ca0*/  @P4 LDG.E R8, desc[UR14][R26.64+0x60] ;  /* 0x0000600e1a084981 */ /* 0x000ee4000c1e1900 */
[----:B------:R-:W-:Y:S02]  /*1cb0*/  @P3 LOP3.LUT R23, R23, R6, RZ, 0x3c, !PT ;  /* 0x0000000617173212 */ /* 0x000fe400078e3cff */
[----:B------:R-:W4:Y:S01]  /*1cc0*/  @P5 LDG.E R6, desc[UR14][R26.64+0x74] ;  /* 0x0000740e1a065981 */ /* 0x000f22000c1e1900 */
[----:B------:R-:W-:-:S03]  /*1cd0*/  @!P0 LOP3.LUT R16, R16, R15, RZ, 0x3c, !PT ;  /* 0x0000000f10108212 */ /* 0x000fc600078e3cff */
[----:B------:R-:W4:Y:S01]  /*1ce0*/  @P1 LDG.E R15, desc[UR14][R26.64+0x18] ;  /* 0x0000180e1a0f1981 */ /* 0x000f22000c1e1900 */
[----:B------:R-:W-:-:S03]  /*1cf0*/  @!P0 LOP3.LUT R22, R22, R7, RZ, 0x3c, !PT ;  /* 0x0000000716168212 */ /* 0x000fc600078e3cff */
[----:B------:R-:W4:Y:S01]  /*1d00*/  @P1 LDG.E R7, desc[UR14][R26.64+0x20] ;  /* 0x0000200e1a071981 */ /* 0x000f22000c1e1900 */
[----:B--2---:R-:W-:-:S03]  /*1d10*/  @!P0 LOP3.LUT R17, R17, R12, RZ, 0x3c, !PT ;  /* 0x0000000c11118212 */ /* 0x004fc600078e3cff */
[----:B------:R-:W2:Y:S01]  /*1d20*/  @P1 LDG.E R12, desc[UR14][R26.64+0x14] ;  /* 0x0000140e1a0c1981 */ /* 0x000ea2000c1e1900 */
[----:B---3--:R-:W-:-:S03]  /*1d30*/  @P4 LOP3.LUT R23, R23, R8, RZ, 0x3c, !PT ;  /* 0x0000000817174212 */ /* 0x008fc600078e3cff */
[----:B------:R-:W3:Y:S01]  /*1d40*/  @P1 LDG.E R8, desc[UR14][R26.64+0x1c] ;  /* 0x00001c0e1a081981 */ /* 0x000ee2000c1e1900 */
[----:B----4-:R-:W-:-:S03]  /*1d50*/  @P5 LOP3.LUT R23, R23, R6, RZ, 0x3c, !PT ;  /* 0x0000000617175212 */ /* 0x010fc600078e3cff */
[----:B------:R-:W4:Y:S01]  /*1d60*/  @P6 LDG.E R6, desc[UR14][R26.64+0x88] ;  /* 0x0000880e1a066981 */ /* 0x000f22000c1e1900 */
[----:B------:R-:W-:Y:S02]  /*1d70*/  @!P0 LOP3.LUT R11, R11, R24, RZ, 0x3c, !PT ;  /* 0x000000180b0b8212 */ /* 0x000fe400078e3cff */
[----:B------:R-:W-:Y:S02]  /*1d80*/  @P1 LOP3.LUT R16, R16, R15, RZ, 0x3c, !PT ;  /* 0x0000000f10101212 */ /* 0x000fe400078e3cff */
        /* <DEDUP_REMOVED lines=13> */
[----:B--2---:R-:W-:Y:S02]  /*1e60*/  @P2 LOP3.LUT R11, R11, R12, RZ, 0x3c, !PT ;  /* 0x0000000c0b0b2212 */ /* 0x004fe400078e3cff */
[----:B---3--:R-:W-:Y:S01]  /*1e70*/  @P2 LOP3.LUT R17, R17, R8, RZ, 0x3c, !PT ;  /* 0x0000000811112212 */ /* 0x008fe200078e3cff */
[----:B------:R-:W2:Y:S01]  /*1e80*/  @P4 LDG.E R12, desc[UR14][R26.64+0x58] ;  /* 0x0000580e1a0c4981 */ /* 0x000ea2000c1e1900 */
[----:B----4-:R-:W-:-:S03]  /*1e90*/  @P3 LOP3.LUT R11, R11, R6, RZ, 0x3c, !PT ;  /* 0x000000060b0b3212 */ /* 0x010fc600078e3cff */
[----:B------:R-:W3:Y:S04]  /*1ea0*/  @P3 LDG.E R8, desc[UR14][R26.64+0x44] ;  /* 0x0000440e1a083981 */ /* 0x000ee8000c1e1900 */
[----:B------:R-:W4:Y:S01]  /*1eb0*/  @P4 LDG.E R6, desc[UR14][R26.64+0x50] ;  /* 0x0000500e1a064981 */ /* 0x000f22000c1e1900 */
[----:B------:R-:W-:Y:S02]  /*1ec0*/  @P3 LOP3.LUT R16, R16, R19, RZ, 0x3c, !PT ;  /* 0x0000001310103212 */ /* 0x000fe400078e3cff */
[----:B------:R-:W-:Y:S01]  /*1ed0*/  @P3 LOP3.LUT R22, R22, R15, RZ, 0x3c, !PT ;  /* 0x0000000f16163212 */ /* 0x000fe200078e3cff */
[----:B------:R-:W2:Y:S01]  /*1ee0*/  @P5 LDG.E R19, desc[UR14][R26.64+0x70] ;  /* 0x0000700e1a135981 */ /* 0x000ea2000c1e1900 */
[----:B------:R-:W-:-:S03]  /*1ef0*/  @P4 LOP3.LUT R16, R16, R7, RZ, 0x3c, !PT ;  /* 0x0000000710104212 */ /* 0x000fc600078e3cff */
[----:B------:R-:W2:Y:S04]  /*1f00*/  @P4 LDG.E R15, desc[UR14][R26.64+0x5c] ;  /* 0x00005c0e1a0f4981 */ /* 0x000ea8000c1e1900 */
[----:B------:R-:W2:Y:S01]  /*1f10*/  @P5 LDG.E R7, desc[UR14][R26.64+0x68] ;  /* 0x0000680e1a075981 */ /* 0x000ea2000c1e1900 */
[----:B---3--:R-:W-:-:S03]  /*1f20*/  @P3 LOP3.LUT R17, R17, R8, RZ, 0x3c, !PT ;  /* 0x0000000811113212 */ /* 0x008fc600078e3cff */
[----:B------:R-:W3:Y:S01]  /*1f30*/  @P5 LDG.E R8, desc[UR14][R26.64+0x64] ;  /* 0x0000640e1a085981 */ /* 0x000ee2000c1e1900 */
[----:B----4-:R-:W-:-:S03]  /*1f40*/  @P4 LOP3.LUT R11, R11, R6, RZ, 0x3c, !PT ;  /* 0x000000060b0b4212 */ /* 0x010fc600078e3cff */
[----:B------:R-:W4:Y:S01]  /*1f50*/  @P5 LDG.E R6, desc[UR14][R26.64+0x6c] ;  /* 0x00006c0e1a065981 */ /* 0x000f22000c1e1900 */
[----:B--2---:R-:W-:Y:S02]  /*1f60*/  @P4 LOP3.LUT R17, R17, R12, RZ, 0x3c, !PT ;  /* 0x0000000c11114212 */ /* 0x004fe400078e3cff */
[----:B------:R-:W-:Y:S02]  /*1f70*/  @P4 LOP3.LUT R22, R22, R15, RZ, 0x3c, !PT ;  /* 0x0000000f16164212 */ /* 0x000fe400078e3cff */
[----:B------:R-:W2:Y:S01]  /*1f80*/  @P6 LDG.E R15, desc[UR14][R26.64+0x7c] ;  /* 0x00007c0e1a0f6981 */ /* 0x000ea2000c1e1900 */
[----:B------:R-:W-:-:S03]  /*1f90*/  @P5 LOP3.LUT R16, R16, R7, RZ, 0x3c, !PT ;  /* 0x0000000710105212 */ /* 0x000fc600078e3cff */
[----:B------:R-:W2:Y:S01]  /*1fa0*/  @P6 LDG.E R7, desc[UR14][R26.64+0x84] ;  /* 0x0000840e1a076981 */ /* 0x000ea2000c1e1900 */
[----:B---3--:R-:W-:-:S03]  /*1fb0*/  @P5 LOP3.LUT R11, R11, R8, RZ, 0x3c, !PT ;  /* 0x000000080b0b5212 */ /* 0x008fc600078e3cff */
[----:B------:R-:W3:Y:S01]  /*1fc0*/  @P6 LDG.E R8, desc[UR14][R26.64+0x78] ;  /* 0x0000780e1a086981 */ /* 0x000ee2000c1e1900 */
[----:B----4-:R-:W-:-:S03]  /*1fd0*/  @P5 LOP3.LUT R17, R17, R6, RZ, 0x3c, !PT ;  /* 0x0000000611115212 */ /* 0x010fc600078e3cff */
[----:B------:R-:W4:Y:S01]  /*1fe0*/  @P6 LDG.E R6, desc[UR14][R26.64+0x80] ;  /* 0x0000800e1a066981 */ /* 0x000f22000c1e1900 */
[----:B------:R-:W-:Y:S02]  /*1ff0*/  LOP3.LUT P0, RZ, R5, 0x80, RZ, 0xc0, !PT ;  /* 0x0000008005ff7812 */ /* 0x000fe4000780c0ff */
[----:B------:R-:W-:Y:S02]  /*2000*/  @P5 LOP3.LUT R22, R22, R19, RZ, 0x3c, !PT ;  /* 0x0000001316165212 */ /* 0x000fe400078e3cff */
[----:B--2---:R-:W-:Y:S02]  /*2010*/  @P6 LOP3.LUT R16, R16, R15, RZ, 0x3c, !PT ;  /* 0x0000000f10106212 */ /* 0x004fe400078e3cff */
[----:B------:R-:W-:-:S07]  /*2020*/  @P6 LOP3.LUT R22, R22, R7, RZ, 0x3c, !PT ;  /* 0x0000000716166212 */ /* 0x000fce00078e3cff */
[----:B------:R-:W2:Y:S04]  /*2030*/  @P0 LDG.E R12, desc[UR14][R26.64+0x8c] ;  /* 0x00008c0e1a0c0981 */ /* 0x000ea8000c1e1900 */
        /* <DEDUP_REMOVED lines=8> */
[----:B------:R-:W-:Y:S02]  /*20c0*/  @P0 LOP3.LUT R22, R22, R7, RZ, 0x3c, !PT ;  /* 0x0000000716160212 */ /* 0x000fe400078e3cff */
[----:B---3--:R-:W-:Y:S02]  /*20d0*/  @P0 LOP3.LUT R17, R17, R8, RZ, 0x3c, !PT ;  /* 0x0000000811110212 */ /* 0x008fe400078e3cff */
[----:B----4-:R-:W-:Y:S02]  /*20e0*/  @P0 LOP3.LUT R23, R23, R6, RZ, 0x3c, !PT ;  /* 0x0000000617170212 */ /* 0x010fe400078e3cff */
[----:B------:R-:W-:-:S13]  /*20f0*/  R2P PR, R5.B1, 0x7f ;  /* 0x0000007f05007804 */ /* 0x000fda0000001000 */
[----:B------:R-:W2:Y:S04]  /*2100*/  @P0 LDG.E R7, desc[UR14][R26.64+0xa4] ;  /* 0x0000a40e1a070981 */ /* 0x000ea8000c1e1900 */
[----:B------:R-:W3:Y:S04]  /*2110*/  @P0 LDG.E R8, desc[UR14][R26.64+0xa0] ;  /* 0x0000a00e1a080981 */ /* 0x000ee8000c1e1900 */
[----:B------:R-:W4:Y:S04]  /*2120*/  @P0 LDG.E R6, desc[UR14][R26.64+0xa8] ;  /* 0x0000a80e1a060981 */ /* 0x000f28000c1e1900 */
        /* <DEDUP_REMOVED lines=11> */
[----:B------:R-:W-:Y:S02]  /*21e0*/  @P0 LOP3.LUT R23, R23, R12, RZ, 0x3c, !PT ;  /* 0x0000000c17170212 */ /* 0x000fe400078e3cff */
[----:B------:R-:W-:Y:S01]  /*21f0*/  LOP3.LUT P0, RZ, R5, 0x8000, RZ, 0xc0, !PT ;  /* 0x0000800005ff7812 */ /* 0x000fe2000780c0ff */
        /* <DEDUP_REMOVED lines=32> */
[----:B------:R-:W-:Y:S02]  /*2400*/  @P4 LOP3.LUT R16, R16, R15, RZ, 0x3c, !PT ;  /* 0x0000000f10104212 */ /* 0x000fe400078e3cff */
[----:B------:R-:W-:Y:S01]  /*2410*/  @P4 LOP3.LUT R11, R11, R20, RZ, 0x3c, !PT ;  /* 0x000000140b0b4212 */ /* 0x000fe200078e3cff */
[----:B------:R-:W4:Y:S04]  /*2420*/  @P0 LDG.E R15, desc[UR14][R26.64+0x138] ;  /* 0x0001380e1a0f0981 */ /* 0x000f28000c1e1900 */
[----:B------:R-:W4:Y:S01]  /*2430*/  @P5 LDG.E R20, desc[UR14][R26.64+0x10c] ;  /* 0x00010c0e1a145981 */ /* 0x000f22000c1e1900 */
[----:B------:R-:W-:Y:S02]  /*2440*/  @P4 LOP3.LUT R17, R17, R12, RZ, 0x3c, !PT ;  /* 0x0000000c11114212 */ /* 0x000fe400078e3cff */
[----:B------:R-:W-:Y:S01]  /*2450*/  @P5 LOP3.LUT R16, R16, R5, RZ, 0x3c, !PT ;  /* 0x0000000510105212 */ /* 0x000fe200078e3cff */
        /* <DEDUP_REMOVED lines=20> */
[----:B------:R-:W-:-:S04]  /*25a0*/  UIADD3 UR4, UPT, UPT, UR4, 0x10, URZ ;  /* 0x0000001004047890 */ /* 0x000fc8000fffe0ff */
[----:B------:R-:W-:Y:S01]  /*25b0*/  UISETP.NE.AND UP0, UPT, UR4, 0x20, UPT ;  /* 0x000000200400788c */ /* 0x000fe2000bf05270 */
[----:B------:R-:W-:Y:S02]  /*25c0*/  @P6 LOP3.LUT R23, R23, R20, RZ, 0x3c, !PT ;  /* 0x0000001417176212 */ /* 0x000fe400078e3cff */
[----:B------:R-:W-:Y:S02]  /*25d0*/  @P0 LOP3.LUT R11, R11, R12, RZ, 0x3c, !PT ;  /* 0x0000000c0b0b0212 */ /* 0x000fe400078e3cff */
[----:B------:R-:W-:Y:S02]  /*25e0*/  @P0 LOP3.LUT R16, R16, R5, RZ, 0x3c, !PT ;  /* 0x0000000510100212 */ /* 0x000fe400078e3cff */
[----:B--2---:R-:W-:Y:S02]  /*25f0*/  @P6 LOP3.LUT R22, R22, R7, RZ, 0x3c, !PT ;  /* 0x0000000716166212 */ /* 0x004fe400078e3cff */
[----:B---3--:R-:W-:Y:S02]  /*2600*/  @P0 LOP3.LUT R17, R17, R8, RZ, 0x3c, !PT ;  /* 0x0000000811110212 */ /* 0x008fe400078e3cff */
[----:B------:R-:W-:-:S02]  /*2610*/  @P0 LOP3.LUT R22, R22, R15, RZ, 0x3c, !PT ;  /* 0x0000000f16160212 */ /* 0x000fc400078e3cff */
[----:B----4-:R-:W-:Y:S01]  /*2620*/  @P0 LOP3.LUT R23, R23, R6, RZ, 0x3c, !PT ;  /* 0x0000000617170212 */ /* 0x010fe200078e3cff */
[----:B------:R-:W-:Y:S05]  /*2630*/  BRA.U UP0, `(.L_x_8) ;  /* 0xfffffff5004c7547 */ /* 0x000fea000b83ffff */
[----:B------:R-:W-:-:S04]  /*2640*/  IADD3 R9, PT, PT, R9, 0x1, RZ ;  /* 0x0000000109097810 */ /* 0x000fc80007ffe0ff */
[----:B------:R-:W-:-:S13]  /*2650*/  ISETP.NE.AND P0, PT, R9, 0x5, PT ;  /* 0x000000050900780c */ /* 0x000fda0003f05270 */
[----:B------:R-:W-:Y:S05]  /*2660*/  @P0 BRA `(.L_x_9) ;  /* 0xfffffff400300947 */ /* 0x000fea000383ffff */
[----:B------:R2:W-:Y:S04]  /*2670*/  STL [R1+0x24], R11 ;  /* 0x0000240b01007387 */ /* 0x0005e80000100800 */
[----:B------:R2:W-:Y:S04]  /*2680*/  STL.64 [R1+0x28], R16 ;  /* 0x0000281001007387 */ /* 0x0005e80000100a00 */
[----:B------:R2:W-:Y:S02]  /*2690*/  STL.64 [R1+0x30], R22 ;  /* 0x0000301601007387 */ /* 0x0005e40000100a00 */
.L_x_3:
[----:B------:R-:W-:Y:S05]  /*26a0*/  BSYNC.RECONVERGENT B0 ;  /* 0x0000000000007941 */ /* 0x000fea0003800200 */
.L_x_2:
[C---:B------:R-:W-:Y:S01]  /*26b0*/  ISETP.GT.U32.AND P0, PT, R4.reuse, 0x3, PT ;  /* 0x000000030400780c */ /* 0x040fe20003f04070 */
[----:B------:R-:W-:Y:S01]  /*26c0*/  VIADD R13, R13, 0x1 ;  /* 0x000000010d0d7836 */ /* 0x000fe20000000000 */
[--C-:B------:R-:W-:Y:S02]  /*26d0*/  SHF.R.U64 R4, R4, 0x2, R3.reuse ;  /* 0x0000000204047819 */ /* 0x100fe40000001203 */
[----:B------:R-:W-:Y:S02]  /*26e0*/  ISETP.GT.U32.AND.EX P0, PT, R3, RZ, PT, P0 ;  /* 0x000000ff0300720c */ /* 0x000fe40003f04100 */
[----:B------:R-:W-:-:S11]  /*26f0*/  SHF.R.U32.HI R3, RZ, 0x2, R3 ;  /* 0x00000002ff037819 */ /* 0x000fd60000011603 */
[----:B------:R-:W-:Y:S05]  /*2700*/  @P0 BRA `(.L_x_10) ;  /* 0xffffffd800cc0947 */ /* 0x000fea000383ffff */
.L_x_1:
[----:B------:R-:W-:Y:S05]  /*2710*/  BSYNC.RECONVERGENT B1 ;  /* 0x0000000000017941 */ /* 0x000fea0003800200 */
.L_x_0:
[----:B------:R-:W3:Y:S02]  /*2720*/  LDCU.64 UR4, c[0x0][0x388] ;  /* 0x00007100ff0477ac */ /* 0x000ee40008000a00 */
[----:B---3--:R-:W-:-:S04]  /*2730*/  ISETP.GE.U32.AND P0, PT, R18, UR4, PT ;  /* 0x0000000412007c0c */ /* 0x008fc8000bf06070 */
[----:B------:R-:W-:-:S13]  /*2740*/  ISETP.GE.U32.AND.EX P0, PT, R14, UR5, PT, P0 ;  /* 0x000000050e007c0c */ /* 0x000fda000bf06100 */
[----:B------:R-:W-:Y:S05]  /*2750*/  @P0 EXIT ;  /* 0x000000000000094d */ /* 0x000fea0003800000 */
[----:B------:R-:W3:Y:S01]  /*2760*/  LDC.64 R4, c[0x0][0x398] ;  /* 0x0000e600ff047b82 */ /* 0x000ee20000000a00 */
[----:B------:R-:W4:Y:S01]  /*2770*/  LDCU UR12, c[0x0][0x370] ;  /* 0x00006e00ff0c77ac */ /* 0x000f220008000800 */
[----:B------:R-:W-:Y:S01]  /*2780*/  HFMA2 R8, -RZ, RZ, 0, 0 ;  /* 0x00000000ff087431 */ /* 0x000fe200000001ff */
[----:B------:R-:W-:Y:S01]  /*2790*/  MOV R6, RZ ;  /* 0x000000ff00067202 */ /* 0x000fe20000000f00 */
[----:B------:R-:W0:Y:S01]  /*27a0*/  LDCU UR11, c[0x0][0x3a0] ;  /* 0x00007400ff0b77ac */ /* 0x000e220008000800 */
[----:B------:R-:W0:Y:S01]  /*27b0*/  LDCU UR10, c[0x0][0x3a4] ;  /* 0x00007480ff0a77ac */ /* 0x000e220008000800 */
[----:B------:R-:W0:Y:S01]  /*27c0*/  LDCU UR9, c[0x0][0x3a8] ;  /* 0x00007500ff0977ac */ /* 0x000e220008000800 */
[----:B------:R-:W0:Y:S01]  /*27d0*/  LDCU UR8, c[0x0][0x3ac] ;  /* 0x00007580ff0877ac */ /* 0x000e220008000800 */
[----:B----4-:R-:W-:Y:S01]  /*27e0*/  IMAD R25, R25, UR12, RZ ;  /* 0x0000000c19197c24 */ /* 0x010fe2000f8e02ff */
[----:B------:R-:W4:Y:S06]  /*27f0*/  LDCU.128 UR4, c[0x0][0x380] ;  /* 0x00007000ff0477ac */ /* 0x000f2c0008000c00 */
.L_x_23:
[----:B------:R-:W-:Y:S01]  /*2800*/  ISETP.NE.AND P0, PT, R8, 0x1, PT ;  /* 0x000000010800780c */ /* 0x000fe20003f05270 */
[----:B------:R-:W-:Y:S01]  /*2810*/  BSSY.RECONVERGENT B1, `(.L_x_11) ;  /* 0x000004d000017945 */ /* 0x000fe20003800200 */
[----:B------:R-:W-:Y:S01]  /*2820*/  MOV R8, RZ ;  /* 0x000000ff00087202 */ /* 0x000fe20000000f00 */
[----:B---3--:R-:W-:Y:S10]  /*2830*/  IMAD.MOV.U32 R3, RZ, RZ, R6 ;  /* 0x000000ffff037224 */ /* 0x008ff400078e0006 */
[----:B0-----:R-:W-:Y:S05]  /*2840*/  @!P0 BRA `(.L_x_12) ;  /* 0x0000000400248947 */ /* 0x001fea0003800000 */
[----:B------:R-:W-:Y:S01]  /*2850*/  SHF.R.U32.HI R12, RZ, 0x2, R11 ;  /* 0x00000002ff0c7819 */ /* 0x000fe2000001160b */
[----:B------:R-:W-:Y:S01]  /*2860*/  IMAD.MOV.U32 R15, RZ, RZ, 0x3e055027 ;  /* 0x3e055027ff0f7424 */ /* 0x000fe200078e00ff */
[----:B------:R-:W-:Y:S02]  /*2870*/  BSSY.RECONVERGENT B0, `(.L_x_13) ;  /* 0x000003b000007945 */ /* 0x000fe40003800200 */
[----:B------:R-:W-:Y:S01]  /*2880*/  LOP3.LUT R12, R12, R11, RZ, 0x3c, !PT ;  /* 0x0000000b0c0c7212 */ /* 0x000fe200078e3cff */
[----:B012---:R-:W-:Y:S03]  /*2890*/  IMAD.SHL.U32 R11, R23, 0x10, RZ ;  /* 0x00000010170b7824 */ /* 0x007fe600078e00ff */
[C---:B------:R-:W-:Y:S04]  /*28a0*/  SHF.L.U32 R8, R12.reuse, 0x1, RZ ;  /* 0x000000010c087819 */ /* 0x040fe800000006ff */
[----:B------:R-:W-:Y:S01]  /*28b0*/  LOP3.LUT R8, R12, R8, R11, 0x96, !PT ;  /* 0x000000080c087212 */ /* 0x000fe200078e960b */
[----:B------:R-:W-:Y:S03]  /*28c0*/  IMAD.MOV.U32 R11, RZ, RZ, 0x2f800000 ;  /* 0x2f800000ff0b7424 */ /* 0x000fe600078e00ff */
[----:B------:R-:W-:Y:S04]  /*28d0*/  LOP3.LUT R19, R8, R23, RZ, 0x3c, !PT ;  /* 0x0000001708137212 */ /* 0x000fe800078e3cff */
[C---:B------:R-:W-:Y:S02]  /*28e0*/  IADD3 R8, PT, PT, R10.reuse, 0x587c5, R19 ;  /* 0x000587c50a087810 */ /* 0x040fe40007ffe013 */
[----:B------:R-:W-:Y:S02]  /*28f0*/  IADD3 R10, PT, PT, R10, 0xb0f8a, RZ ;  /* 0x000b0f8a0a0a7810 */ /* 0x000fe40007ffe0ff */
[----:B------:R-:W-:Y:S05]  /*2900*/  I2FP.F32.U32 R8, R8 ;  /* 0x0000000800087245 */ /* 0x000fea0000201000 */
[----:B------:R-:W-:Y:S01]  /*2910*/  FFMA R3, R8, R11, 1.1641532182693481445e-10 ;  /* 0x2f00000008037423 */ /* 0x000fe2000000000b */
[----:B------:R-:W-:Y:S04]  /*2920*/  SHF.R.U32.HI R11, RZ, 0x2, R16 ;  /* 0x00000002ff0b7819 */ /* 0x000fe80000011610 */
[----:B------:R-:W-:Y:S02]  /*2930*/  FSETP.GEU.AND P0, PT, R3, 1.175494350822287508e-38, PT ;  /* 0x008000000300780b */ /* 0x000fe40003f0e000 */
[----:B------:R-:W-:Y:S01]  /*2940*/  LOP3.LUT R12, R11, R16, RZ, 0x3c, !PT ;  /* 0x000000100b0c7212 */ /* 0x000fe200078e3cff */
[----:B------:R-:W-:Y:S01]  /*2950*/  IMAD.SHL.U32 R11, R19, 0x10, RZ ;  /* 0x00000010130b7824 */ /* 0x000fe200078e00ff */
[----:B------:R-:W-:Y:S02]  /*2960*/  FSEL R0, RZ, -23, P0 ;  /* 0xc1b80000ff007808 */ /* 0x000fe40000000000 */
[C---:B------:R-:W-:Y:S04]  /*2970*/  SHF.L.U32 R8, R12.reuse, 0x1, RZ ;  /* 0x000000010c087819 */ /* 0x040fe800000006ff */
[----:B------:R-:W-:Y:S01]  /*2980*/  LOP3.LUT R8, R12, R8, R11, 0x96, !PT ;  /* 0x000000080c087212 */ /* 0x000fe200078e960b */
[----:B------:R-:W-:Y:S02]  /*2990*/  IMAD.MOV.U32 R11, RZ, RZ, 0x30c90fdb ;  /* 0x30c90fdbff0b7424 */ /* 0x000fe400078e00ff */
[----:B------:R-:W-:Y:S01]  /*29a0*/  @!P0 FMUL R3, R3, 8388608 ;  /* 0x4b00000003038820 */ /* 0x000fe20000400000 */
[----:B------:R-:W-:Y:S03]  /*29b0*/  LOP3.LUT R21, R8, R19, RZ, 0x3c, !PT ;  /* 0x0000001308157212 */ /* 0x000fe600078e3cff */
[----:B------:R-:W-:Y:S01]  /*29c0*/  VIADD R6, R3, 0xc0d55555 ;  /* 0xc0d5555503067836 */ /* 0x000fe20000000000 */
[----:B------:R-:W-:Y:S02]  /*29d0*/  IADD3 R8, PT, PT, R21, R10, RZ ;  /* 0x0000000a15087210 */ /* 0x000fe40007ffe0ff */
[C---:B------:R-:W-:Y:S02]  /*29e0*/  ISETP.GT.U32.AND P0, PT, R3.reuse, 0x7f7fffff, PT ;  /* 0x7f7fffff0300780c */ /* 0x040fe40003f04070 */
[----:B------:R-:W-:Y:S02]  /*29f0*/  LOP3.LUT R6, R6, 0xff800000, RZ, 0xc0, !PT ;  /* 0xff80000006067812 */ /* 0x000fe400078ec0ff */
[----:B------:R-:W-:Y:S02]  /*2a00*/  I2FP.F32.U32 R8, R8 ;  /* 0x0000000800087245 */ /* 0x000fe40000201000 */
[-C--:B------:R-:W-:Y:S02]  /*2a10*/  IADD3 R2, PT, PT, R3, -R6.reuse, RZ ;  /* 0x8000000603027210 */ /* 0x080fe40007ffe0ff */
[----:B------:R-:W-:Y:S01]  /*2a20*/  I2FP.F32.S32 R13, R6 ;  /* 0x00000006000d7245 */ /* 0x000fe20000201400 */
[----:B------:R-:W-:Y:S01]  /*2a30*/  FFMA R7, R8, R11, 7.314590599882819788e-10 ;  /* 0x30490fdb08077423 */ /* 0x000fe2000000000b */
[----:B------:R-:W-:Y:S01]  /*2a40*/  MOV R8, 0x7f800000 ;  /* 0x7f80000000087802 */ /* 0x000fe20000000f00 */
[----:B------:R-:W-:Y:S02]  /*2a50*/  FADD R2, R2, -1 ;  /* 0xbf80000002027421 */ /* 0x000fe40000000000 */
[----:B------:R-:W-:Y:S02]  /*2a60*/  FFMA R0, R13, 1.1920928955078125e-07, R0 ;  /* 0x340000000d007823 */ /* 0x000fe40000000000 */
[C---:B------:R-:W-:Y:S04]  /*2a70*/  FFMA R9, R2.reuse, -R15, 0.14084610342979431152 ;  /* 0x3e1039f602097423 */ /* 0x040fe8000000080f */
[-C--:B------:R-:W-:Y:S04]  /*2a80*/  FFMA R9, R9, R2.reuse, -0.12148627638816833496 ;  /* 0xbdf8cdcc09097423 */ /* 0x080fe80000000002 */
[-C--:B------:R-:W-:Y:S04]  /*2a90*/  FFMA R9, R9, R2.reuse, 0.13980610668659210205 ;  /* 0x3e0f295509097423 */ /* 0x080fe80000000002 */
[-C--:B------:R-:W-:Y:S04]  /*2aa0*/  FFMA R9, R9, R2.reuse, -0.16684235632419586182 ;  /* 0xbe2ad8b909097423 */ /* 0x080fe80000000002 */
[-C--:B------:R-:W-:Y:S04]  /*2ab0*/  FFMA R9, R9, R2.reuse, 0.20012299716472625732 ;  /* 0x3e4ced0b09097423 */ /* 0x080fe80000000002 */
[-C--:B------:R-:W-:Y:S04]  /*2ac0*/  FFMA R9, R9, R2.reuse, -0.24999669194221496582 ;  /* 0xbe7fff2209097423 */ /* 0x080fe80000000002 */
[-C--:B------:R-:W-:Y:S04]  /*2ad0*/  FFMA R9, R9, R2.reuse, 0.33333182334899902344 ;  /* 0x3eaaaa7809097423 */ /* 0x080fe80000000002 */
[-C--:B------:R-:W-:Y:S04]  /*2ae0*/  FFMA R9, R9, R2.reuse, -0.5 ;  /* 0xbf00000009097423 */ /* 0x080fe80000000002 */
[----:B------:R-:W-:Y:S04]  /*2af0*/  FMUL R11, R2, R9 ;  /* 0x00000009020b7220 */ /* 0x000fe80000400000 */
[----:B------:R-:W-:Y:S04]  /*2b00*/  FFMA R2, R11, R2, R2 ;  /* 0x000000020b027223 */ /* 0x000fe80000000002 */
[----:B------:R-:W-:Y:S01]  /*2b10*/  FFMA R2, R0, 0.69314718246459960938, R2 ;  /* 0x3f31721800027823 */ /* 0x000fe20000000002 */
[C---:B------:R-:W-:Y:S01]  /*2b20*/  @P0 FFMA R2, R3.reuse, R8, +INF ;  /* 0x7f80000003020423 */ /* 0x040fe20000000008 */
[----:B------:R-:W-:Y:S03]  /*2b30*/  FSETP.NEU.AND P0, PT, R3, RZ, PT ;  /* 0x000000ff0300720b */ /* 0x000fe60003f0d000 */
[----:B------:R-:W-:Y:S05]  /*2b40*/  FMUL R2, R2, -2 ;  /* 0xc000000002027820 */ /* 0x000fea0000400000 */
[----:B------:R-:W-:Y:S04]  /*2b50*/  FSEL R3, R2, +INF , P0 ;  /* 0x7f80000002037808 */ /* 0x000fe80000000000 */
[----:B------:R0:W1:Y:S01]  /*2b60*/  MUFU.RSQ R2, R3 ;  /* 0x0000000300027308 */ /* 0x0000620000001400 */
[----:B------:R-:W-:Y:S05]  /*2b70*/  VIADD R20, R3, 0xf3000000 ;  /* 0xf300000003147836 */ /* 0x000fea0000000000 */
[----:B------:R-:W-:Y:S11]  /*2b80*/  ISETP.GT.U32.AND P0, PT, R20, 0x727fffff, PT ;  /* 0x727fffff1400780c */ /* 0x000ff60003f04070 */
[----:B------:R-:W-:Y:S02]  /*2b90*/  @!UPT UIADD3 URZ, UPT, UPT, URZ, URZ, URZ ;  /* 0x000000fffffff290 */ /* 0x000fe4000fffe0ff */
[----:B01----:R-:W-:Y:S05]  /*2ba0*/  @!P0 BRA `(.L_x_14) ;  /* 0x00000000000c8947 */ /* 0x003fea0003800000 */
[----:B------:R-:W-:Y:S02]  /*2bb0*/  MOV R2, 0x2bd0 ;  /* 0x00002bd000027802 */ /* 0x000fe40000000f00 */
[----:B---34-:R-:W-:Y:S05]  /*2bc0*/  CALL.REL.NOINC `($__internal_0_$__cuda_sm20_sqrt_rn_f32_slowpath) ;  /* 0x00000004007c7944 */ /* 0x018fea0003c00000 */
[----:B------:R-:W-:Y:S05]  /*2bd0*/  BRA `(.L_x_15) ;  /* 0x0000000000107947 */ /* 0x000fea0003800000 */
.L_x_14:
[----:B------:R-:W-:Y:S01]  /*2be0*/  FMUL.FTZ R0, R3, R2 ;  /* 0x0000000203007220 */ /* 0x000fe20000410000 */
[----:B------:R-:W-:Y:S03]  /*2bf0*/  FMUL.FTZ R6, R2, 0.5 ;  /* 0x3f00000002067820 */ /* 0x000fe60000410000 */
[----:B------:R-:W-:Y:S04]  /*2c00*/  FFMA R3, -R0, R0, R3 ;  /* 0x0000000000037223 */ /* 0x000fe80000000103 */
[----:B------:R-:W-:Y:S07]  /*2c10*/  FFMA R0, R3, R6, R0 ;  /* 0x0000000603007223 */ /* 0x000fee0000000000 */
.L_x_15:
[----:B----4-:R-:W-:Y:S05]  /*2c20*/  BSYNC.RECONVERGENT B0 ;  /* 0x0000000000007941 */ /* 0x010fea0003800200 */
.L_x_13:
[----:B------:R-:W-:Y:S01]  /*2c30*/  FMUL.RZ R2, R7, 0.15915493667125701904 ;  /* 0x3e22f98307027820 */ /* 0x000fe2000040c000 */
[----:B------:R-:W-:Y:S01]  /*2c40*/  MOV R11, R17 ;  /* 0x00000011000b7202 */ /* 0x000fe20000000f00 */
[----:B------:R-:W-:Y:S01]  /*2c50*/  HFMA2 R8, -RZ, RZ, 0, 5.9604644775390625e-08 ;  /* 0x00000001ff087431 */ /* 0x000fe200000001ff */
[----:B------:R-:W-:Y:S01]  /*2c60*/  MOV R16, R22 ;  /* 0x0000001600107202 */ /* 0x000fe20000000f00 */
[----:B------:R-:W-:Y:S01]  /*2c70*/  MUFU.SIN R13, R2 ;  /* 0x00000002000d7308 */ /* 0x000fe20000000400 */
[----:B------:R-:W-:Y:S02]  /*2c80*/  MOV R17, R23 ;  /* 0x0000001700117202 */ /* 0x000fe40000000f00 */
[----:B------:R-:W-:Y:S02]  /*2c90*/  MOV R22, R19 ;  /* 0x0000001300167202 */ /* 0x000fe40000000f00 */
[----:B------:R-:W-:Y:S05]  /*2ca0*/  MOV R23, R21 ;  /* 0x0000001500177202 */ /* 0x000fea0000000f00 */
[----:B------:R-:W0:Y:S02]  /*2cb0*/  MUFU.COS R9, R2 ;  /* 0x0000000200097308 */ /* 0x000e240000000000 */
[-C--:B0-----:R-:W-:Y:S01]  /*2cc0*/  FMUL R6, R9, R0.reuse ;  /* 0x0000000009067220 */ /* 0x081fe20000400000 */
[----:B------:R-:W-:Y:S05]  /*2cd0*/  FMUL R3, R13, R0 ;  /* 0x000000000d037220 */ /* 0x000fea0000400000 */
.L_x_12:
[----:B0---4-:R-:W-:Y:S05]  /*2ce0*/  BSYNC.RECONVERGENT B1 ;  /* 0x0000000000017941 */ /* 0x011fea0003800200 */
.L_x_11:
[----:B------:R-:W-:Y:S01]  /*2cf0*/  UISETP.GE.AND UP0, UPT, UR11, URZ, UPT ;  /* 0x000000ff0b00728c */ /* 0x000fe2000bf06270 */
[----:B---3--:R-:W-:Y:S08]  /*2d00*/  FFMA R0, R3, R5, R4 ;  /* 0x0000000503007223 */ /* 0x008ff00000000004 */
[----:B------:R-:W-:Y:S05]  /*2d10*/  BRA.U !UP0, `(.L_x_16) ;  /* 0x0000000108b87547 */ /* 0x000fea000b800000 */
[----:B------:R-:W-:Y:S01]  /*2d20*/  FMUL R2, R0, UR10 ;  /* 0x0000000a00027c20 */ /* 0x000fe20008400000 */
[----:B------:R-:W-:Y:S01]  /*2d30*/  HFMA2 R0, -RZ, RZ, -448, 0 ;  /* 0xdf000000ff007431 */ /* 0x000fe200000001ff */
[----:B------:R-:W-:Y:S03]  /*2d40*/  BSSY.RECONVERGENT B1, `(.L_x_17) ;  /* 0x0000028000017945 */ /* 0x000fe60003800200 */
[----:B------:R-:W-:Y:S11]  /*2d50*/  FSETP.NAN.AND P0, PT, |R2|, |R2|, PT ;  /* 0x400000020200720b */ /* 0x000ff60003f08200 */
[----:B------:R-:W-:Y:S02]  /*2d60*/  @!UPT UIADD3 URZ, UPT, UPT, URZ, URZ, URZ ;  /* 0x000000fffffff290 */ /* 0x000fe4000fffe0ff */
[----:B------:R-:W-:Y:S05]  /*2d70*/  @P0 BRA `(.L_x_18) ;  /* 0x0000000000900947 */ /* 0x000fea0003800000 */
[----:B------:R-:W-:Y:S02]  /*2d80*/  FSETP.GE.AND P0, PT, R2, 9.22337203685477580800e+18, PT ;  /* 0x5f0000000200780b */ /* 0x000fe40003f06000 */
[----:B------:R-:W-:Y:S11]  /*2d90*/  MOV R0, 0x5f000000 ;  /* 0x5f00000000007802 */ /* 0x000ff60000000f00 */
[----:B------:R-:W-:Y:S05]  /*2da0*/  @P0 BRA `(.L_x_18) ;  /* 0x0000000000840947 */ /* 0x000fea0003800000 */
[----:B------:R-:W-:Y:S02]  /*2db0*/  FSETP.GTU.AND P0, PT, R2, -9.22337203685477580800e+18, PT ;  /* 0xdf0000000200780b */ /* 0x000fe40003f0c000 */
[----:B------:R-:W-:Y:S11]  /*2dc0*/  MOV R0, 0xdf000000 ;  /* 0xdf00000000007802 */ /* 0x000ff60000000f00 */
[----:B------:R-:W-:Y:S05]  /*2dd0*/  @!P0 BRA `(.L_x_18) ;  /* 0x0000000000788947 */ /* 0x000fea0003800000 */
[----:B------:R-:W-:Y:S01]  /*2de0*/  IMAD.MOV.U32 R9, RZ, RZ, RZ ;  /* 0x000000ffff097224 */ /* 0x000fe200078e00ff */
[----:B------:R-:W-:Y:S01]  /*2df0*/  SHF.R.U32.HI R3, RZ, 0x17, R2 ;  /* 0x00000017ff037819 */ /* 0x000fe20000011602 */
[----:B------:R-:W-:Y:S01]  /*2e00*/  HFMA2 R0, -RZ, RZ, 0, 0 ;  /* 0x00000000ff007431 */ /* 0x000fe200000001ff */
[----:B------:R-:W-:Y:S01]  /*2e10*/  BSSY.RECONVERGENT B0, `(.L_x_19) ;  /* 0x0000012000007945 */ /* 0x000fe20003800200 */
[----:B------:R-:W-:Y:S01]  /*2e20*/  IMAD.MOV.U32 R7, RZ, RZ, RZ ;  /* 0x000000ffff077224 */ /* 0x000fe200078e00ff */
[----:B------:R-:W-:Y:S01]  /*2e30*/  LOP3.LUT R3, R3, 0xff, RZ, 0xc0, !PT ;  /* 0x000000ff03037812 */ /* 0x000fe200078ec0ff */
[----:B------:R-:W-:Y:S03]  /*2e40*/  IMAD.MOV.U32 R12, RZ, RZ, RZ ;  /* 0x000000ffff0c7224 */ /* 0x000fe600078e00ff */
[----:B------:R-:W-:Y:S11]  /*2e50*/  ISETP.GE.U32.AND P0, PT, R3, 0x7e, PT ;  /* 0x0000007e0300780c */ /* 0x000ff60003f06070 */
[----:B------:R-:W-:Y:S02]  /*2e60*/  @!UPT UIADD3 URZ, UPT, UPT, URZ, URZ, URZ ;  /* 0x000000fffffff290 */ /* 0x000fe4000fffe0ff */
[----:B------:R-:W-:Y:S05]  /*2e70*/  @!P0 BRA `(.L_x_20) ;  /* 0x00000000002c8947 */ /* 0x000fea0003800000 */
[C---:B------:R-:W-:Y:S01]  /*2e80*/  ISETP.NE.AND P0, PT, R3.reuse, 0xbd, PT ;  /* 0x000000bd0300780c */ /* 0x040fe20003f05270 */
[----:B------:R-:W-:Y:S02]  /*2e90*/  IMAD.SHL.U32 R0, R2, 0x80, RZ ;  /* 0x0000008002007824 */ /* 0x000fe400078e00ff */
[----:B------:R-:W-:Y:S03]  /*2ea0*/  IMAD.MOV.U32 R7, RZ, RZ, RZ ;  /* 0x000000ffff077224 */ /* 0x000fe600078e00ff */
[----:B------:R-:W-:Y:S04]  /*2eb0*/  LOP3.LUT R0, R0, 0x3fffff80, RZ, 0xc0, !PT ;  /* 0x3fffff8000007812 */ /* 0x000fe800078ec0ff */
[----:B------:R-:W-:Y:S03]  /*2ec0*/  LOP3.LUT R0, R0, 0x40000000, RZ, 0xfc, !PT ;  /* 0x4000000000007812 */ /* 0x000fe600078efcff */
[C---:B------:R-:W-:Y:S01]  /*2ed0*/  @P0 VIADD R13, R3.reuse, 0xffffff83 ;  /* 0xffffff83030d0836 */ /* 0x040fe20000000000 */
[----:B------:R-:W-:Y:S04]  /*2ee0*/  @P0 IADD3 R3, PT, PT, -R3, 0xbd, RZ ;  /* 0x000000bd03030810 */ /* 0x000fe80007ffe1ff */
[--C-:B------:R-:W-:Y:S02]  /*2ef0*/  @P0 SHF.L.U64.HI R13, RZ, R13, R0.reuse ;  /* 0x0000000dff0d0219 */ /* 0x100fe40000010200 */
[-CC-:B------:R-:W-:Y:S02]  /*2f00*/  @P0 SHF.R.U64 R7, RZ, R3.reuse, R0.reuse ;  /* 0x00000003ff070219 */ /* 0x180fe40000001200 */
[----:B------:R-:W-:Y:S02]  /*2f10*/  @P0 SHF.R.U32.HI R0, RZ, R3, R0 ;  /* 0x00000003ff000219 */ /* 0x000fe40000011600 */
[----:B------:R-:W-:Y:S02]  /*2f20*/  @P0 SHF.R.U32.HI R12, RZ, 0x1f, R13 ;  /* 0x0000001fff0c0819 */ /* 0x000fe4000001160d */
.L_x_20:
[----:B------:R-:W-:Y:S05]  /*2f30*/  BSYNC.RECONVERGENT B0 ;  /* 0x0000000000007941 */ /* 0x000fea0003800200 */
.L_x_19:
[----:B------:R-:W-:Y:S02]  /*2f40*/  IADD3 R7, P0, PT, R7, R12, RZ ;  /* 0x0000000c07077210 */ /* 0x000fe40007f1e0ff */
[----:B------:R-:W-:Y:S03]  /*2f50*/  ISETP.GE.AND P1, PT, R2, RZ, PT ;  /* 0x000000ff0200720c */ /* 0x000fe60003f26270 */
[----:B------:R-:W-:Y:S01]  /*2f60*/  IMAD.X R9, R0, 0x1, R9, P0 ;  /* 0x0000000100097824 */ /* 0x000fe200000e0609 */
[-C--:B------:R-:W-:Y:S04]  /*2f70*/  IADD3 R12, P0, PT, RZ, -R7.reuse, RZ ;  /* 0x80000007ff0c7210 */ /* 0x080fe80007f1e0ff */
[----:B------:R-:W-:Y:S01]  /*2f80*/  SEL R20, R12, R7, !P1 ;  /* 0x000000070c147207 */ /* 0x000fe20004800000 */
[----:B------:R-:W-:Y:S05]  /*2f90*/  IMAD.X R2, RZ, RZ, ~R9, P0 ;  /* 0x000000ffff027224 */ /* 0x000fea00000e0e09 */
[----:B------:R-:W-:Y:S04]  /*2fa0*/  SEL R21, R2, R9, !P1 ;  /* 0x0000000902157207 */ /* 0x000fe80004800000 */
[----:B------:R0:W3:Y:S03]  /*2fb0*/  I2F.S64 R0, R20 ;  /* 0x0000001400007312 */ /* 0x0000e60000301400 */
.L_x_18:
[----:B------:R-:W-:Y:S05]  /*2fc0*/  BSYNC.RECONVERGENT B1 ;  /* 0x0000000000017941 */ /* 0x000fea0003800200 */
.L_x_17:
[----:B---3--:R-:W-:Y:S05]  /*2fd0*/  FMUL R7, R0, UR9 ;  /* 0x0000000900077c20 */ /* 0x008fea0008400000 */
[----:B------:R-:W-:Y:S01]  /*2fe0*/  F2FP.SATFINITE.E5M2.F32.PACK_AB_MERGE_C R7, RZ, R7, RZ ;  /* 0x00000007ff07723e */ /* 0x000fe200048060ff */
[----:B------:R-:W-:Y:S05]  /*2ff0*/  BRA `(.L_x_21) ;  /* 0x0000000000047947 */ /* 0x000fea0003800000 */
.L_x_16:
[----:B------:R-:W-:Y:S02]  /*3000*/  F2FP.SATFINITE.E5M2.F32.PACK_AB_MERGE_C R7, RZ, R0, RZ ;  /* 0x00000000ff07723e */ /* 0x000fe400048060ff */
.L_x_21:
[----:B------:R-:W-:Y:S09]  /*3010*/  UISETP.GE.AND UP0, UPT, UR8, URZ, UPT ;  /* 0x000000ff0800728c */ /* 0x000ff2000bf06270 */
[----:B------:R-:W-:Y:S05]  /*3020*/  BRA.U !UP0, `(.L_x_22) ;  /* 0x00000001083c7547 */ /* 0x000fea000b800000 */
[----:B------:R-:W-:Y:S02]  /*3030*/  F2FP.SATFINITE.E5M2.F32.PACK_AB_MERGE_C R2, RZ, RZ, RZ ;  /* 0x000000ffff02723e */ /* 0x000fe400048060ff */
[----:B------:R-:W-:Y:S02]  /*3040*/  LOP3.LUT R3, R7, 0xff, RZ, 0xc0, !PT ;  /* 0x000000ff07037812 */ /* 0x000fe400078ec0ff */
[----:B------:R-:W-:Y:S02]  /*3050*/  LOP3.LUT R2, R2, 0xff, RZ, 0xc0, !PT ;  /* 0x000000ff02027812 */ /* 0x000fe400078ec0ff */
[----:B------:R-:W-:Y:S02]  /*3060*/  F2FP.F16.E5M2.UNPACK_B R3, R3 ;  /* 0x00000003ff03723e */ /* 0x000fe400020004ff */
[----:B------:R-:W-:Y:S03]  /*3070*/  F2FP.F16.E5M2.UNPACK_B R2, R2 ;  /* 0x00000002ff02723e */ /* 0x000fe600020004ff */
[----:B------:R-:W-:Y:S02]  /*3080*/  HADD2.F32 R3, -RZ, R3.H0_H0 ;  /* 0x20000003ff037230 */ /* 0x000fe40000004100 */
[----:B------:R-:W-:Y:S05]  /*3090*/  HADD2.F32 R2, -RZ, R2.H0_H0 ;  /* 0x20000002ff027230 */ /* 0x000fea0000004100 */
[----:B------:R-:W-:Y:S11]  /*30a0*/  FSETP.NEU.AND P0, PT, R3, R2, PT ;  /* 0x000000020300720b */ /* 0x000ff60003f0d000 */
[----:B------:R-:W-:Y:S02]  /*30b0*/  @!UPT UIADD3 URZ, UPT, UPT, URZ, URZ, URZ ;  /* 0x000000fffffff290 */ /* 0x000fe4000fffe0ff */
[----:B------:R-:W-:Y:S01]  /*30c0*/  @!P0 FSETP.GT.AND P1, PT, R0, RZ, PT ;  /* 0x000000ff0000820b */ /* 0x000fe20003f24000 */
[----:B------:R-:W-:Y:S05]  /*30d0*/  @!P0 IMAD.MOV.U32 R2, RZ, RZ, 0x3f800000 ;  /* 0x3f800000ff028424 */ /* 0x000fea00078e00ff */
[----:B------:R-:W-:Y:S05]  /*30e0*/  @!P0 FSEL R3, R2, -1, P1 ;  /* 0xbf80000002038808 */ /* 0x000fea0000800000 */
[----:B------:R-:W-:Y:S05]  /*30f0*/  @!P0 FADD R2, R3, R0 ;  /* 0x0000000003028221 */ /* 0x000fea0000000000 */
[----:B------:R-:W-:Y:S04]  /*3100*/  @!P0 F2FP.SATFINITE.E5M2.F32.PACK_AB_MERGE_C R2, RZ, R2, RZ ;  /* 0x00000002ff02823e */ /* 0x000fe800048060ff */
[----:B------:R-:W-:Y:S07]  /*3110*/  @!P0 PRMT R7, R2, 0x7610, R7 ;  /* 0x0000761002078816 */ /* 0x000fee0000000007 */
.L_x_22:
[----:B------:R-:W-:Y:S04]  /*3120*/  IADD3 R2, P0, PT, R18, UR4, RZ ;  /* 0x0000000412027c10 */ /* 0x000fe8000ff1e0ff */
[----:B------:R-:W-:Y:S02]  /*3130*/  IADD3.X R3, PT, PT, R14, UR5, RZ, P0, !PT ;  /* 0x000000050e037c10 */ /* 0x000fe400087fe4ff */
[----:B------:R-:W-:Y:S03]  /*3140*/  IADD3 R18, P0, PT, R25, R18, RZ ;  /* 0x0000001219127210 */ /* 0x000fe60007f1e0ff */
[----:B------:R3:W-:Y:S02]  /*3150*/  STG.E.U8 desc[UR14][R2.64], R7 ;  /* 0x0000000702007986 */ /* 0x0007e4000c10110e */
[----:B------:R-:W-:Y:S01]  /*3160*/  IMAD.X R14, RZ, RZ, R14, P0 ;  /* 0x000000ffff0e7224 */ /* 0x000fe200000e060e */
[----:B------:R-:W-:Y:S04]  /*3170*/  ISETP.GE.U32.AND P0, PT, R18, UR6, PT ;  /* 0x0000000612007c0c */ /* 0x000fe8000bf06070 */
[----:B------:R-:W-:Y:S11]  /*3180*/  ISETP.GE.U32.AND.EX P0, PT, R14, UR7, PT, P0 ;  /* 0x000000070e007c0c */ /* 0x000ff6000bf06100 */
[----:B------:R-:W-:Y:S02]  /*3190*/  @!UPT UIADD3 URZ, UPT, UPT, URZ, URZ, URZ ;  /* 0x000000fffffff290 */ /* 0x000fe4000fffe0ff */
[----:B------:R-:W-:Y:S05]  /*31a0*/  @!P0 BRA `(.L_x_23) ;  /* 0xfffffff400948947 */ /* 0x000fea000383ffff */
[----:B------:R-:W-:Y:S05]  /*31b0*/  EXIT ;  /* 0x000000000000794d */ /* 0x000fea0003800000 */
        .weak           $__internal_0_$__cuda_sm20_sqrt_rn_f32_slowpath
        .type           $__internal_0_$__cuda_sm20_sqrt_rn_f32_slowpath,@function
        .size           $__internal_0_$__cuda_sm20_sqrt_rn_f32_slowpath,(.L_x_2874 - $__internal_0_$__cuda_sm20_sqrt_rn_f32_slowpath)
$__internal_0_$__cuda_sm20_sqrt_rn_f32_slowpath:
[----:B------:R-:W-:-:S13]  /*31c0*/  LOP3.LUT P0, RZ, R3, 0x7fffffff, RZ, 0xc0, !PT ;  /* 0x7fffffff03ff7812 */ /* 0x000fda000780c0ff */
[----:B------:R-:W-:Y:S01]  /*31d0*/  @!P0 MOV R11, R3 ;  /* 0x00000003000b8202 */ /* 0x000fe20000000f00 */
[----:B------:R-:W-:Y:S06]  /*31e0*/  @!P0 BRA `(.L_x_24) ;  /* 0x0000000000448947 */ /* 0x000fec0003800000 */
[----:B------:R-:W-:Y:S01]  /*31f0*/  FSETP.GEU.FTZ.AND P0, PT, R3, RZ, PT ;  /* 0x000000ff0300720b */ /* 0x000fe20003f1e000 */
[----:B------:R-:W-:-:S12]  /*3200*/  IMAD.MOV.U32 R8, RZ, RZ, R3 ;  /* 0x000000ffff087224 */ /* 0x000fd800078e0003 */
[----:B------:R-:W-:Y:S01]  /*3210*/  @!P0 MOV R11, 0x7fffffff ;  /* 0x7fffffff000b8802 */ /* 0x000fe20000000f00 */
[----:B------:R-:W-:Y:S06]  /*3220*/  @!P0 BRA `(.L_x_24) ;  /* 0x0000000000348947 */ /* 0x000fec0003800000 */
[----:B------:R-:W-:-:S13]  /*3230*/  FSETP.GTU.FTZ.AND P0, PT, |R8|, +INF , PT ;  /* 0x7f8000000800780b */ /* 0x000fda0003f1c200 */
[----:B------:R-:W-:Y:S01]  /*3240*/  @P0 FADD.FTZ R11, R8, 1 ;  /* 0x3f800000080b0421 */ /* 0x000fe20000010000 */
[----:B------:R-:W-:Y:S06]  /*3250*/  @P0 BRA `(.L_x_24) ;  /* 0x0000000000280947 */ /* 0x000fec0003800000 */
[----:B------:R-:W-:-:S13]  /*3260*/  FSETP.NEU.FTZ.AND P0, PT, |R8|, +INF , PT ;  /* 0x7f8000000800780b */ /* 0x000fda0003f1d200 */
[----:B------:R-:W-:Y:S01]  /*3270*/  @P0 FFMA R9, R8, 1.84467440737095516160e+19, RZ ;  /* 0x5f80000008090823 */ /* 0x000fe200000000ff */
[----:B------:R-:W-:-:S03]  /*3280*/  @!P0 MOV R11, R8 ;  /* 0x00000008000b8202 */ /* 0x000fc60000000f00 */
[----:B------:R-:W0:Y:S02]  /*3290*/  @P0 MUFU.RSQ R0, R9 ;  /* 0x0000000900000308 */ /* 0x000e240000001400 */
[----:B0-----:R-:W-:Y:S01]  /*32a0*/  @P0 FMUL.FTZ R6, R9, R0 ;  /* 0x0000000009060220 */ /* 0x001fe20000410000 */
[----:B------:R-:W-:-:S03]  /*32b0*/  @P0 FMUL.FTZ R0, R0, 0.5 ;  /* 0x3f00000000000820 */ /* 0x000fc60000410000 */
[----:B------:R-:W-:-:S04]  /*32c0*/  @P0 FADD.FTZ R3, -R6, -RZ ;  /* 0x800000ff06030221 */ /* 0x000fc80000010100 */
[----:B------:R-:W-:-:S04]  /*32d0*/  @P0 FFMA R3, R6, R3, R9 ;  /* 0x0000000306030223 */ /* 0x000fc80000000009 */
[----:B------:R-:W-:-:S04]  /*32e0*/  @P0 FFMA R0, R3, R0, R6 ;  /* 0x0000000003000223 */ /* 0x000fc80000000006 */
[----:B------:R-:W-:-:S07]  /*32f0*/  @P0 FMUL.FTZ R11, R0, 2.3283064365386962891e-10 ;  /* 0x2f800000000b0820 */ /* 0x000fce0000410000 */
.L_x_24:
[----:B------:R-:W-:Y:S01]  /*3300*/  HFMA2 R3, -RZ, RZ, 0, 0 ;  /* 0x00000000ff037431 */ /* 0x000fe200000001ff */
[----:B------:R-:W-:-:S03]  /*3310*/  MOV R0, R11 ;  /* 0x0000000b00007202 */ /* 0x000fc60000000f00 */
[----:B------:R-:W-:Y:S05]  /*3320*/  RET.REL.NODEC R2 `(_ZN7cutlass9reference6device6kernel12BlockForEachINS_12float_e5m2_tENS1_6detail18RandomGaussianFuncIS4_EEEEvPT_mNT0_6ParamsE) ;  /* 0xffffffcc02347950 */ /* 0x000fea0003c3ffff */
.L_x_25:
[----:B------:R-:W-:-:S00]  /*3330*/  BRA `(.L_x_25) ;  /* 0xfffffffc00fc7947 */ /* 0x000fc0000383ffff */
[----:B------:R-:W-:-:S00]  /*3340*/  NOP ;  /* 0x0000000000007918 */ /* 0x000fc00000000000 */
        /* <DEDUP_REMOVED lines=11> */
.L_x_2874:


//--------------------- .text._ZN7cutlass9reference6device6kernel12BlockForEachINS_12float_e5m2_tENS1_6detail17RandomUniformFuncIS4_EEEEvPT_mNT0_6ParamsE --------------------------
	.section	.text._ZN7cutlass9reference6device6kernel12BlockForEachINS_12float_e5m2_tENS1_6detail17RandomUniformFuncIS4_EEEEvPT_mNT0_6ParamsE,"ax",@progbits
	.align	128
        .global         _ZN7cutlass9reference6device6kernel12BlockForEachINS_12float_e5m2_tENS1_6detail17RandomUniformFuncIS4_EEEEvPT_mNT0_6ParamsE
        .type           _ZN7cutlass9reference6device6kernel12BlockForEachINS_12float_e5m2_tENS1_6detail17RandomUniformFuncIS4_EEEEvPT_mNT0_6ParamsE,@function
        .size           _ZN7cutlass9reference6device6kernel12BlockForEachINS_12float_e5m2_tENS1_6detail17RandomUniformFuncIS4_EEEEvPT_mNT0_6ParamsE,(.L_x_2910 - _ZN7cutlass9reference6device6kernel12BlockForEachINS_12float_e5m2_tENS1_6detail17RandomUniformFuncIS4_EEEEvPT_mNT0_6ParamsE)
        .other          _ZN7cutlass9reference6device6kernel12BlockForEachINS_12float_e5m2_tENS1_6detail17RandomUniformFuncIS4_EEEEvPT_mNT0_6ParamsE,@"STO_CUDA_ENTRY STV_DEFAULT"
_ZN7cutlass9reference6device6kernel12BlockForEachINS_12float_e5m2_tENS1_6detail17RandomUniformFuncIS4_EEEEvPT_mNT0_6ParamsE:
.text._ZN7cutlass9reference6device6kernel12BlockForEachINS_12float_e5m2_tENS1_6detail17RandomUniformFuncIS4_EEEEvPT_mNT0_6ParamsE:
[----:B------:R-:W0:Y:S08]  /*0000*/  LDC R1, c[0x0][0x37c] ;  /* 0x0000df00ff017b82 */ /* 0x000e300000000800 */
[----:B------:R-:W1:Y:S01]  /*0010*/  LDC.64 R4, c[0x0][0x390] ;  /* 0x0000e400ff047b82 */ /* 0x000e620000000a00 */
[----:B------:R-:W2:Y:S01]  /*0020*/  S2R R15, SR_TID.X ;  /* 0x00000000000f7919 */ /* 0x000ea20000002100 */
[----:B0-----:R-:W-:Y:S01]  /*0030*/  VIADD R1, R1, 0xffffffa0 ;  /* 0xffffffa001017836 */ /* 0x001fe20000000000 */
[----:B------:R-:W0:Y:S01]  /*0040*/  LDCU.64 UR18, c[0x0][0x358] ;  /* 0x00006b00ff1277ac */ /* 0x000e220008000a00 */
[----:B------:R-:W-:Y:S04]  /*0050*/  BSSY.RECONVERGENT B1, `(.L_x_26) ;  /* 0x0000270000017945 */ /* 0x000fe80003800200 */
        /* <DEDUP_REMOVED lines=8> */
[----:B---3--:R3:W-:Y:S01]  /*00e0*/  STL.64 [R1+0x8], R12 ;  /* 0x0000080c01007387 */ /* 0x0087e20000100a00 */
[C---:B------:R-:W-:Y:S02]  /*00f0*/  IADD3 R7, PT, PT, R5.reuse, 0x75bcd15, RZ ;  /* 0x075bcd1505077810 */ /* 0x040fe40007ffe0ff */
[C---:B------:R-:W-:Y:S01]  /*0100*/  VIADD R11, R4.reuse, 0x1f123bb5 ;  /* 0x1f123bb5040b7836 */ /* 0x040fe20000000000 */
[C---:B------:R-:W-:Y:S02]  /*0110*/  IADD3 R6, PT, PT, R5.reuse, 0x64f0c9, R4 ;  /* 0x0064f0c905067810 */ /* 0x040fe40007ffe004 */
[----:B------:R-:W2:Y:S01]  /*0120*/  LDC.64 R2, c[0x0][0x3b8] ;  /* 0x0000ee00ff027b82 */ /* 0x000ea20000000a00 */
[C---:B------:R-:W-:Y:S01]  /*0130*/  LOP3.LUT R10, R5.reuse, 0x159a55e5, RZ, 0x3c, !PT ;  /* 0x159a55e5050a7812 */ /* 0x040fe200078e3cff */
[----:B------:R-:W-:Y:S01]  /*0140*/  VIADD R5, R5, 0x583f19 ;  /* 0x00583f1905057836 */ /* 0x000fe20000000000 */
[----:B------:R-:W-:Y:S01]  /*0150*/  LOP3.LUT R4, R4, 0x5491333, RZ, 0x3c, !PT ;  /* 0x0549133304047812 */ /* 0x000fe200078e3cff */
[----:B----4-:R4:W-:Y:S04]  /*0160*/  STL.64 [R1], R18 ;  /* 0x0000001201007387 */ /* 0x0109e80000100a00 */
[----:B------:R-:W0:Y:S01]  /*0170*/  LDC R14, c[0x0][0x3a0] ;  /* 0x0000e800ff0e7b82 */ /* 0x000e220000000800 */
[----:B-----5:R4:W-:Y:S04]  /*0180*/  STL.64 [R1+0x18], R16 ;  /* 0x0000181001007387 */ /* 0x0209e80000100a00 */
[----:B------:R4:W-:Y:S03]  /*0190*/  STL.64 [R1+0x30], R6 ;  /* 0x0000300601007387 */ /* 0x0009e60000100a00 */
[----:B------:R-:W5:Y:S01]  /*01a0*/  S2UR UR4, SR_CTAID.X ;  /* 0x00000000000479c3 */ /* 0x000f620000002500 */
[----:B-1----:R4:W-:Y:S04]  /*01b0*/  STL.64 [R1+0x20], R8 ;  /* 0x0000200801007387 */ /* 0x0029e80000100a00 */
[----:B------:R4:W-:Y:S01]  /*01c0*/  STL.64 [R1+0x38], R10 ;  /* 0x0000380a01007387 */ /* 0x0009e20000100a00 */
[----:B---3--:R-:W-:-:S02]  /*01d0*/  HFMA2 R12, -RZ, RZ, 0, 0 ;  /* 0x00000000ff0c7431 */ /* 0x008fc400000001ff */
[----:B------:R-:W5:Y:S01]  /*01e0*/  LDC R0, c[0x0][0x360] ;  /* 0x0000d800ff007b82 */ /* 0x000f620000000800 */
[----:B--2---:R4:W-:Y:S04]  /*01f0*/  STL.64 [R1+0x28], R2 ;  /* 0x0000280201007387 */ /* 0x0049e80000100a00 */
[----:B------:R4:W-:Y:S04]  /*0200*/  STL.64 [R1+0x40], R4 ;  /* 0x0000400401007387 */ /* 0x0009e80000100a00 */
[----:B0-----:R4:W-:Y:S01]  /*0210*/  STL [R1+0x10], R14 ;  /* 0x0000100e01007387 */ /* 0x0019e20000100800 */
[----:B-----5:R-:W-:-:S05]  /*0220*/  IMAD R13, R0, UR4, R15 ;  /* 0x00000004000d7c24 */ /* 0x020fca000f8e020f */
[----:B------:R-:W-:-:S13]  /*0230*/  ISETP.NE.AND P0, PT, R13, RZ, PT ;  /* 0x000000ff0d00720c */ /* 0x000fda0003f05270 */
[----:B----4-:R-:W-:Y:S05]  /*0240*/  @!P0 BRA `(.L_x_27) ;  /* 0x0000002400408947 */ /* 0x010fea0003800000 */
[----:B------:R-:W-:Y:S02]  /*0250*/  MOV R21, RZ ;  /* 0x000000ff00157202 */ /* 0x000fe40000000f00 */
[----:B------:R-:W-:Y:S02]  /*0260*/  MOV R9, R13 ;  /* 0x0000000d00097202 */ /* 0x000fe40000000f00 */
[----:B------:R-:W-:-:S07]  /*0270*/  MOV R8, R12 ;  /* 0x0000000c00087202 */ /* 0x000fce0000000f00 */
.L_x_36:
        /* <DEDUP_REMOVED lines=11> */
.L_x_31:
[----:B------:R-:W-:-:S06]  /*0330*/  LEA R3, R26, R1, 0x2 ;  /* 0x000000011a037211 */ /* 0x000fcc00078e10ff */
[----:B------:R-:W5:Y:S01]  /*0340*/  LDL R3, [R3+0x34] ;  /* 0x0000340003037983 */ /* 0x000f620000100800 */
[----:B------:R-:W-:Y:S01]  /*0350*/  SHF.L.U32 R2, R26, 0x5, RZ ;  /* 0x000000051a027819 */ /* 0x000fe200000006ff */
[----:B------:R-:W-:-:S06]  /*0360*/  UMOV UR4, URZ ;  /* 0x000000ff00047c82 */ /* 0x000fcc0008000000 */
.L_x_30:
        /* <DEDUP_REMOVED lines=21> */
[----:B------:R-:W2:Y:S01]  /*04c0*/  @!P0 LDG.E R17, desc[UR18][R28.64+0xc] ;  /* 0x00000c121c118981 */ /* 0x000ea2000c1e1900 */
[----:B---3--:R-:W-:-:S03]  /*04d0*/  @P4 LOP3.LUT R5, R5, R18, RZ, 0x3c, !PT ;  /* 0x0000001205054212 */ /* 0x008fc600078e3cff */
[----:B------:R-:W3:Y:S01]  /*04e0*/  @P1 LDG.E R18, desc[UR18][R28.64+0x14] ;  /* 0x000014121c121981 */ /* 0x000ee2000c1e1900 */
[----:B----4-:R-:W-:-:S03]  /*04f0*/  @P5 LOP3.LUT R5, R5, R16, RZ, 0x3c, !PT ;  /* 0x0000001005055212 */ /* 0x010fc600078e3cff */
[----:B------:R-:W4:Y:S01]  /*0500*/  @P6 LDG.E R16, desc[UR18][R28.64+0x88] ;  /* 0x000088121c106981 */ /* 0x000f22000c1e1900 */
[----:B--2---:R-:W-:-:S03]  /*0510*/  @!P0 LOP3.LUT R7, R7, R20, RZ, 0x3c, !PT ;  /* 0x0000001407078212 */ /* 0x004fc600078e3cff */
[----:B------:R-:W2:Y:S01]  /*0520*/  @!P0 LDG.E R20, desc[UR18][R28.64+0x8] ;  /* 0x000008121c148981 */ /* 0x000ea2000c1e1900 */
[----:B------:R-:W-:-:S03]  /*0530*/  @!P0 LOP3.LUT R4, R4, R17, RZ, 0x3c, !PT ;  /* 0x0000001104048212 */ /* 0x000fc600078e3cff */
[----:B------:R-:W2:Y:S01]  /*0540*/  @P1 LDG.E R17, desc[UR18][R28.64+0x20] ;  /* 0x000020121c111981 */ /* 0x000ea2000c1e1900 */
[----:B---3--:R-:W-:-:S03]  /*0550*/  @P1 LOP3.LUT R7, R7, R18, RZ, 0x3c, !PT ;  /* 0x0000001207071212 */ /* 0x008fc600078e3cff */
[----:B------:R-:W3:Y:S01]  /*0560*/  @P1 LDG.E R18, desc[UR18][R28.64+0x1c] ;  /* 0x00001c121c121981 */ /* 0x000ee2000c1e1900 */
[----:B----4-:R-:W-:-:S03]  /*0570*/  @P6 LOP3.LUT R5, R5, R16, RZ, 0x3c, !PT ;  /* 0x0000001005056212 */ /* 0x010fc600078e3cff */
[----:B------:R-:W4:Y:S01]  /*0580*/  @P2 LDG.E R16, desc[UR18][R28.64+0x28] ;  /* 0x000028121c102981 */ /* 0x000f22000c1e1900 */
[----:B--2---:R-:W-:Y:S02]  /*0590*/  @!P0 LOP3.LUT R11, R11, R20, RZ, 0x3c, !PT ;  /* 0x000000140b0b8212 */ /* 0x004fe400078e3cff */
[----:B------:R-:W-:Y:S02]  /*05a0*/  @P1 LOP3.LUT R10, R10, R19, RZ, 0x3c, !PT ;  /* 0x000000130a0a1212 */ /* 0x000fe400078e3cff */
[----:B------:R-:W-:Y:S01]  /*05b0*/  @P1 LOP3.LUT R4, R4, R17, RZ, 0x3c, !PT ;  /* 0x0000001104041212 */ /* 0x000fe200078e3cff */
[----:B------:R-:W2:Y:S04]  /*05c0*/  @P2 LDG.E R19, desc[UR18][R28.64+0x2c] ;  /* 0x00002c121c132981 */ /* 0x000ea8000c1e1900 */
[----:B------:R-:W2:Y:S01]  /*05d0*/  @P2 LDG.E R17, desc[UR18][R28.64+0x34] ;  /* 0x000034121c112981 */ /* 0x000ea2000c1e1900 */
[----:B---3--:R-:W-:-:S03]  /*05e0*/  @P1 LOP3.LUT R11, R11, R18, RZ, 0x3c, !PT ;  /* 0x000000120b0b1212 */ /* 0x008fc600078e3cff */
[----:B------:R-:W3:Y:S01]  /*05f0*/  @P2 LDG.E R18, desc[UR18][R28.64+0x30] ;  /* 0x000030121c122981 */ /* 0x000ee2000c1e1900 */
[----:B----4-:R-:W-:-:S03]  /*0600*/  @P2 LOP3.LUT R7, R7, R16, RZ, 0x3c, !PT ;  /* 0x0000001007072212 */ /* 0x010fc600078e3cff */
[----:B------:R-:W4:Y:S01]  /*0610*/  @P3 LDG.E R16, desc[UR18][R28.64+0x3c] ;  /* 0x00003c121c103981 */ /* 0x000f22000c1e1900 */
[----:B--2---:R-:W-:-:S03]  /*0620*/  @P2 LOP3.LUT R10, R10, R19, RZ, 0x3c, !PT ;  /* 0x000000130a0a2212 */ /* 0x004fc600078e3cff */
[----:B------:R-:W2:Y:S01]  /*0630*/  @P3 LDG.E R19, desc[UR18][R28.64+0x40] ;  /* 0x000040121c133981 */ /* 0x000ea2000c1e1900 */
[----:B------:R-:W-:-:S03]  /*0640*/  @P2 LOP3.LUT R4, R4, R17, RZ, 0x3c, !PT ;  /* 0x0000001104042212 */ /* 0x000fc600078e3cff */
        /* <DEDUP_REMOVED lines=22> */
[----:B--2---:R-:W-:Y:S02]  /*07b0*/  @P5 LOP3.LUT R10, R10, R19, RZ, 0x3c, !PT ;  /* 0x000000130a0a5212 */ /* 0x004fe400078e3cff */
        /* <DEDUP_REMOVED lines=15> */
[----:B--2---:R-:W-:Y:S02]  /*08b0*/  @P0 LOP3.LUT R10, R10, R19, RZ, 0x3c, !PT ;  /* 0x000000130a0a0212 */ /* 0x004fe400078e3cff */
        /* <DEDUP_REMOVED lines=20> */
[----:B------:R-:W-:Y:S02]  /*0a00*/  LOP3.LUT P0, RZ, R15, 0x8000, RZ, 0xc0, !PT ;  /* 0x000080000fff7812 */ /* 0x000fe4000780c0ff */
[----:B---3--:R-:W-:Y:S01]  /*0a10*/  @P1 LOP3.LUT R7, R7, R18, RZ, 0x3c, !PT ;  /* 0x0000001207071212 */ /* 0x008fe200078e3cff */
[----:B------:R-:W3:Y:S01]  /*0a20*/  @P2 LDG.E R15, desc[UR18][R28.64+0xd4] ;  /* 0x0000d4121c0f2981 */ /* 0x000ee2000c1e1900 */
[----:B----4-:R-:W-:-:S03]  /*0a30*/  @P1 LOP3.LUT R4, R4, R17, RZ, 0x3c, !PT ;  /* 0x0000001104041212 */ /* 0x010fc600078e3cff */
[----:B------:R-:W4:Y:S04]  /*0a40*/  @P2 LDG.E R18, desc[UR18][R28.64+0xc8] ;  /* 0x0000c8121c122981 */ /* 0x000f28000c1e1900 */
[----:B------:R-:W4:Y:S01]  /*0a50*/  @P2 LDG.E R17, desc[UR18][R28.64+0xcc] ;  /* 0x0000cc121c112981 */ /* 0x000f22000c1e1900 */
[----:B--2---:R-:W-:-:S03]  /*0a60*/  @P1 LOP3.LUT R11, R11, R16, RZ, 0x3c, !PT ;  /* 0x000000100b0b1212 */ /* 0x004fc600078e3cff */
[----:B------:R-:W2:Y:S01]  /*0a70*/  @P2 LDG.E R16, desc[UR18][R28.64+0xd0] ;  /* 0x0000d0121c102981 */ /* 0x000ea2000c1e1900 */
[----:B------:R-:W-:Y:S02]  /*0a80*/  @P1 LOP3.LUT R10, R10, R19, RZ, 0x3c, !PT ;  /* 0x000000130a0a1212 */ /* 0x000fe400078e3cff */
[----:B------:R-:W-:Y:S02]  /*0a90*/  @P1 LOP3.LUT R5, R5, R20, RZ, 0x3c, !PT ;  /* 0x0000001405051212 */ /* 0x000fe400078e3cff */
        /* <DEDUP_REMOVED lines=49> */
[----:B------:R-:W-:-:S04]  /*0db0*/  UIADD3 UR4, UPT, UPT, UR4, 0x10, URZ ;  /* 0x0000001004047890 */ /* 0x000fc8000fffe0ff */
[----:B------:R-:W-:Y:S01]  /*0dc0*/  UISETP.NE.AND UP0, UPT, UR4, 0x20, UPT ;  /* 0x000000200400788c */ /* 0x000fe2000bf05270 */
[----:B------:R-:W-:Y:S02]  /*0dd0*/  @P6 LOP3.LUT R5, R5, R22, RZ, 0x3c, !PT ;  /* 0x0000001605056212 */ /* 0x000fe400078e3cff */
[----:B---3--:R-:W-:Y:S02]  /*0de0*/  @P0 LOP3.LUT R7, R7, R20, RZ, 0x3c, !PT ;  /* 0x0000001407070212 */ /* 0x008fe400078e3cff */
[----:B----4-:R-:W-:Y:S02]  /*0df0*/  @P0 LOP3.LUT R10, R10, R15, RZ, 0x3c, !PT ;  /* 0x0000000f0a0a0212 */ /* 0x010fe400078e3cff */
        /* <DEDUP_REMOVED lines=21> */
.L_x_33:
[----:B------:R-:W-:-:S06]  /*0f50*/  LEA R3, R26, R1, 0x2 ;  /* 0x000000011a037211 */ /* 0x000fcc00078e10ff */
[----:B------:R-:W5:Y:S01]  /*0f60*/  LDL R3, [R3+0x34] ;  /* 0x0000340003037983 */ /* 0x000f620000100800 */
[----:B------:R-:W-:Y:S01]  /*0f70*/  SHF.L.U32 R2, R26, 0x5, RZ ;  /* 0x000000051a027819 */ /* 0x000fe200000006ff */
[----:B------:R-:W-:-:S06]  /*0f80*/  UMOV UR4, URZ ;  /* 0x000000ff00047c82 */ /* 0x000fcc0008000000 */
.L_x_32:
        /* <DEDUP_REMOVED lines=190> */
.L_x_35:
[----:B------:R-:W-:-:S06]  /*1b70*/  LEA R3, R19, R1, 0x2 ;  /* 0x0000000113037211 */ /* 0x000fcc00078e10ff */
[----:B------:R-:W5:Y:S01]  /*1b80*/  LDL R3, [R3+0x34] ;  /* 0x0000340003037983 */ /* 0x000f620000100800 */
[----:B------:R-:W-:Y:S01]  /*1b90*/  SHF.L.U32 R2, R19, 0x5, RZ ;  /* 0x0000000513027819 */ /* 0x000fe200000006ff */
[----:B------:R-:W-:-:S06]  /*1ba0*/  UMOV UR4, URZ ;  /* 0x000000ff00047c82 */ /* 0x000fcc0008000000 */
.L_x_34:
        /* <DEDUP_REMOVED lines=139> */
[----:B------:R-:W4:Y:S01]  /*2460*/  @P0 LDG.E R27, desc[UR18][R22.64+0x138] ;  /* 0x00013812161b0981 */ /* 0x000f22000c1e1900 */
[----:B------:R-:W-:-:S03]  /*2470*/  @P4 LOP3.LUT R4, R4, R17, RZ, 0x3c, !PT ;  /* 0x0000001104044212 */ /* 0x000fc600078e3cff */
        /* <DEDUP_REMOVED lines=27> */
[----:B------:R-:W-:Y:S02]  /*2630*/  @P0 LOP3.LUT R4, R4, R27, RZ, 0x3c, !PT ;  /* 0x0000001b04040212 */ /* 0x000fe400078e3cff */
[----:B--2---:R-:W-:Y:S02]  /*2640*/  @P0 LOP3.LUT R7, R7, R18, RZ, 0x3c, !PT ;  /* 0x0000001207070212 */ /* 0x004fe400078e3cff */
[----:B---3--:R-:W-:-:S02]  /*2650*/  @P0 LOP3.LUT R10, R10, R15, RZ, 0x3c, !PT ;  /* 0x0000000f0a0a0212 */ /* 0x008fc400078e3cff */
        /* <DEDUP_REMOVED lines=8> */
.L_x_29:
[----:B------:R-:W-:Y:S05]  /*26e0*/  BSYNC.RECONVERGENT B0 ;  /* 0x0000000000007941 */ /* 0x000fea0003800200 */
.L_x_28:
[----:B------:R-:W-:Y:S01]  /*26f0*/  ISETP.GT.U32.AND P0, PT, R9, 0x3, PT ;  /* 0x000000030900780c */ /* 0x000fe20003f04070 */
[----:B------:R-:W-:Y:S01]  /*2700*/  VIADD R21, R21, 0x1 ;  /* 0x0000000115157836 */ /* 0x000fe20000000000 */
[--C-:B------:R-:W-:Y:S02]  /*2710*/  SHF.R.U64 R9, R9, 0x2, R8.reuse ;  /* 0x0000000209097819 */ /* 0x100fe40000001208 */
[----:B------:R-:W-:Y:S02]  /*2720*/  ISETP.GT.U32.AND.EX P0, PT, R8, RZ, PT, P0 ;  /* 0x000000ff0800720c */ /* 0x000fe40003f04100 */
[----:B------:R-:W-:-:S11]  /*2730*/  SHF.R.U32.HI R8, RZ, 0x2, R8 ;  /* 0x00000002ff087819 */ /* 0x000fd60000011608 */
[----:B------:R-:W-:Y:S05]  /*2740*/  @P0 BRA `(.L_x_36) ;  /* 0xffffffd800cc0947 */ /* 0x000fea000383ffff */
.L_x_27:
[----:B------:R-:W-:Y:S05]  /*2750*/  BSYNC.RECONVERGENT B1 ;  /* 0x0000000000017941 */ /* 0x000fea0003800200 */
.L_x_26:
[----:B------:R-:W3:Y:S02]  /*2760*/  LDCU.64 UR4, c[0x0][0x388] ;  /* 0x00007100ff0477ac */ /* 0x000ee40008000a00 */
[----:B---3--:R-:W-:-:S04]  /*2770*/  ISETP.GE.U32.AND P0, PT, R13, UR4, PT ;  /* 0x000000040d007c0c */ /* 0x008fc8000bf06070 */
[----:B------:R-:W-:-:S13]  /*2780*/  ISETP.GE.U32.AND.EX P0, PT, R12, UR5, PT, P0 ;  /* 0x000000050c007c0c */ /* 0x000fda000bf06100 */
[----:B------:R-:W-:Y:S05]  /*2790*/  @P0 EXIT ;  /* 0x000000000000094d */ /* 0x000fea0003800000 */
[----:B------:R-:W3:Y:S01]  /*27a0*/  LDC.64 R2, c[0x0][0x398] ;  /* 0x0000e600ff027b82 */ /* 0x000ee20000000a00 */
[----:B------:R-:W4:Y:S01]  /*27b0*/  LDCU.64 UR16, c[0x0][0x3a8] ;  /* 0x00007500ff1077ac */ /* 0x000f220008000a00 */
[----:B------:R-:W-:Y:S01]  /*27c0*/  BSSY.RECONVERGENT B3, `(.L_x_37) ;  /* 0x000008e000037945 */ /* 0x000fe20003800200 */
[----:B------:R-:W5:Y:S05]  /*27d0*/  LDCU UR12, c[0x0][0x370] ;  /* 0x00006e00ff0c77ac */ /* 0x000f6a0008000800 */
[----:B------:R-:W0:Y:S01]  /*27e0*/  LDC.64 R8, c[0x0][0x398] ;  /* 0x0000e600ff087b82 */ /* 0x000e220000000a00 */
[----:B------:R-:W1:Y:S01]  /*27f0*/  LDCU UR11, c[0x0][0x3a0] ;  /* 0x00007400ff0b77ac */ /* 0x000e620008000800 */
[----:B------:R-:W2:Y:S01]  /*2800*/  LDCU UR8, c[0x0][0x3b8] ;  /* 0x00007700ff0877ac */ /* 0x000ea20008000800 */
[----:B------:R-:W0:Y:S01]  /*2810*/  LDCU.64 UR14, c[0x0][0x3a8] ;  /* 0x00007500ff0e77ac */ /* 0x000e220008000a00 */
[----:B----4-:R-:W-:Y:S01]  /*2820*/  DSETP.LT.AND P0, PT, RZ, UR16, PT ;  /* 0x00000010ff007e2a */ /* 0x010fe2000bf01000 */
[----:B------:R-:W4:Y:S01]  /*2830*/  LDCU UR10, c[0x0][0x3b0] ;  /* 0x00007600ff0a77ac */ /* 0x000f220008000800 */
[----:B-----5:R-:W-:-:S02]  /*2840*/  IMAD R16, R0, UR12, RZ ;  /* 0x0000000c00107c24 */ /* 0x020fc4000f8e02ff */
[----:B---3--:R-:W-:Y:S01]  /*2850*/  FADD R14, -R2, R3 ;  /* 0x00000003020e7221 */ /* 0x008fe20000000100 */
[----:B------:R-:W3:Y:S01]  /*2860*/  LDCU UR9, c[0x0][0x3b4] ;  /* 0x00007680ff0977ac */ /* 0x000ee20008000800 */
[----:B------:R-:W0:Y:S01]  /*2870*/  LDCU.128 UR4, c[0x0][0x380] ;  /* 0x00007000ff0477ac */ /* 0x000e220008000c00 */
[----:B-1----:R-:W-:Y:S02]  /*2880*/  UISETP.GE.AND UP1, UPT, UR11, URZ, UPT ;  /* 0x000000ff0b00728c */ /* 0x002fe4000bf26270 */
[----:B--2-4-:R-:W-:-:S11]  /*2890*/  UISETP.GE.AND UP0, UPT, UR8, URZ, UPT ;  /* 0x000000ff0800728c */ /* 0x014fd6000bf06270 */
.L_x_47:
[----:B------:R-:W-:Y:S01]  /*28a0*/  MOV R19, R11 ;  /* 0x0000000b00137202 */ /* 0x000fe20000000f00 */
[----:B-1----:R-:W-:Y:S01]  /*28b0*/  IMAD.MOV.U32 R18, RZ, RZ, R4 ;  /* 0x000000ffff127224 */ /* 0x002fe200078e0004 */
[----:B------:R-:W-:Y:S01]  /*28c0*/  MOV R15, R10 ;  /* 0x0000000a000f7202 */ /* 0x000fe20000000f00 */
[----:B------:R-:W-:Y:S01]  /*28d0*/  BSSY.RECONVERGENT B2, `(.L_x_38) ;  /* 0x0000073000027945 */ /* 0x000fe20003800200 */
[----:B------:R-:W-:Y:S01]  /*28e0*/  MOV R17, R5 ;  /* 0x0000000500117202 */ /* 0x000fe20000000f00 */
[----:B0-----:R-:W-:Y:S01]  /*28f0*/  IMAD.MOV.U32 R4, RZ, RZ, R5 ;  /* 0x000000ffff047224 */ /* 0x001fe200078e0005 */
[----:B------:R-:W-:Y:S01]  /*2900*/  MOV R11, R18 ;  /* 0x00000012000b7202 */ /* 0x000fe20000000f00 */
[----:B------:R-:W-:Y:S01]  /*2910*/  IMAD.MOV.U32 R10, RZ, RZ, R19 ;  /* 0x000000ffff0a7224 */ /* 0x000fe200078e0013 */
[----:B------:R-:W-:Y:S06]  /*2920*/  @!P0 BRA `(.L_x_39) ;  /* 0x0000000000688947 */ /* 0x000fec0003800000 */
[----:B------:R-:W-:Y:S01]  /*2930*/  SHF.R.U32.HI R10, RZ, 0x2, R7 ;  /* 0x00000002ff0a7819 */ /* 0x000fe20000011607 */
[----:B------:R-:W-:Y:S01]  /*2940*/  IMAD.MOV.U32 R3, RZ, RZ, 0x2f800000 ;  /* 0x2f800000ff037424 */ /* 0x000fe200078e00ff */
[----:B------:R-:W-:Y:S02]  /*2950*/  IADD3 R6, PT, PT, R6, 0x587c5, RZ ;  /* 0x000587c506067810 */ /* 0x000fe40007ffe0ff */
[----:B------:R-:W-:Y:S01]  /*2960*/  LOP3.LUT R11, R10, R7, RZ, 0x3c, !PT ;  /* 0x000000070a0b7212 */ /* 0x000fe200078e3cff */
[----:B------:R-:W-:Y:S04]  /*2970*/  IMAD.SHL.U32 R10, R5, 0x10, RZ ;  /* 0x00000010050a7824 */ /* 0x000fe800078e00ff */
[C---:B------:R-:W-:Y:S05]  /*2980*/  IMAD.SHL.U32 R7, R11.reuse, 0x2, RZ ;  /* 0x000000020b077824 */ /* 0x040fea00078e00ff */
[----:B------:R-:W-:Y:S02]  /*2990*/  LOP3.LUT R10, R11, R7, R10, 0x96, !PT ;  /* 0x000000070b0a7212 */ /* 0x000fe400078e960a */
[----:B------:R-:W-:Y:S02]  /*29a0*/  MOV R7, R15 ;  /* 0x0000000f00077202 */ /* 0x000fe40000000f00 */
[----:B------:R-:W-:Y:S05]  /*29b0*/  LOP3.LUT R4, R10, R5, RZ, 0x3c, !PT ;  /* 0x000000050a047212 */ /* 0x000fea00078e3cff */
[----:B------:R-:W-:Y:S05]  /*29c0*/  IMAD.IADD R2, R4, 0x1, R6 ;  /* 0x0000000104027824 */ /* 0x000fea00078e0206 */
[----:B------:R-:W-:Y:S05]  /*29d0*/  I2FP.F32.U32 R2, R2 ;  /* 0x0000000200027245 */ /* 0x000fea0000201000 */
[----:B------:R-:W-:Y:S04]  /*29e0*/  FFMA R0, R2, R3, 1.1641532182693481445e-10 ;  /* 0x2f00000002007423 */ /* 0x000fe80000000003 */
[----:B------:R-:W0:Y:S02]  /*29f0*/  F2F.F64.F32 R10, R0 ;  /* 0x00000000000a7310 */ /* 0x000e240000201800 */
[----:B0-----:R-:W-:Y:S01]  /*2a00*/  DSETP.GEU.AND P1, PT, R10, UR14, PT ;  /* 0x0000000e0a007e2a */ /* 0x001fe2000bf2e000 */
[----:B------:R-:W-:Y:S01]  /*2a10*/  MOV R10, R18 ;  /* 0x00000012000a7202 */ /* 0x000fe20000000f00 */
[----:B------:R-:W-:Y:S11]  /*2a20*/  IMAD.MOV.U32 R11, RZ, RZ, R5 ;  /* 0x000000ffff0b7224 */ /* 0x000ff600078e0005 */
[----:B------:R-:W-:Y:S01]  /*2a30*/  @!UPT UIADD3 URZ, UPT, UPT, URZ, URZ, URZ ;  /* 0x000000fffffff290 */ /* 0x000fe2000fffe0ff */
[----:B------:R-:W-:Y:S01]  /*2a40*/  @!P1 IMAD.MOV.U32 R7, RZ, RZ, R15 ;  /* 0x000000ffff079224 */ /* 0x000fe200078e000f */
[----:B------:R-:W-:Y:S01]  /*2a50*/  @!P1 MOV R15, 0x7fc00000 ;  /* 0x7fc00000000f9802 */ /* 0x000fe20000000f00 */
[----:B------:R-:W-:Y:S02]  /*2a60*/  @!P1 IMAD.MOV.U32 R11, RZ, RZ, R18 ;  /* 0x000000ffff0b9224 */ /* 0x000fe400078e0012 */
[----:B------:R-:W-:Y:S01]  /*2a70*/  @!P1 IMAD.MOV.U32 R5, RZ, RZ, R4 ;  /* 0x000000ffff059224 */ /* 0x000fe200078e0004 */
[----:B------:R-:W-:Y:S01]  /*2a80*/  @!P1 F2FP.SATFINITE.E5M2.F32.PACK_AB_MERGE_C R18, RZ, R15, RZ ;  /* 0x0000000fff12923e */ /* 0x000fe200048060ff */
[----:B------:R-:W-:Y:S01]  /*2a90*/  @!P1 IMAD.MOV.U32 R10, RZ, RZ, R19 ;  /* 0x000000ffff0a9224 */ /* 0x000fe200078e0013 */
[----:B------:R-:W-:Y:S02]  /*2aa0*/  @!P1 MOV R4, R17 ;  /* 0x0000001100049202 */ /* 0x000fe40000000f00 */
[----:B------:R-:W-:Y:S01]  /*2ab0*/  MOV R15, R19 ;  /* 0x00000013000f7202 */ /* 0x000fe20000000f00 */
[----:B------:R-:W-:Y:S06]  /*2ac0*/  @!P1 BRA `(.L_x_40) ;  /* 0x00000004004c9947 */ /* 0x000fec0003800000 */
.L_x_39:
[----:B------:R-:W-:Y:S02]  /*2ad0*/  SHF.R.U32.HI R18, RZ, 0x2, R7 ;  /* 0x00000002ff127819 */ /* 0x000fe40000011607 */
[----:B------:R-:W-:Y:S02]  /*2ae0*/  IADD3 R6, PT, PT, R6, 0x587c5, RZ ;  /* 0x000587c506067810 */ /* 0x000fe40007ffe0ff */
[----:B------:R-:W-:Y:S01]  /*2af0*/  LOP3.LUT R17, R18, R7, RZ, 0x3c, !PT ;  /* 0x0000000712117212 */ /* 0x000fe200078e3cff */
[----:B------:R-:W-:Y:S01]  /*2b00*/  IMAD.SHL.U32 R18, R4, 0x10, RZ ;  /* 0x0000001004127824 */ /* 0x000fe200078e00ff */
[----:B------:R-:W-:Y:S03]  /*2b10*/  MOV R3, 0x2f800000 ;  /* 0x2f80000000037802 */ /* 0x000fe60000000f00 */
[C---:B------:R-:W-:Y:S05]  /*2b20*/  IMAD.SHL.U32 R7, R17.reuse, 0x2, RZ ;  /* 0x0000000211077824 */ /* 0x040fea00078e00ff */
[----:B------:R-:W-:Y:S04]  /*2b30*/  LOP3.LUT R7, R17, R7, R18, 0x96, !PT ;  /* 0x0000000711077212 */ /* 0x000fe800078e9612 */
[----:B------:R-:W-:Y:S05]  /*2b40*/  LOP3.LUT R5, R7, R4, RZ, 0x3c, !PT ;  /* 0x0000000407057212 */ /* 0x000fea00078e3cff */
[----:B------:R-:W-:Y:S05]  /*2b50*/  IMAD.IADD R2, R5, 0x1, R6 ;  /* 0x0000000105027824 */ /* 0x000fea00078e0206 */
[----:B------:R-:W-:Y:S05]  /*2b60*/  I2FP.F32.U32 R2, R2 ;  /* 0x0000000200027245 */ /* 0x000fea0000201000 */
[----:B------:R-:W-:Y:S04]  /*2b70*/  FFMA R0, R2, R3, 1.1641532182693481445e-10 ;  /* 0x2f00000002007423 */ /* 0x000fe80000000003 */
[----:B------:R-:W-:Y:S01]  /*2b80*/  FFMA R17, -R0, R8, R9 ;  /* 0x0000000800117223 */ /* 0x000fe20000000109 */
[----:B------:R-:W-:Y:S06]  /*2b90*/  BRA.U !UP1, `(.L_x_41) ;  /* 0x0000000109b87547 */ /* 0x000fec000b800000 */
        /* <DEDUP_REMOVED lines=22> */
[----:B------:R-:W-:Y:S01]  /*2d00*/  ISETP.NE.AND P1, PT, R2, 0xbd, PT ;  /* 0x000000bd0200780c */ /* 0x000fe20003f25270 */
[----:B------:R-:W-:Y:S02]  /*2d10*/  IMAD.SHL.U32 R0, R3, 0x80, RZ ;  /* 0x0000008003007824 */ /* 0x000fe400078e00ff */
[----:B------:R-:W-:Y:S03]  /*2d20*/  IMAD.MOV.U32 R7, RZ, RZ, RZ ;  /* 0x000000ffff077224 */ /* 0x000fe600078e00ff */
[----:B------:R-:W-:Y:S04]  /*2d30*/  LOP3.LUT R0, R0, 0x3fffff80, RZ, 0xc0, !PT ;  /* 0x3fffff8000007812 */ /* 0x000fe800078ec0ff */
[----:B------:R-:W-:Y:S03]  /*2d40*/  LOP3.LUT R0, R0, 0x40000000, RZ, 0xfc, !PT ;  /* 0x4000000000007812 */ /* 0x000fe600078efcff */
[C---:B------:R-:W-:Y:S01]  /*2d50*/  @P1 IADD3 R21, PT, PT, -R2.reuse, 0xbd, RZ ;  /* 0x000000bd02151810 */ /* 0x040fe20007ffe1ff */
[----:B------:R-:W-:Y:S03]  /*2d60*/  @P1 VIADD R19, R2, 0xffffff83 ;  /* 0xffffff8302131836 */ /* 0x000fe60000000000 */
[--C-:B------:R-:W-:Y:S02]  /*2d70*/  @P1 SHF.R.U64 R7, RZ, R21, R0.reuse ;  /* 0x00000015ff071219 */ /* 0x100fe40000001200 */
[--C-:B------:R-:W-:Y:S02]  /*2d80*/  @P1 SHF.L.U64.HI R19, RZ, R19, R0.reuse ;  /* 0x00000013ff131219 */ /* 0x100fe40000010200 */
[----:B------:R-:W-:Y:S02]  /*2d90*/  @P1 SHF.R.U32.HI R0, RZ, R21, R0 ;  /* 0x00000015ff001219 */ /* 0x000fe40000011600 */
[----:B------:R-:W-:Y:S02]  /*2da0*/  @P1 SHF.R.U32.HI R18, RZ, 0x1f, R19 ;  /* 0x0000001fff121819 */ /* 0x000fe40000011613 */
.L_x_45:
[----:B---3--:R-:W-:Y:S05]  /*2db0*/  BSYNC.RECONVERGENT B0 ;  /* 0x0000000000007941 */ /* 0x008fea0003800200 */
.L_x_44:
[----:B------:R-:W-:Y:S02]  /*2dc0*/  IADD3 R7, P1, PT, R7, R18, RZ ;  /* 0x0000001207077210 */ /* 0x000fe40007f3e0ff */
[----:B------:R-:W-:Y:S03]  /*2dd0*/  ISETP.GE.AND P2, PT, R3, RZ, PT ;  /* 0x000000ff0300720c */ /* 0x000fe60003f46270 */
[----:B------:R-:W-:Y:S01]  /*2de0*/  IMAD.X R17, R0, 0x1, R17, P1 ;  /* 0x0000000100117824 */ /* 0x000fe200008e0611 */
[-C--:B------:R-:W-:Y:S04]  /*2df0*/  IADD3 R0, P1, PT, RZ, -R7.reuse, RZ ;  /* 0x80000007ff007210 */ /* 0x080fe80007f3e0ff */
[----:B------:R-:W-:Y:S01]  /*2e00*/  SEL R18, R0, R7, !P2 ;  /* 0x0000000700127207 */ /* 0x000fe20005000000 */
[----:B------:R-:W-:Y:S05]  /*2e10*/  IMAD.X R2, RZ, RZ, ~R17, P1 ;  /* 0x000000ffff027224 */ /* 0x000fea00008e0e11 */
[----:B------:R-:W-:Y:S04]  /*2e20*/  SEL R19, R2, R17, !P2 ;  /* 0x0000001102137207 */ /* 0x000fe80005000000 */
[----:B------:R0:W1:Y:S03]  /*2e30*/  I2F.S64 R17, R18 ;  /* 0x0000001200117312 */ /* 0x0000660000301400 */
.L_x_43:
[----:B---3--:R-:W-:Y:S05]  /*2e40*/  BSYNC.RECONVERGENT B1 ;  /* 0x0000000000017941 */ /* 0x008fea0003800200 */
.L_x_42:
[----:B01----:R-:W-:Y:S05]  /*2e50*/  FMUL R18, R17, UR9 ;  /* 0x0000000911127c20 */ /* 0x003fea0008400000 */
[----:B------:R-:W-:Y:S01]  /*2e60*/  F2FP.SATFINITE.E5M2.F32.PACK_AB_MERGE_C R18, RZ, R18, RZ ;  /* 0x00000012ff12723e */ /* 0x000fe200048060ff */
[----:B------:R-:W-:Y:S05]  /*2e70*/  BRA `(.L_x_46) ;  /* 0x0000000000047947 */ /* 0x000fea0003800000 */
.L_x_41:
[----:B------:R-:W-:Y:S02]  /*2e80*/  F2FP.SATFINITE.E5M2.F32.PACK_AB_MERGE_C R18, RZ, R17, RZ ;  /* 0x00000011ff12723e */ /* 0x000fe400048060ff */
.L_x_46:
[----:B------:R-:W-:Y:S01]  /*2e90*/  MOV R7, R15 ;  /* 0x0000000f00077202 */ /* 0x000fe20000000f00 */
[----:B------:R-:W-:Y:S06]  /*2ea0*/  BRA.U !UP0, `(.L_x_40) ;  /* 0x0000000108547547 */ /* 0x000fec000b800000 */
[----:B------:R-:W-:Y:S01]  /*2eb0*/  F2FP.SATFINITE.E5M2.F32.PACK_AB_MERGE_C R0, RZ, RZ, RZ ;  /* 0x000000ffff00723e */ /* 0x000fe200048060ff */
[----:B------:R-:W-:Y:S01]  /*2ec0*/  IMAD.MOV.U32 R7, RZ, RZ, R15 ;  /* 0x000000ffff077224 */ /* 0x000fe200078e000f */
        /* <DEDUP_REMOVED lines=8> */
[----:B------:R-:W-:Y:S05]  /*2f50*/  @P1 BRA `(.L_x_40) ;  /* 0x0000000000281947 */ /* 0x000fea0003800000 */
[C---:B------:R-:W-:Y:S01]  /*2f60*/  FSETP.GT.AND P3, PT, R17.reuse, RZ, PT ;  /* 0x000000ff1100720b */ /* 0x040fe20003f64000 */
[----:B------:R-:W-:Y:S11]  /*2f70*/  IMAD.MOV.U32 R7, RZ, RZ, R15 ;  /* 0x000000ffff077224 */ /* 0x000ff600078e000f */
[----:B------:R-:W-:Y:S01]  /*2f80*/  @!UPT UIADD3 URZ, UPT, UPT, URZ, URZ, URZ ;  /* 0x000000fffffff290 */ /* 0x000fe2000fffe0ff */
[C---:B------:R-:W-:Y:S01]  /*2f90*/  @P3 FADD R0, R17.reuse, 1 ;  /* 0x3f80000011003421 */ /* 0x040fe20000000000 */
[----:B------:R-:W-:Y:S04]  /*2fa0*/  @!P3 FADD R17, R17, -1 ;  /* 0xbf8000001111b421 */ /* 0x000fe80000000000 */
[----:B------:R-:W-:Y:S02]  /*2fb0*/  @P3 FSETP.GEU.AND P2, PT, R0, R9, PT ;  /* 0x000000090000320b */ /* 0x000fe40003f4e000 */
[----:B------:R-:W-:Y:S02]  /*2fc0*/  @!P3 FSETP.GEU.AND P1, PT, R14, R17, PT ;  /* 0x000000110e00b20b */ /* 0x000fe40003f2e000 */
[----:B------:R-:W-:Y:S02]  /*2fd0*/  @P3 FSEL R18, R0, R9, !P2 ;  /* 0x0000000900123208 */ /* 0x000fe40005000000 */
[----:B------:R-:W-:Y:S04]  /*2fe0*/  @!P3 FSEL R18, R17, R14, !P1 ;  /* 0x0000000e1112b208 */ /* 0x000fe80004800000 */
[----:B------:R-:W-:Y:S02]  /*2ff0*/  F2FP.SATFINITE.E5M2.F32.PACK_AB_MERGE_C R18, RZ, R18, RZ ;  /* 0x00000012ff12723e */ /* 0x000fe400048060ff */
.L_x_40:
[----:B---3--:R-:W-:Y:S05]  /*3000*/  BSYNC.RECONVERGENT B2 ;  /* 0x0000000000027941 */ /* 0x008fea0003800200 */
.L_x_38:
        /* <DEDUP_REMOVED lines=9> */
[----:B------:R-:W-:Y:S05]  /*30a0*/  BSYNC.RECONVERGENT B3 ;  /* 0x0000000000037941 */ /* 0x000fea0003800200 */
.L_x_37:
[----:B------:R-:W-:Y:S05]  /*30b0*/  EXIT ;  /* 0x000000000000794d */ /* 0x000fea0003800000 */
.L_x_48:
        /* <DEDUP_REMOVED lines=12> */
.L_x_2910:


//--------------------- .text._ZN7cutlass9reference6device6kernel12BlockForEachIfNS1_6detail18RandomGaussianFuncIfEEEEvPT_mNT0_6ParamsE --------------------------
	.section	.text._ZN7cutlass9reference6device6kernel12BlockForEachIfNS1_6detail18RandomGaussianFuncIfEEEEvPT_mNT0_6ParamsE,"ax",@progbits
	.align	128
        .global         _ZN7cutlass9reference6device6kernel12BlockForEachIfNS1_6detail18RandomGaussianFuncIfEEEEvPT_mNT0_6ParamsE
        .type           _ZN7cutlass9reference6device6kernel12BlockForEachIfNS1_6detail18RandomGaussianFuncIfEEEEvPT_mNT0_6ParamsE,@function
        .size           _ZN7cutlass9reference6device6kernel12BlockForEachIfNS1_6detail18RandomGaussianFuncIfEEEEvPT_mNT0_6ParamsE,(.L_x_2875 - _ZN7cutlass9reference6device6kernel12BlockForEachIfNS1_6detail18RandomGaussianFuncIfEEEEvPT_mNT0_6ParamsE)
        .other          _ZN7cutlass9reference6device6kernel12BlockForEachIfNS1_6detail18RandomGaussianFuncIfEEEEvPT_mNT0_6ParamsE,@"STO_CUDA_ENTRY STV_DEFAULT"
_ZN7cutlass9reference6device6kernel12BlockForEachIfNS1_6detail18RandomGaussianFuncIfEEEEvPT_mNT0_6ParamsE:
.text._ZN7cutlass9reference6device6kernel12BlockForEachIfNS1_6detail18RandomGaussianFuncIfEEEEvPT_mNT0_6ParamsE:
        /* <DEDUP_REMOVED lines=12> */
[----:B------:R-:W2:Y:S01]  /*00c0*/  S2UR UR4, SR_CTAID.X ;  /* 0x00000000000479c3 */ /* 0x000ea20000002500 */
[----:B------:R-:W-:Y:S01]  /*00d0*/  IMAD R20, R9, -0x658354e5, RZ ;  /* 0x9a7cab1b09147824 */ /* 0x000fe200078e02ff */
[----:B---3--:R-:W-:Y:S01]  /*00e0*/  STL.64 [R1+0x8], R6 ;  /* 0x0000080601007387 */ /* 0x008fe20000100a00 */
[C---:B------:R-:W-:Y:S02]  /*00f0*/  IADD3 R15, PT, PT, R21.reuse, 0x75bcd15, RZ ;  /* 0x075bcd15150f7810 */ /* 0x040fe40007ffe0ff */
[C---:B------:R-:W-:Y:S01]  /*0100*/  VIADD R23, R20.reuse, 0x1f123bb5 ;  /* 0x1f123bb514177836 */ /* 0x040fe20000000000 */
[C---:B------:R-:W-:Y:S02]  /*0110*/  IADD3 R14, PT, PT, R21.reuse, 0x64f0c9, R20 ;  /* 0x0064f0c9150e7810 */ /* 0x040fe40007ffe014 */
[----:B------:R-:W2:Y:S01]  /*0120*/  LDC R12, c[0x0][0x360] ;  /* 0x0000d800ff0c7b82 */ /* 0x000ea20000000800 */
[C---:B------:R-:W-:Y:S01]  /*0130*/  LOP3.LUT R22, R21.reuse, 0x159a55e5, RZ, 0x3c, !PT ;  /* 0x159a55e515167812 */ /* 0x040fe200078e3cff */
[----:B------:R-:W-:Y:S01]  /*0140*/  VIADD R21, R21, 0x583f19 ;  /* 0x00583f1915157836 */ /* 0x000fe20000000000 */
[----:B------:R-:W-:Y:S01]  /*0150*/  LOP3.LUT R20, R20, 0x5491333, RZ, 0x3c, !PT ;  /* 0x0549133314147812 */ /* 0x000fe200078e3cff */
[----:B----4-:R-:W-:Y:S04]  /*0160*/  STL.64 [R1+0x10], R4 ;  /* 0x0000100401007387 */ /* 0x010fe80000100a00 */
[----:B------:R-:W1:Y:S01]  /*0170*/  LDC.64 R10, c[0x0][0x390] ;  /* 0x0000e400ff0a7b82 */ /* 0x000e620000000a00 */
[----:B-----5:R-:W-:Y:S04]  /*0180*/  STL.64 [R1+0x18], R2 ;  /* 0x0000180201007387 */ /* 0x020fe80000100a00 */
[----:B------:R-:W-:Y:S04]  /*0190*/  STL.64 [R1+0x20], R14 ;  /* 0x0000200e01007387 */ /* 0x000fe80000100a00 */
[----:B------:R-:W-:Y:S04]  /*01a0*/  STL.64 [R1+0x28], R22 ;  /* 0x0000281601007387 */ /* 0x000fe80000100a00 */
[----:B------:R-:W-:Y:S01]  /*01b0*/  STL.64 [R1+0x30], R20 ;  /* 0x0000301401007387 */ /* 0x000fe20000100a00 */
[----:B--2---:R-:W-:-:S05]  /*01c0*/  IMAD R25, R12, UR4, R25 ;  /* 0x000000040c197c24 */ /* 0x004fca000f8e0219 */
[----:B------:R-:W-:Y:S01]  /*01d0*/  ISETP.NE.AND P0, PT, R25, RZ, PT ;  /* 0x000000ff1900720c */ /* 0x000fe20003f05270 */
[----:B-1----:R1:W-:Y:S02]  /*01e0*/  STL.64 [R1], R10 ;  /* 0x0000000a01007387 */ /* 0x0023e40000100a00 */
[----:B-1----:R-:W-:-:S10]  /*01f0*/  HFMA2 R10, -RZ, RZ, 0, 0 ;  /* 0x00000000ff0a7431 */ /* 0x002fd400000001ff */
[----:B0-----:R-:W-:Y:S05]  /*0200*/  @!P0 BRA `(.L_x_50) ;  /* 0x0000002400408947 */ /* 0x001fea0003800000 */
[----:B------:R-:W-:Y:S02]  /*0210*/  MOV R11, RZ ;  /* 0x000000ff000b7202 */ /* 0x000fe40000000f00 */
[----:B------:R-:W-:Y:S02]  /*0220*/  MOV R4, R25 ;  /* 0x0000001900047202 */ /* 0x000fe40000000f00 */
[----:B------:R-:W-:-:S07]  /*0230*/  MOV R3, R10 ;  /* 0x0000000a00037202 */ /* 0x000fce0000000f00 */
.L_x_59:
        /* <DEDUP_REMOVED lines=11> */
.L_x_54:
[----:B------:R-:W-:-:S06]  /*02f0*/  LEA R2, R24, R1, 0x2 ;  /* 0x0000000118027211 */ /* 0x000fcc00078e10ff */
[----:B------:R-:W5:Y:S01]  /*0300*/  LDL R2, [R2+0x24] ;  /* 0x0000240002027983 */ /* 0x000f620000100800 */
[----:B------:R-:W-:Y:S01]  /*0310*/  SHF.L.U32 R0, R24, 0x5, RZ ;  /* 0x0000000518007819 */ /* 0x000fe200000006ff */
[----:B------:R-:W-:-:S06]  /*0320*/  UMOV UR4, URZ ;  /* 0x000000ff00047c82 */ /* 0x000fcc0008000000 */
.L_x_53:
        /* <DEDUP_REMOVED lines=190> */
.L_x_56:
[----:B------:R-:W-:-:S06]  /*0f10*/  LEA R2, R24, R1, 0x2 ;  /* 0x0000000118027211 */ /* 0x000fcc00078e10ff */
[----:B------:R-:W5:Y:S01]  /*0f20*/  LDL R2, [R2+0x24] ;  /* 0x0000240002027983 */ /* 0x000f620000100800 */
[----:B------:R-:W-:Y:S01]  /*0f30*/  SHF.L.U32 R0, R24, 0x5, RZ ;  /* 0x0000000518007819 */ /* 0x000fe200000006ff */
[----:B------:R-:W-:-:S06]  /*0f40*/  UMOV UR4, URZ ;  /* 0x000000ff00047c82 */ /* 0x000fcc0008000000 */
.L_x_55:
        /* <DEDUP_REMOVED lines=190> */
.L_x_58:
[----:B------:R-:W-:-:S06]  /*1b30*/  LEA R2, R9, R1, 0x2 ;  /* 0x0000000109027211 */ /* 0x000fcc00078e10ff */
[----:B------:R-:W5:Y:S01]  /*1b40*/  LDL R2, [R2+0x24] ;  /* 0x0000240002027983 */ /* 0x000f620000100800 */
[----:B------:R-:W-:Y:S01]  /*1b50*/  SHF.L.U32 R0, R9, 0x5, RZ ;  /* 0x0000000509007819 */ /* 0x000fe200000006ff */
[----:B------:R-:W-:-:S06]  /*1b60*/  UMOV UR4, URZ ;  /* 0x000000ff00047c82 */ /* 0x000fcc0008000000 */
.L_x_57:
        /* <DEDUP_REMOVED lines=179> */
.L_x_52:
[----:B------:R-:W-:Y:S05]  /*26a0*/  BSYNC.RECONVERGENT B0 ;  /* 0x0000000000007941 */ /* 0x000fea0003800200 */
.L_x_51:
[C---:B------:R-:W-:Y:S01]  /*26b0*/  ISETP.GT.U32.AND P0, PT, R4.reuse, 0x3, PT ;  /* 0x000000030400780c */ /* 0x040fe20003f04070 */
[----:B------:R-:W-:Y:S01]  /*26c0*/  VIADD R11, R11, 0x1 ;  /* 0x000000010b0b7836 */ /* 0x000fe20000000000 */
[--C-:B------:R-:W-:Y:S02]  /*26d0*/  SHF.R.U64 R4, R4, 0x2, R3.reuse ;  /* 0x0000000204047819 */ /* 0x100fe40000001203 */
[----:B------:R-:W-:Y:S02]  /*26e0*/  ISETP.GT.U32.AND.EX P0, PT, R3, RZ, PT, P0 ;  /* 0x000000ff0300720c */ /* 0x000fe40003f04100 */
[----:B------:R-:W-:-:S11]  /*26f0*/  SHF.R.U32.HI R3, RZ, 0x2, R3 ;  /* 0x00000002ff037819 */ /* 0x000fd60000011603 */
[----:B------:R-:W-:Y:S05]  /*2700*/  @P0 BRA `(.L_x_59) ;  /* 0xffffffd800cc0947 */ /* 0x000fea000383ffff */
.L_x_50:
[----:B------:R-:W-:Y:S05]  /*2710*/  BSYNC.RECONVERGENT B1 ;  /* 0x0000000000017941 */ /* 0x000fea0003800200 */
.L_x_49:
[----:B------:R-:W3:Y:S02]  /*2720*/  LDCU.64 UR4, c[0x0][0x388] ;  /* 0x00007100ff0477ac */ /* 0x000ee40008000a00 */
[----:B---3--:R-:W-:-:S04]  /*2730*/  ISETP.GE.U32.AND P0, PT, R25, UR4, PT ;  /* 0x0000000419007c0c */ /* 0x008fc8000bf06070 */
[----:B------:R-:W-:-:S13]  /*2740*/  ISETP.GE.U32.AND.EX P0, PT, R10, UR5, PT, P0 ;  /* 0x000000050a007c0c */ /* 0x000fda000bf06100 */
[----:B------:R-:W-:Y:S05]  /*2750*/  @P0 EXIT ;  /* 0x000000000000094d */ /* 0x000fea0003800000 */
[----:B------:R-:W3:Y:S01]  /*2760*/  LDC R8, c[0x0][0x3ac] ;  /* 0x0000eb00ff087b82 */ /* 0x000ee20000000800 */
[----:B------:R-:W4:Y:S01]  /*2770*/  LDCU UR11, c[0x0][0x370] ;  /* 0x00006e00ff0b77ac */ /* 0x000f220008000800 */
[----:B------:R-:W-:Y:S01]  /*2780*/  HFMA2 R9, -RZ, RZ, 0, 0 ;  /* 0x00000000ff097431 */ /* 0x000fe200000001ff */
[----:B------:R-:W-:Y:S01]  /*2790*/  MOV R6, RZ ;  /* 0x000000ff00067202 */ /* 0x000fe20000000f00 */
[----:B------:R-:W-:Y:S01]  /*27a0*/  IMAD.MOV.U32 R19, RZ, RZ, R21 ;  /* 0x000000ffff137224 */ /* 0x000fe200078e0015 */
[----:B------:R-:W-:Y:S01]  /*27b0*/  MOV R17, R20 ;  /* 0x0000001400117202 */ /* 0x000fe20000000f00 */
[----:B------:R-:W-:Y:S01]  /*27c0*/  IMAD.MOV.U32 R4, RZ, RZ, R23 ;  /* 0x000000ffff047224 */ /* 0x000fe200078e0017 */
[----:B------:R-:W0:Y:S01]  /*27d0*/  LDCU UR10, c[0x0][0x3a0] ;  /* 0x00007400ff0a77ac */ /* 0x000e220008000800 */
[----:B------:R-:W0:Y:S01]  /*27e0*/  LDCU UR9, c[0x0][0x3a4] ;  /* 0x00007480ff0977ac */ /* 0x000e220008000800 */
[----:B------:R-:W0:Y:S01]  /*27f0*/  LDCU UR8, c[0x0][0x3a8] ;  /* 0x00007500ff0877ac */ /* 0x000e220008000800 */
[----:B----4-:R-:W-:Y:S01]  /*2800*/  IMAD R12, R12, UR11, RZ ;  /* 0x0000000b0c0c7c24 */ /* 0x010fe2000f8e02ff */
[----:B------:R-:W4:Y:S06]  /*2810*/  LDCU.128 UR4, c[0x0][0x380] ;  /* 0x00007000ff0477ac */ /* 0x000f2c0008000c00 */
.L_x_70:
[----:B------:R-:W-:Y:S01]  /*2820*/  ISETP.NE.AND P0, PT, R9, 0x1, PT ;  /* 0x000000010900780c */ /* 0x000fe20003f05270 */
[----:B------:R-:W-:Y:S01]  /*2830*/  BSSY.RECONVERGENT B1, `(.L_x_60) ;  /* 0x000004b000017945 */ /* 0x000fe20003800200 */
[----:B------:R-:W-:Y:S01]  /*2840*/  MOV R9, RZ ;  /* 0x000000ff00097202 */ /* 0x000fe20000000f00 */
[----:B------:R-:W-:Y:S10]  /*2850*/  IMAD.MOV.U32 R7, RZ, RZ, R6 ;  /* 0x000000ffff077224 */ /* 0x000ff400078e0006 */
[----:B0-----:R-:W-:Y:S05]  /*2860*/  @!P0 BRA `(.L_x_61) ;  /* 0x00000004001c8947 */ /* 0x001fea0003800000 */
[----:B------:R-:W-:Y:S01]  /*2870*/  SHF.R.U32.HI R18, RZ, 0x2, R15 ;  /* 0x00000002ff127819 */ /* 0x000fe2000001160f */
[----:B------:R-:W-:Y:S01]  /*2880*/  IMAD.SHL.U32 R16, R21, 0x10, RZ ;  /* 0x0000001015107824 */ /* 0x000fe200078e00ff */
[----:B------:R-:W-:Y:S01]  /*2890*/  BSSY.RECONVERGENT B0, `(.L_x_62) ;  /* 0x000003b000007945 */ /* 0x000fe20003800200 */
[----:B------:R-:W-:Y:S01]  /*28a0*/  IMAD.MOV.U32 R9, RZ, RZ, 0x2f800000 ;  /* 0x2f800000ff097424 */ /* 0x000fe200078e00ff */
[----:B------:R-:W-:Y:S01]  /*28b0*/  LOP3.LUT R18, R18, R15, RZ, 0x3c, !PT ;  /* 0x0000000f12127212 */ /* 0x000fe200078e3cff */
[----:B------:R-:W-:Y:S03]  /*28c0*/  IMAD.MOV.U32 R13, RZ, RZ, 0x3e055027 ;  /* 0x3e055027ff0d7424 */ /* 0x000fe600078e00ff */
[C---:B012---:R-:W-:Y:S04]  /*28d0*/  SHF.L.U32 R15, R18.reuse, 0x1, RZ ;  /* 0x00000001120f7819 */ /* 0x047fe800000006ff */
[----:B------:R-:W-:Y:S02]  /*28e0*/  LOP3.LUT R16, R18, R15, R16, 0x96, !PT ;  /* 0x0000000f12107212 */ /* 0x000fe400078e9610 */
[----:B------:R-:W-:Y:S02]  /*28f0*/  SHF.R.U32.HI R15, RZ, 0x2, R22 ;  /* 0x00000002ff0f7819 */ /* 0x000fe40000011616 */
[----:B------:R-:W-:Y:S02]  /*2900*/  LOP3.LUT R17, R16, R21, RZ, 0x3c, !PT ;  /* 0x0000001510117212 */ /* 0x000fe400078e3cff */
[----:B------:R-:W-:Y:S02]  /*2910*/  LOP3.LUT R18, R15, R22, RZ, 0x3c, !PT ;  /* 0x000000160f127212 */ /* 0x000fe400078e3cff */
[----:B------:R-:W-:Y:S01]  /*2920*/  IADD3 R6, PT, PT, R14, 0x587c5, R17 ;  /* 0x000587c50e067810 */ /* 0x000fe20007ffe011 */
[----:B------:R-:W-:Y:S01]  /*2930*/  IMAD.SHL.U32 R16, R17, 0x10, RZ ;  /* 0x0000001011107824 */ /* 0x000fe200078e00ff */
[C---:B------:R-:W-:Y:S02]  /*2940*/  SHF.L.U32 R15, R18.reuse, 0x1, RZ ;  /* 0x00000001120f7819 */ /* 0x040fe400000006ff */
[----:B------:R-:W-:Y:S02]  /*2950*/  I2FP.F32.U32 R6, R6 ;  /* 0x0000000600067245 */ /* 0x000fe40000201000 */
[----:B------:R-:W-:Y:S02]  /*2960*/  LOP3.LUT R16, R18, R15, R16, 0x96, !PT ;  /* 0x0000000f12107212 */ /* 0x000fe400078e9610 */
[----:B------:R-:W-:Y:S01]  /*2970*/  IADD3 R14, PT, PT, R14, 0xb0f8a, RZ ;  /* 0x000b0f8a0e0e7810 */ /* 0x000fe20007ffe0ff */
[----:B------:R-:W-:Y:S01]  /*2980*/  FFMA R3, R6, R9, 1.1641532182693481445e-10 ;  /* 0x2f00000006037423 */ /* 0x000fe20000000009 */
[----:B------:R-:W-:Y:S01]  /*2990*/  LOP3.LUT R19, R16, R17, RZ, 0x3c, !PT ;  /* 0x0000001110137212 */ /* 0x000fe200078e3cff */
[----:B------:R-:W-:Y:S03]  /*29a0*/  IMAD.MOV.U32 R9, RZ, RZ, 0x30c90fdb ;  /* 0x30c90fdbff097424 */ /* 0x000fe600078e00ff */
[----:B------:R-:W-:Y:S02]  /*29b0*/  FSETP.GEU.AND P0, PT, R3, 1.175494350822287508e-38, PT ;  /* 0x008000000300780b */ /* 0x000fe40003f0e000 */
[----:B------:R-:W-:Y:S02]  /*29c0*/  IADD3 R6, PT, PT, R19, R14, RZ ;  /* 0x0000000e13067210 */ /* 0x000fe40007ffe0ff */
[----:B------:R-:W-:Y:S02]  /*29d0*/  FSEL R0, RZ, -23, P0 ;  /* 0xc1b80000ff007808 */ /* 0x000fe40000000000 */
[----:B------:R-:W-:Y:S05]  /*29e0*/  I2FP.F32.U32 R6, R6 ;  /* 0x0000000600067245 */ /* 0x000fea0000201000 */
[----:B------:R-:W-:Y:S01]  /*29f0*/  FFMA R5, R6, R9, 7.314590599882819788e-10 ;  /* 0x30490fdb06057423 */ /* 0x000fe20000000009 */
[----:B------:R-:W-:Y:S01]  /*2a00*/  MOV R6, 0x7f800000 ;  /* 0x7f80000000067802 */ /* 0x000fe20000000f00 */
[----:B------:R-:W-:Y:S04]  /*2a10*/  @!P0 FMUL R3, R3, 8388608 ;  /* 0x4b00000003038820 */ /* 0x000fe80000400000 */
[C---:B------:R-:W-:Y:S01]  /*2a20*/  VIADD R4, R3.reuse, 0xc0d55555 ;  /* 0xc0d5555503047836 */ /* 0x040fe20000000000 */
[C---:B------:R-:W-:Y:S04]  /*2a30*/  ISETP.GT.U32.AND P0, PT, R3.reuse, 0x7f7fffff, PT ;  /* 0x7f7fffff0300780c */ /* 0x040fe80003f04070 */
[----:B------:R-:W-:Y:S04]  /*2a40*/  LOP3.LUT R4, R4, 0xff800000, RZ, 0xc0, !PT ;  /* 0xff80000004047812 */ /* 0x000fe800078ec0ff */
[-C--:B------:R-:W-:Y:S02]  /*2a50*/  IADD3 R2, PT, PT, R3, -R4.reuse, RZ ;  /* 0x8000000403027210 */ /* 0x080fe40007ffe0ff */
[----:B------:R-:W-:Y:S03]  /*2a60*/  I2FP.F32.S32 R11, R4 ;  /* 0x00000004000b7245 */ /* 0x000fe60000201400 */
        /* <DEDUP_REMOVED lines=23> */
[----:B---34-:R-:W-:Y:S05]  /*2be0*/  CALL.REL.NOINC `($__internal_1_$__cuda_sm20_sqrt_rn_f32_slowpath) ;  /* 0x0000000400547944 */ /* 0x018fea0003c00000 */
[----:B------:R-:W-:Y:S05]  /*2bf0*/  BRA `(.L_x_64) ;  /* 0x0000000000107947 */ /* 0x000fea0003800000 */
.L_x_63:
[----:B------:R-:W-:Y:S01]  /*2c00*/  FMUL.FTZ R0, R3, R2 ;  /* 0x0000000203007220 */ /* 0x000fe20000410000 */
[----:B------:R-:W-:Y:S03]  /*2c10*/  FMUL.FTZ R4, R2, 0.5 ;  /* 0x3f00000002047820 */ /* 0x000fe60000410000 */
[----:B------:R-:W-:Y:S04]  /*2c20*/  FFMA R3, -R0, R0, R3 ;  /* 0x0000000000037223 */ /* 0x000fe80000000103 */
[----:B------:R-:W-:Y:S07]  /*2c30*/  FFMA R0, R3, R4, R0 ;  /* 0x0000000403007223 */ /* 0x000fee0000000000 */
.L_x_64:
[----:B----4-:R-:W-:Y:S05]  /*2c40*/  BSYNC.RECONVERGENT B0 ;  /* 0x0000000000007941 */ /* 0x010fea0003800200 */
.L_x_62:
[----:B------:R-:W-:Y:S01]  /*2c50*/  FMUL.RZ R2, R5, 0.15915493667125701904 ;  /* 0x3e22f98305027820 */ /* 0x000fe2000040c000 */
[----:B------:R-:W-:Y:S02]  /*2c60*/  MOV R4, R21 ;  /* 0x0000001500047202 */ /* 0x000fe40000000f00 */
[----:B------:R-:W-:Y:S01]  /*2c70*/  MOV R22, R20 ;  /* 0x0000001400167202 */ /* 0x000fe20000000f00 */
[----:B------:R-:W-:Y:S01]  /*2c80*/  MUFU.SIN R9, R2 ;  /* 0x0000000200097308 */ /* 0x000fe20000000400 */
[----:B------:R-:W-:Y:S09]  /*2c90*/  MOV R15, R23 ;  /* 0x00000017000f7202 */ /* 0x000ff20000000f00 */
[----:B------:R-:W0:Y:S02]  /*2ca0*/  MUFU.COS R3, R2 ;  /* 0x0000000200037308 */ /* 0x000e240000000000 */
[-C--:B0-----:R-:W-:Y:S01]  /*2cb0*/  FMUL R6, R3, R0.reuse ;  /* 0x0000000003067220 */ /* 0x081fe20000400000 */
[----:B------:R-:W-:Y:S01]  /*2cc0*/  FMUL R7, R9, R0 ;  /* 0x0000000009077220 */ /* 0x000fe20000400000 */
[----:B------:R-:W-:Y:S07]  /*2cd0*/  HFMA2 R9, -RZ, RZ, 0, 5.9604644775390625e-08 ;  /* 0x00000001ff097431 */ /* 0x000fee00000001ff */
.L_x_61:
[----:B0---4-:R-:W-:Y:S05]  /*2ce0*/  BSYNC.RECONVERGENT B1 ;  /* 0x0000000000017941 */ /* 0x011fea0003800200 */
.L_x_60:
[----:B------:R-:W0:Y:S01]  /*2cf0*/  LDC.64 R2, c[0x0][0x398] ;  /* 0x0000e600ff027b82 */ /* 0x000e220000000a00 */
[----:B------:R-:W-:Y:S01]  /*2d00*/  UISETP.GE.AND UP0, UPT, UR10, URZ, UPT ;  /* 0x000000ff0a00728c */ /* 0x000fe2000bf06270 */
[----:B0-----:R-:W-:Y:S05]  /*2d10*/  FFMA R2, R7, R3, R2 ;  /* 0x0000000307027223 */ /* 0x001fea0000000002 */
[----:B------:R-:W-:Y:S03]  /*2d20*/  MOV R5, R2 ;  /* 0x0000000200057202 */ /* 0x000fe60000000f00 */
        /* <DEDUP_REMOVED lines=34> */
.L_x_69:
[----:B------:R-:W-:Y:S05]  /*2f50*/  BSYNC.RECONVERGENT B0 ;  /* 0x0000000000007941 */ /* 0x000fea0003800200 */
.L_x_68:
[----:B------:R-:W-:Y:S02]  /*2f60*/  IADD3 R5, P0, PT, R5, R16, RZ ;  /* 0x0000001005057210 */ /* 0x000fe40007f1e0ff */
[----:B------:R-:W-:Y:S03]  /*2f70*/  ISETP.GE.AND P1, PT, R0, RZ, PT ;  /* 0x000000ff0000720c */ /* 0x000fe60003f26270 */
[----:B------:R-:W-:Y:S01]  /*2f80*/  IMAD.X R7, R2, 0x1, R7, P0 ;  /* 0x0000000102077824 */ /* 0x000fe200000e0607 */
[-C--:B------:R-:W-:Y:S04]  /*2f90*/  IADD3 R16, P0, PT, RZ, -R5.reuse, RZ ;  /* 0x80000005ff107210 */ /* 0x080fe80007f1e0ff */
[----:B-12---:R-:W-:Y:S01]  /*2fa0*/  SEL R20, R16, R5, !P1 ;  /* 0x0000000510147207 */ /* 0x006fe20004800000 */
[----:B------:R-:W-:Y:S05]  /*2fb0*/  IMAD.X R0, RZ, RZ, ~R7, P0 ;  /* 0x000000ffff007224 */ /* 0x000fea00000e0e07 */
[----:B------:R-:W-:Y:S04]  /*2fc0*/  SEL R21, R0, R7, !P1 ;  /* 0x0000000700157207 */ /* 0x000fe80004800000 */
[----:B------:R0:W4:Y:S03]  /*2fd0*/  I2F.S64 R2, R20 ;  /* 0x0000001400027312 */ /* 0x0001260000301400 */
.L_x_67:
[----:B------:R-:W-:Y:S05]  /*2fe0*/  BSYNC.RECONVERGENT B1 ;  /* 0x0000000000017941 */ /* 0x000fea0003800200 */
.L_x_66:
[----:B----4-:R-:W-:Y:S07]  /*2ff0*/  FMUL R5, R2, UR8 ;  /* 0x0000000802057c20 */ /* 0x010fee0008400000 */
.L_x_65:
[----:B------:R-:W-:Y:S01]  /*3000*/  FSETP.GT.AND P0, PT, R2, RZ, PT ;  /* 0x000000ff0200720b */ /* 0x000fe20003f04000 */
[----:B------:R-:W-:Y:S01]  /*3010*/  IMAD.MOV.U32 R0, RZ, RZ, 0x3f800000 ;  /* 0x3f800000ff007424 */ /* 0x000fe200078e00ff */
[----:B---3--:R-:W-:Y:S01]  /*3020*/  ISETP.GT.AND P2, PT, R8, -0x1, PT ;  /* 0xffffffff0800780c */ /* 0x008fe20003f44270 */
[----:B012---:R-:W-:Y:S01]  /*3030*/  IMAD.MOV.U32 R21, RZ, RZ, R19 ;  /* 0x000000ffff157224 */ /* 0x007fe200078e0013 */
[----:B------:R-:W-:Y:S01]  /*3040*/  FSETP.NEU.AND P1, PT, R5, RZ, PT ;  /* 0x000000ff0500720b */ /* 0x000fe20003f2d000 */
[----:B------:R-:W-:Y:S01]  /*3050*/  IMAD.MOV.U32 R20, RZ, RZ, R17 ;  /* 0x000000ffff147224 */ /* 0x000fe200078e0011 */
[----:B------:R-:W-:Y:S01]  /*3060*/  FSEL R3, R0, -1, P0 ;  /* 0xbf80000000037808 */ /* 0x000fe20000000000 */
[----:B------:R-:W-:Y:S01]  /*3070*/  IMAD.MOV.U32 R23, RZ, RZ, R4 ;  /* 0x000000ffff177224 */ /* 0x000fe200078e0004 */
[----:B------:R-:W-:Y:S03]  /*3080*/  LEA R26, P0, R25, UR4, 0x2 ;  /* 0x00000004191a7c11 */ /* 0x000fe6000f8010ff */
[----:B------:R-:W-:Y:S01]  /*3090*/  FADD R0, R3, R2 ;  /* 0x0000000203007221 */ /* 0x000fe20000000000 */
[--C-:B------:R-:W-:Y:S02]  /*30a0*/  LEA.HI.X R27, R25, UR5, R10.reuse, 0x2, P0 ;  /* 0x00000005191b7c11 */ /* 0x100fe400080f140a */
[----:B------:R-:W-:Y:S02]  /*30b0*/  IADD3 R25, P0, PT, R12, R25, RZ ;  /* 0x000000190c197210 */ /* 0x000fe40007f1e0ff */
[----:B------:R-:W-:Y:S03]  /*30c0*/  @P2 FSEL R5, R0, R5, !P1 ;  /* 0x0000000500052208 */ /* 0x000fe60004800000 */
[----:B------:R-:W-:Y:S01]  /*30d0*/  IMAD.X R10, RZ, RZ, R10, P0 ;  /* 0x000000ffff0a7224 */ /* 0x000fe200000e060a */
[----:B------:R-:W-:Y:S01]  /*30e0*/  ISETP.GE.U32.AND P0, PT, R25, UR6, PT ;  /* 0x0000000619007c0c */ /* 0x000fe2000bf06070 */
[----:B------:R0:W-:Y:S03]  /*30f0*/  STG.E desc[UR12][R26.64], R5 ;  /* 0x000000051a007986 */ /* 0x0001e6000c10190c */
[----:B------:R-:W-:Y:S11]  /*3100*/  ISETP.GE.U32.AND.EX P0, PT, R10, UR7, PT, P0 ;  /* 0x000000070a007c0c */ /* 0x000ff6000bf06100 */
[----:B------:R-:W-:Y:S02]  /*3110*/  @!UPT UIADD3 URZ, UPT, UPT, URZ, URZ, URZ ;  /* 0x000000fffffff290 */ /* 0x000fe4000fffe0ff */
[----:B------:R-:W-:Y:S05]  /*3120*/  @!P0 BRA `(.L_x_70) ;  /* 0xfffffff400bc8947 */ /* 0x000fea000383ffff */
[----:B------:R-:W-:Y:S05]  /*3130*/  EXIT ;  /* 0x000000000000794d */ /* 0x000fea0003800000 */
        .weak           $__internal_1_$__cuda_sm20_sqrt_rn_f32_slowpath
        .type           $__internal_1_$__cuda_sm20_sqrt_rn_f32_slowpath,@function
        .size           $__internal_1_$__cuda_sm20_sqrt_rn_f32_slowpath,(.L_x_2875 - $__internal_1_$__cuda_sm20_sqrt_rn_f32_slowpath)
$__internal_1_$__cuda_sm20_sqrt_rn_f32_slowpath:
        /* <DEDUP_REMOVED lines=20> */
.L_x_71:
[----:B------:R-:W-:Y:S01]  /*3280*/  HFMA2 R3, -RZ, RZ, 0, 0 ;  /* 0x00000000ff037431 */ /* 0x000fe200000001ff */
[----:B------:R-:W-:-:S03]  /*3290*/  MOV R0, R9 ;  /* 0x0000000900007202 */ /* 0x000fc60000000f00 */
[----:B------:R-:W-:Y:S05]  /*32a0*/  RET.REL.NODEC R2 `(_ZN7cutlass9reference6device6kernel12BlockForEachIfNS1_6detail18RandomGaussianFuncIfEEEEvPT_mNT0_6ParamsE) ;  /* 0xffffffcc02547950 */ /* 0x000fea0003c3ffff */
.L_x_72:
        /* <DEDUP_REMOVED lines=13> */
.L_x_2875:


//--------------------- .text._ZN7cutlass9reference6device6kernel12BlockForEachIfNS1_6detail17RandomUniformFuncIfEEEEvPT_mNT0_6ParamsE --------------------------
	.section	.text._ZN7cutlass9reference6device6kernel12BlockForEachIfNS1_6detail17RandomUniformFuncIfEEEEvPT_mNT0_6ParamsE,"ax",@progbits
	.align	128
        .global         _ZN7cutlass9reference6device6kernel12BlockForEachIfNS1_6detail17RandomUniformFuncIfEEEEvPT_mNT0_6ParamsE
        .type           _ZN7cutlass9reference6device6kernel12BlockForEachIfNS1_6detail17RandomUniformFuncIfEEEEvPT_mNT0_6ParamsE,@function
        .size           _ZN7cutlass9reference6device6kernel12BlockForEachIfNS1_6detail17RandomUniformFuncIfEEEEvPT_mNT0_6ParamsE,(.L_x_2912 - _ZN7cutlass9reference6device6kernel12BlockForEachIfNS1_6detail17RandomUniformFuncIfEEEEvPT_mNT0_6ParamsE)
        .other          _ZN7cutlass9reference6device6kernel12BlockForEachIfNS1_6detail17RandomUniformFuncIfEEEEvPT_mNT0_6ParamsE,@"STO_CUDA_ENTRY STV_DEFAULT"
_ZN7cutlass9reference6device6kernel12BlockForEachIfNS1_6detail17RandomUniformFuncIfEEEEvPT_mNT0_6ParamsE:
.text._ZN7cutlass9reference6device6kernel12BlockForEachIfNS1_6detail17RandomUniformFuncIfEEEEvPT_mNT0_6ParamsE:
        /* <DEDUP_REMOVED lines=40> */
.L_x_83:
        /* <DEDUP_REMOVED lines=11> */
.L_x_78:
[----:B------:R-:W-:-:S06]  /*0330*/  LEA R3, R26, R1, 0x2 ;  /* 0x000000011a037211 */ /* 0x000fcc00078e10ff */
[----:B------:R-:W5:Y:S01]  /*0340*/  LDL R3, [R3+0x34] ;  /* 0x0000340003037983 */ /* 0x000f620000100800 */
[----:B------:R-:W-:Y:S01]  /*0350*/  SHF.L.U32 R2, R26, 0x5, RZ ;  /* 0x000000051a027819 */ /* 0x000fe200000006ff */
[----:B------:R-:W-:-:S06]  /*0360*/  UMOV UR4, URZ ;  /* 0x000000ff00047c82 */ /* 0x000fcc0008000000 */
.L_x_77:
        /* <DEDUP_REMOVED lines=190> */
.L_x_80:
[----:B------:R-:W-:-:S06]  /*0f50*/  LEA R3, R26, R1, 0x2 ;  /* 0x000000011a037211 */ /* 0x000fcc00078e10ff */
[----:B------:R-:W5:Y:S01]  /*0f60*/  LDL R3, [R3+0x34] ;  /* 0x0000340003037983 */ /* 0x000f620000100800 */
[----:B------:R-:W-:Y:S01]  /*0f70*/  SHF.L.U32 R2, R26, 0x5, RZ ;  /* 0x000000051a027819 */ /* 0x000fe200000006ff */
[----:B------:R-:W-:-:S06]  /*0f80*/  UMOV UR4, URZ ;  /* 0x000000ff00047c82 */ /* 0x000fcc0008000000 */
.L_x_79:
        /* <DEDUP_REMOVED lines=190> */
.L_x_82:
[----:B------:R-:W-:-:S06]  /*1b70*/  LEA R3, R19, R1, 0x2 ;  /* 0x0000000113037211 */ /* 0x000fcc00078e10ff */
[----:B------:R-:W5:Y:S01]  /*1b80*/  LDL R3, [R3+0x34] ;  /* 0x0000340003037983 */ /* 0x000f620000100800 */
[----:B------:R-:W-:Y:S01]  /*1b90*/  SHF.L.U32 R2, R19, 0x5, RZ ;  /* 0x0000000513027819 */ /* 0x000fe200000006ff */
[----:B------:R-:W-:-:S06]  /*1ba0*/  UMOV UR4, URZ ;  /* 0x000000ff00047c82 */ /* 0x000fcc0008000000 */
.L_x_81:
        /* <DEDUP_REMOVED lines=179> */
.L_x_76:
[----:B------:R-:W-:Y:S05]  /*26e0*/  BSYNC.RECONVERGENT B0 ;  /* 0x0000000000007941 */ /* 0x000fea0003800200 */
.L_x_75:
[----:B------:R-:W-:Y:S01]  /*26f0*/  ISETP.GT.U32.AND P0, PT, R7, 0x3, PT ;  /* 0x000000030700780c */ /* 0x000fe20003f04070 */
[----:B------:R-:W-:Y:S01]  /*2700*/  VIADD R21, R21, 0x1 ;  /* 0x0000000115157836 */ /* 0x000fe20000000000 */
[--C-:B------:R-:W-:Y:S02]  /*2710*/  SHF.R.U64 R7, R7, 0x2, R6.reuse ;  /* 0x0000000207077819 */ /* 0x100fe40000001206 */
[----:B------:R-:W-:Y:S02]  /*2720*/  ISETP.GT.U32.AND.EX P0, PT, R6, RZ, PT, P0 ;  /* 0x000000ff0600720c */ /* 0x000fe40003f04100 */
[----:B------:R-:W-:-:S11]  /*2730*/  SHF.R.U32.HI R6, RZ, 0x2, R6 ;  /* 0x00000002ff067819 */ /* 0x000fd60000011606 */
[----:B------:R-:W-:Y:S05]  /*2740*/  @P0 BRA `(.L_x_83) ;  /* 0xffffffd800cc0947 */ /* 0x000fea000383ffff */
.L_x_74:
[----:B------:R-:W-:Y:S05]  /*2750*/  BSYNC.RECONVERGENT B1 ;  /* 0x0000000000017941 */ /* 0x000fea0003800200 */
.L_x_73:
        /* <DEDUP_REMOVED lines=10> */
[----:B------:R-:W0:Y:S01]  /*2800*/  LDCU.64 UR14, c[0x0][0x3a8] ;  /* 0x00007500ff0e77ac */ /* 0x000e220008000a00 */
[----:B------:R-:W0:Y:S01]  /*2810*/  LDCU UR10, c[0x0][0x3b0] ;  /* 0x00007600ff0a77ac */ /* 0x000e220008000800 */
[----:B----4-:R-:W-:Y:S01]  /*2820*/  DSETP.LT.AND P0, PT, RZ, UR16, PT ;  /* 0x00000010ff007e2a */ /* 0x010fe2000bf01000 */
[----:B------:R-:W4:Y:S01]  /*2830*/  LDCU UR9, c[0x0][0x3b4] ;  /* 0x00007680ff0977ac */ /* 0x000f220008000800 */
[----:B-----5:R-:W-:-:S02]  /*2840*/  IMAD R16, R0, UR12, RZ ;  /* 0x0000000c00107c24 */ /* 0x020fc4000f8e02ff */
[----:B---3--:R-:W-:Y:S01]  /*2850*/  FADD R14, -R2, R3 ;  /* 0x00000003020e7221 */ /* 0x008fe20000000100 */
[----:B------:R-:W3:Y:S01]  /*2860*/  LDCU UR8, c[0x0][0x3b8] ;  /* 0x00007700ff0877ac */ /* 0x000ee20008000800 */
[----:B------:R-:W0:Y:S01]  /*2870*/  LDCU.128 UR4, c[0x0][0x380] ;  /* 0x00007000ff0477ac */ /* 0x000e220008000c00 */
[----:B-1--4-:R-:W-:-:S11]  /*2880*/  UISETP.GE.AND UP0, UPT, UR11, URZ, UPT ;  /* 0x000000ff0b00728c */ /* 0x012fd6000bf06270 */
.L_x_93:
[-C--:B------:R-:W-:Y:S01]  /*2890*/  MOV R15, R10.reuse ;  /* 0x0000000a000f7202 */ /* 0x080fe20000000f00 */
[----:B------:R-:W-:Y:S01]  /*28a0*/  BSSY.RECONVERGENT B2, `(.L_x_85) ;  /* 0x0000070000027945 */ /* 0x000fe20003800200 */
[----:B------:R-:W-:Y:S01]  /*28b0*/  MOV R17, R10 ;  /* 0x0000000a00117202 */ /* 0x000fe20000000f00 */
[----:B------:R-:W-:Y:S01]  /*28c0*/  IMAD.MOV.U32 R20, RZ, RZ, R9 ;  /* 0x000000ffff147224 */ /* 0x000fe200078e0009 */
[----:B------:R-:W-:Y:S01]  /*28d0*/  MOV R19, R8 ;  /* 0x0000000800137202 */ /* 0x000fe20000000f00 */
[----:B------:R-:W-:Y:S01]  /*28e0*/  IMAD.MOV.U32 R18, RZ, RZ, R11 ;  /* 0x000000ffff127224 */ /* 0x000fe200078e000b */
[----:B01----:R-:W-:Y:S06]  /*28f0*/  @!P0 BRA `(.L_x_86) ;  /* 0x0000000000608947 */ /* 0x003fec0003800000 */
[----:B------:R-:W-:Y:S01]  /*2900*/  SHF.R.U32.HI R18, RZ, 0x2, R5 ;  /* 0x00000002ff127819 */ /* 0x000fe20000011605 */
[----:B0-2---:R-:W-:Y:S01]  /*2910*/  IMAD.MOV.U32 R10, RZ, RZ, R11 ;  /* 0x000000ffff0a7224 */ /* 0x005fe200078e000b */
[----:B------:R-:W-:Y:S01]  /*2920*/  IADD3 R4, PT, PT, R4, 0x587c5, RZ ;  /* 0x000587c504047810 */ /* 0x000fe20007ffe0ff */
[----:B------:R-:W-:Y:S01]  /*2930*/  IMAD.MOV.U32 R11, RZ, RZ, R8 ;  /* 0x000000ffff0b7224 */ /* 0x000fe200078e0008 */
[----:B------:R-:W-:Y:S01]  /*2940*/  LOP3.LUT R5, R18, R5, RZ, 0x3c, !PT ;  /* 0x0000000512057212 */ /* 0x000fe200078e3cff */
[----:B------:R-:W-:Y:S01]  /*2950*/  HFMA2 R3, -RZ, RZ, 0.1171875, 0 ;  /* 0x2f800000ff037431 */ /* 0x000fe200000001ff */
[----:B------:R-:W-:Y:S01]  /*2960*/  MOV R8, R9 ;  /* 0x0000000900087202 */ /* 0x000fe20000000f00 */
[----:B------:R-:W-:Y:S02]  /*2970*/  IMAD.MOV.U32 R21, RZ, RZ, 0x7fc00000 ;  /* 0x7fc00000ff157424 */ /* 0x000fe400078e00ff */
[C---:B------:R-:W-:Y:S02]  /*2980*/  IMAD.SHL.U32 R18, R5.reuse, 0x2, RZ ;  /* 0x0000000205127824 */ /* 0x040fe400078e00ff */
[----:B------:R-:W-:Y:S05]  /*2990*/  IMAD.SHL.U32 R17, R8, 0x10, RZ ;  /* 0x0000001008117824 */ /* 0x000fea00078e00ff */
[----:B------:R-:W-:Y:S01]  /*29a0*/  LOP3.LUT R17, R5, R18, R17, 0x96, !PT ;  /* 0x0000001205117212 */ /* 0x000fe200078e9611 */
[----:B------:R-:W-:Y:S03]  /*29b0*/  IMAD.MOV.U32 R5, RZ, RZ, R15 ;  /* 0x000000ffff057224 */ /* 0x000fe600078e000f */
[----:B------:R-:W-:Y:S02]  /*29c0*/  LOP3.LUT R9, R17, R8, RZ, 0x3c, !PT ;  /* 0x0000000811097212 */ /* 0x000fe400078e3cff */
[----:B------:R-:W-:Y:S02]  /*29d0*/  MOV R17, R10 ;  /* 0x0000000a00117202 */ /* 0x000fe40000000f00 */
[----:B------:R-:W-:Y:S01]  /*29e0*/  MOV R20, R9 ;  /* 0x0000000900147202 */ /* 0x000fe20000000f00 */
        /* <DEDUP_REMOVED lines=8> */
[----:B------:R-:W-:Y:S05]  /*2a70*/  @!P1 BRA `(.L_x_87) ;  /* 0x0000000400489947 */ /* 0x000fea0003800000 */
.L_x_86:
[----:B0-2---:R-:W-:Y:S02]  /*2a80*/  SHF.R.U32.HI R10, RZ, 0x2, R5 ;  /* 0x00000002ff0a7819 */ /* 0x005fe40000011605 */
        /* <DEDUP_REMOVED lines=10> */
[----:B------:R-:W-:Y:S04]  /*2b30*/  FFMA R15, -R0, R6, R7 ;  /* 0x00000006000f7223 */ /* 0x000fe80000000107 */
[----:B------:R-:W-:Y:S01]  /*2b40*/  IMAD.MOV.U32 R21, RZ, RZ, R15 ;  /* 0x000000ffff157224 */ /* 0x000fe200078e000f */
        /* <DEDUP_REMOVED lines=34> */
.L_x_92:
[----:B---3--:R-:W-:Y:S05]  /*2d70*/  BSYNC.RECONVERGENT B0 ;  /* 0x0000000000007941 */ /* 0x008fea0003800200 */
.L_x_91:
        /* <DEDUP_REMOVED lines=8> */
.L_x_90:
[----:B---3--:R-:W-:Y:S05]  /*2e00*/  BSYNC.RECONVERGENT B1 ;  /* 0x0000000000017941 */ /* 0x008fea0003800200 */
.L_x_89:
[----:B-1----:R-:W-:Y:S07]  /*2e10*/  FMUL R21, R15, UR9 ;  /* 0x000000090f157c20 */ /* 0x002fee0008400000 */
.L_x_88:
[----:B------:R-:W-:Y:S01]  /*2e20*/  IMAD.MOV.U32 R8, RZ, RZ, R20 ;  /* 0x000000ffff087224 */ /* 0x000fe200078e0014 */
[----:B------:R-:W-:Y:S01]  /*2e30*/  FSETP.NEU.AND P1, PT, R21, RZ, PT ;  /* 0x000000ff1500720b */ /* 0x000fe20003f2d000 */
[----:B------:R-:W-:Y:S01]  /*2e40*/  IMAD.MOV.U32 R11, RZ, RZ, R19 ;  /* 0x000000ffff0b7224 */ /* 0x000fe200078e0013 */
[----:B------:R-:W-:Y:S01]  /*2e50*/  MOV R10, R18 ;  /* 0x00000012000a7202 */ /* 0x000fe20000000f00 */
[----:B------:R-:W-:Y:S01]  /*2e60*/  IMAD.MOV.U32 R5, RZ, RZ, R17 ;  /* 0x000000ffff057224 */ /* 0x000fe200078e0011 */
[----:B---3--:R-:W-:Y:S11]  /*2e70*/  ISETP.GT.OR P1, PT, RZ, UR8, P1 ;  /* 0x00000008ff007c0c */ /* 0x008ff60008f24670 */
[----:B------:R-:W-:Y:S02]  /*2e80*/  @!UPT UIADD3 URZ, UPT, UPT, URZ, URZ, URZ ;  /* 0x000000fffffff290 */ /* 0x000fe4000fffe0ff */
[----:B------:R-:W-:Y:S05]  /*2e90*/  @P1 BRA `(.L_x_87) ;  /* 0x0000000000401947 */ /* 0x000fea0003800000 */
[C---:B------:R-:W-:Y:S11]  /*2ea0*/  FSETP.GT.AND P3, PT, R15.reuse, RZ, PT ;  /* 0x000000ff0f00720b */ /* 0x040ff60003f64000 */
[----:B------:R-:W-:Y:S02]  /*2eb0*/  @!UPT UIADD3 URZ, UPT, UPT, URZ, URZ, URZ ;  /* 0x000000fffffff290 */ /* 0x000fe4000fffe0ff */
[----:B------:R-:W-:Y:S01]  /*2ec0*/  @P3 MOV R11, R19 ;  /* 0x00000013000b3202 */ /* 0x000fe20000000f00 */
[C---:B------:R-:W-:Y:S01]  /*2ed0*/  @P3 FADD R0, R15.reuse, 1 ;  /* 0x3f8000000f003421 */ /* 0x040fe20000000000 */
[----:B------:R-:W-:Y:S01]  /*2ee0*/  @P3 MOV R5, R17 ;  /* 0x0000001100053202 */ /* 0x000fe20000000f00 */
[----:B------:R-:W-:Y:S01]  /*2ef0*/  @!P3 FADD R15, R15, -1 ;  /* 0xbf8000000f0fb421 */ /* 0x000fe20000000000 */
[----:B------:R-:W-:Y:S02]  /*2f00*/  @P3 IMAD.MOV.U32 R8, RZ, RZ, R20 ;  /* 0x000000ffff083224 */ /* 0x000fe400078e0014 */
[----:B------:R-:W-:Y:S01]  /*2f10*/  @P3 FSETP.GEU.AND P2, PT, R0, R7, PT ;  /* 0x000000070000320b */ /* 0x000fe20003f4e000 */
[----:B------:R-:W-:Y:S01]  /*2f20*/  @P3 IMAD.MOV.U32 R10, RZ, RZ, R18 ;  /* 0x000000ffff0a3224 */ /* 0x000fe200078e0012 */
[----:B------:R-:W-:Y:S01]  /*2f30*/  @!P3 FSETP.GEU.AND P1, PT, R14, R15, PT ;  /* 0x0000000f0e00b20b */ /* 0x000fe20003f2e000 */
[----:B------:R-:W-:Y:S01]  /*2f40*/  @!P3 IMAD.MOV.U32 R8, RZ, RZ, R20 ;  /* 0x000000ffff08b224 */ /* 0x000fe200078e0014 */
[----:B------:R-:W-:Y:S01]  /*2f50*/  @P3 FSEL R21, R0, R7, !P2 ;  /* 0x0000000700153208 */ /* 0x000fe20005000000 */
[----:B------:R-:W-:Y:S01]  /*2f60*/  @!P3 IMAD.MOV.U32 R11, RZ, RZ, R19 ;  /* 0x000000ffff0bb224 */ /* 0x000fe200078e0013 */
[----:B------:R-:W-:Y:S01]  /*2f70*/  @!P3 MOV R10, R18 ;  /* 0x00000012000ab202 */ /* 0x000fe20000000f00 */
[----:B------:R-:W-:Y:S01]  /*2f80*/  @!P3 IMAD.MOV.U32 R5, RZ, RZ, R17 ;  /* 0x000000ffff05b224 */ /* 0x000fe200078e0011 */
[----:B------:R-:W-:Y:S02]  /*2f90*/  @!P3 FSEL R21, R15, R14, !P1 ;  /* 0x0000000e0f15b208 */ /* 0x000fe40004800000 */
.L_x_87:
[----:B---3--:R-:W-:Y:S05]  /*2fa0*/  BSYNC.RECONVERGENT B2 ;  /* 0x0000000000027941 */ /* 0x008fea0003800200 */
.L_x_85:
[C---:B------:R-:W-:Y:S04]  /*2fb0*/  LEA R2, P1, R13.reuse, UR4, 0x2 ;  /* 0x000000040d027c11 */ /* 0x040fe8000f8210ff */
[--C-:B------:R-:W-:Y:S02]  /*2fc0*/  LEA.HI.X R3, R13, UR5, R12.reuse, 0x2, P1 ;  /* 0x000000050d037c11 */ /* 0x100fe400088f140c */
[----:B------:R-:W-:Y:S03]  /*2fd0*/  IADD3 R13, P1, PT, R16, R13, RZ ;  /* 0x0000000d100d7210 */ /* 0x000fe60007f3e0ff */
[----:B------:R1:W-:Y:S02]  /*2fe0*/  STG.E desc[UR18][R2.64], R21 ;  /* 0x0000001502007986 */ /* 0x0003e4000c101912 */
[----:B------:R-:W-:Y:S01]  /*2ff0*/  IMAD.X R12, RZ, RZ, R12, P1 ;  /* 0x000000ffff0c7224 */ /* 0x000fe200008e060c */
[----:B------:R-:W-:Y:S04]  /*3000*/  ISETP.GE.U32.AND P1, PT, R13, UR6, PT ;  /* 0x000000060d007c0c */ /* 0x000fe8000bf26070 */
[----:B------:R-:W-:Y:S11]  /*3010*/  ISETP.GE.U32.AND.EX P1, PT, R12, UR7, PT, P1 ;  /* 0x000000070c007c0c */ /* 0x000ff6000bf26110 */
[----:B------:R-:W-:Y:S02]  /*3020*/  @!UPT UIADD3 URZ, UPT, UPT, URZ, URZ, URZ ;  /* 0x000000fffffff290 */ /* 0x000fe4000fffe0ff */
[----:B------:R-:W-:Y:S05]  /*3030*/  @!P1 BRA `(.L_x_93) ;  /* 0xfffffff800149947 */ /* 0x000fea000383ffff */
[----:B------:R-:W-:Y:S05]  /*3040*/  BSYNC.RECONVERGENT B3 ;  /* 0x0000000000037941 */ /* 0x000fea0003800200 */
.L_x_84:
[----:B------:R-:W-:Y:S05]  /*3050*/  EXIT ;  /* 0x000000000000794d */ /* 0x000fea0003800000 */
.L_x_94:
        /* <DEDUP_REMOVED lines=10> */
.L_x_2912:


//--------------------- .text._ZN7cutlass13device_kernelINS_4fmha6kernel33Sm100FmhaGenKernelWarpspecializedIN4cute5tupleIJNS4_1CILi1EEEiiNS5_IJNS5_IJiiEEEiEEEEEENS1_10collective35Sm100FmhaGenMainloopWarpspecializedINS_12float_e5m2_tEffNS_6half_tENS5_IJNS6_ILi128EEENS6_ILi256EEESF_EEENS5_IJNS6_ILi0EEES7_S9_EEENS5_IJSI_S7_NS5_IJNS5_IJSI_iEEEiEEEEEESM_NS5_IJiS7_SL_EEESN_SJ_NSB_12ResidualMaskENS5_IJS7_NS6_ILi2EEES7_EEEEENSB_35Sm100FmhaGenEpilogueWarpspecializedISE_SJ_EENS2_23PersistentTileSchedulerENS2_41Sm100FmhaGenKernelWarpspecializedScheduleEEEEEvNT_6ParamsE --------------------------
	.section	.text._ZN7cutlass13device_kernelINS_4fmha6kernel33Sm100FmhaGenKernelWarpspecializedIN4cute5tupleIJNS4_1CILi1EEEiiNS5_IJNS5_IJiiEEEiEEEEEENS1_10collective35Sm100FmhaGenMainloopWarpspecializedINS_12float_e5m2_tEffNS_6half_tENS5_IJNS6_ILi128EEENS6_ILi256EEESF_EEENS5_IJNS6_ILi0EEES7_S9_EEENS5_IJSI_S7_NS5_IJNS5_IJSI_iEEEiEEEEEESM_NS5_IJiS7_SL_EEESN_SJ_NSB_12ResidualMaskENS5_IJS7_NS6_ILi2EEES7_EEEEENSB_35Sm100FmhaGenEpilogueWarpspecializedISE_SJ_EENS2_23PersistentTileSchedulerENS2_41Sm100FmhaGenKernelWarpspecializedScheduleEEEEEvNT_6ParamsE,"ax",@progbits
	.align	128
.text._ZN7cutlass13device_kernelINS_4fmha6kernel33Sm100FmhaGenKernelWarpspecializedIN4cute5tupleIJNS4_1CILi1EEEiiNS5_IJNS5_IJiiEEEiEEEEEENS1_10collective35Sm100FmhaGenMainloopWarpspecializedINS_12float_e5m2_tEffNS_6half_tENS5_IJNS6_ILi128EEENS6_ILi256EEESF_EEENS5_IJNS6_ILi0EEES7_S9_EEENS5_IJSI_S7_NS5_IJNS5_IJSI_iEEEiEEEEEESM_NS5_IJiS7_SL_EEESN_SJ_NSB_12ResidualMaskENS5_IJS7_NS6_ILi2EEES7_EEEEENSB_35Sm100FmhaGenEpilogueWarpspecializedISE_SJ_EENS2_23PersistentTileSchedulerENS2_41Sm100FmhaGenKernelWarpspecializedScheduleEEEEEvNT_6ParamsE:
        .type           _ZN7cutlass13device_kernelINS_4fmha6kernel33Sm100FmhaGenKernelWarpspecializedIN4cute5tupleIJNS4_1CILi1EEEiiNS5_IJNS5_IJiiEEEiEEEEEENS1_10collective35Sm100FmhaGenMainloopWarpspecializedINS_12float_e5m2_tEffNS_6half_tENS5_IJNS6_ILi128EEENS6_ILi256EEESF_EEENS5_IJNS6_ILi0EEES7_S9_EEENS5_IJSI_S7_NS5_IJNS5_IJSI_iEEEiEEEEEESM_NS5_IJiS7_SL_EEESN_SJ_NSB_12ResidualMaskENS5_IJS7_NS6_ILi2EEES7_EEEEENSB_35Sm100FmhaGenEpilogueWarpspecializedISE_SJ_EENS2_23PersistentTileSchedulerENS2_41Sm100FmhaGenKernelWarpspecializedScheduleEEEEEvNT_6ParamsE,@function
        .size           _ZN7cutlass13device_kernelINS_4fmha6kernel33Sm100FmhaGenKernelWarpspecializedIN4cute5tupleIJNS4_1CILi1EEEiiNS5_IJNS5_IJiiEEEiEEEEEENS1_10collective35Sm100FmhaGenMainloopWarpspecializedINS_12float_e5m2_tEffNS_6half_tENS5_IJNS6_ILi128EEENS6_ILi256EEESF_EEENS5_IJNS6_ILi0EEES7_S9_EEENS5_IJSI_S7_NS5_IJNS5_IJSI_iEEEiEEEEEESM_NS5_IJiS7_SL_EEESN_SJ_NSB_12ResidualMaskENS5_IJS7_NS6_ILi2EEES7_EEEEENSB_35Sm100FmhaGenEpilogueWarpspecializedISE_SJ_EENS2_23PersistentTileSchedulerENS2_41Sm100FmhaGenKernelWarpspecializedScheduleEEEEEvNT_6ParamsE,(.L_x_2876 - _ZN7cutlass13device_kernelINS_4fmha6kernel33Sm100FmhaGenKernelWarpspecializedIN4cute5tupleIJNS4_1CILi1EEEiiNS5_IJNS5_IJiiEEEiEEEEEENS1_10collective35Sm100FmhaGenMainloopWarpspecializedINS_12float_e5m2_tEffNS_6half_tENS5_IJNS6_ILi128EEENS6_ILi256EEESF_EEENS5_IJNS6_ILi0EEES7_S9_EEENS5_IJSI_S7_NS5_IJNS5_IJSI_iEEEiEEEEEESM_NS5_IJiS7_SL_EEESN_SJ_NSB_12ResidualMaskENS5_IJS7_NS6_ILi2EEES7_EEEEENSB_35Sm100FmhaGenEpilogueWarpspecializedISE_SJ_EENS2_23PersistentTileSchedulerENS2_41Sm100FmhaGenKernelWarpspecializedScheduleEEEEEvNT_6ParamsE)
        .other          _ZN7cutlass13device_kernelINS_4fmha6kernel33Sm100FmhaGenKernelWarpspecializedIN4cute5tupleIJNS4_1CILi1EEEiiNS5_IJNS5_IJiiEEEiEEEEEENS1_10collective35Sm100FmhaGenMainloopWarpspecializedINS_12float_e5m2_tEffNS_6half_tENS5_IJNS6_ILi128EEENS6_ILi256EEESF_EEENS5_IJNS6_ILi0EEES7_S9_EEENS5_IJSI_S7_NS5_IJNS5_IJSI_iEEEiEEEEEESM_NS5_IJiS7_SL_EEESN_SJ_NSB_12ResidualMaskENS5_IJS7_NS6_ILi2EEES7_EEEEENSB_35Sm100FmhaGenEpilogueWarpspecializedISE_SJ_EENS2_23PersistentTileSchedulerENS2_41Sm100FmhaGenKernelWarpspecializedScheduleEEEEEvNT_6ParamsE,@"STO_CUDA_ENTRY STV_DEFAULT"
_ZN7cutlass13device_kernelINS_4fmha6kernel33Sm100FmhaGenKernelWarpspecializedIN4cute5tupleIJNS4_1CILi1EEEiiNS5_IJNS5_IJiiEEEiEEEEEENS1_10collective35Sm100FmhaGenMainloopWarpspecializedINS_12float_e5m2_tEffNS_6half_tENS5_IJNS6_ILi128EEENS6_ILi256EEESF_EEENS5_IJNS6_ILi0EEES7_S9_EEENS5_IJSI_S7_NS5_IJNS5_IJSI_iEEEiEEEEEESM_NS5_IJiS7_SL_EEESN_SJ_NSB_12ResidualMaskENS5_IJS7_NS6_ILi2EEES7_EEEEENSB_35Sm100FmhaGenEpilogueWarpspecializedISE_SJ_EENS2_23PersistentTileSchedulerENS2_41Sm100FmhaGenKernelWarpspecializedScheduleEEEEEvNT_6ParamsE:
[----:B------:R-:W0:Y:S02]  /*0000*/  LDC R1, c[0x0][0x37c] ;  /* 0x0000df00ff017b82 */ /* 0x000e240000000800 */
[----:B0-----:R-:W-:Y:S01]  /*0010*/  IADD3 R1, PT, PT, R1, -0x78, RZ ;  /* 0xffffff8801017810 */ /* 0x001fe20007ffe0ff */
[----:B------:R-:W0:Y:S05]  /*0020*/  S2R R93, SR_TID.X ;  /* 0x00000000005d7919 */ /* 0x000e2a0000002100 */
[----:B------:R-:W1:Y:S01]  /*0030*/  S2UR UR51, SR_CTAID.X ;  /* 0x00000000003379c3 */ /* 0x000e620000002500 */
[----:B0-----:R-:W-:-:S05]  /*0040*/  SHF.R.U32.HI R92, RZ, 0x5, R93 ;  /* 0x00000005ff5c7819 */ /* 0x001fca000001165d */
[----:B------:R-:W0:Y:S02]  /*0050*/  SHFL.IDX PT, R3, R92, RZ, 0x1f ;  /* 0x00001fff5c037589 */ /* 0x000e2400000e0000 */
[----:B0-----:R-:W-:-:S13]  /*0060*/  ISETP.GT.AND P0, PT, R3, 0x1, PT ;  /* 0x000000010300780c */ /* 0x001fda0003f04270 */
[----:B-1----:R-:W-:Y:S05]  /*0070*/  @P0 BRA `(.L_x_95) ;  /* 0x0000000000500947 */ /* 0x002fea0003800000 */
[----:B------:R-:W-:Y:S01]  /*0080*/  ISETP.NE.AND P0, PT, R3, RZ, PT ;  /* 0x000000ff0300720c */ /* 0x000fe20003f05270 */
[----:B------:R-:W-:Y:S02]  /*0090*/  UPLOP3.LUT UP0, UPT, UPT, UPT, UPT, 0x80, 0x8 ;  /* 0x000000000008789c */ /* 0x000fe40003f0f070 */
[----:B------:R-:W-:Y:S02]  /*00a0*/  UPLOP3.LUT UP3, UPT, UPT, UPT, UPT, 0x40, 0x4 ;  /* 0x000000000004789c */ /* 0x000fe40003f6e870 */
[----:B------:R-:W-:Y:S02]  /*00b0*/  UP2UR UR52, UPR, URZ, 0x1 ;  /* 0x00000001ff347883 */ /* 0x000fe40008000000 */
[----:B------:R-:W-:Y:S02]  /*00c0*/  UPLOP3.LUT UP2, UPT, UPT, UPT, UPT, 0x40, 0x4 ;  /* 0x000000000004789c */ /* 0x000fe40003f4e870 */
[----:B------:R-:W-:Y:S02]  /*00d0*/  UPLOP3.LUT UP1, UPT, UPT, UPT, UPT, 0x40, 0x4 ;  /* 0x000000000004789c */ /* 0x000fe40003f2e870 */
[----:B------:R-:W-:-:S02]  /*00e0*/  UPLOP3.LUT UP0, UPT, UPT, UPT, UPT, 0x40, 0x4 ;  /* 0x000000000004789c */ /* 0x000fc40003f0e870 */
[----:B------:R-:W-:Y:S01]  /*00f0*/  UP2UR UR38, UPR, URZ, 0x8 ;  /* 0x00000008ff267883 */ /* 0x000fe20008000000 */
[----:B------:R-:W-:Y:S11]  /*0100*/  @!P0 BRA `(.L_x_96) ;  /* 0x0000000000dc8947 */ /* 0x000ff60003800000 */
[----:B------:R-:W-:-:S13]  /*0110*/  ISETP.NE.AND P0, PT, R3, 0x1, PT ;  /* 0x000000010300780c */ /* 0x000fda0003f05270 */
[----:B------:R-:W-:Y:S05]  /*0120*/  @P0 BRA `(.L_x_97) ;  /* 0x0000000000900947 */ /* 0x000fea0003800000 */
[----:B------:R-:W-:Y:S01]  /*0130*/  HFMA2 R3, -RZ, RZ, 0, 1.78813934326171875e-07 ;  /* 0x00000003ff037431 */ /* 0x000fe200000001ff */
[----:B------:R-:W-:Y:S02]  /*0140*/  UPLOP3.LUT UP4, UPT, UPT, UPT, UPT, 0x40, 0x4 ;  /* 0x000000000004789c */ /* 0x000fe40003f8e870 */
[----:B------:R-:W-:Y:S02]  /*0150*/  UPLOP3.LUT UP3, UPT, UPT, UPT, UPT, 0x40, 0x4 ;  /* 0x000000000004789c */ /* 0x000fe40003f6e870 */
[----:B------:R-:W-:Y:S02]  /*0160*/  UPLOP3.LUT UP1, UPT, UPT, UPT, UPT, 0x40, 0x4 ;  /* 0x000000000004789c */ /* 0x000fe40003f2e870 */
[----:B------:R-:W-:Y:S02]  /*0170*/  UPLOP3.LUT UP2, UPT, UPT, UPT, UPT, 0x80, 0x8 ;  /* 0x000000000008789c */ /* 0x000fe40003f4f070 */
[----:B------:R-:W-:Y:S02]  /*0180*/  UPLOP3.LUT UP0, UPT, UPT, UPT, UPT, 0x40, 0x4 ;  /* 0x000000000004789c */ /* 0x000fe40003f0e870 */
[----:B------:R-:W-:-:S02]  /*0190*/  UP2UR UR38, UPR, URZ, 0x10 ;  /* 0x00000010ff267883 */ /* 0x000fc40008000000 */
[----:B------:R-:W-:Y:S01]  /*01a0*/  UP2UR UR52, UPR, URZ, 0x8 ;  /* 0x00000008ff347883 */ /* 0x000fe20008000000 */
[----:B------:R-:W-:Y:S05]  /*01b0*/  BRA `(.L_x_96) ;  /* 0x0000000000b07947 */ /* 0x000fea0003800000 */
.L_x_95:
[----:B------:R-:W-:-:S04]  /*01c0*/  IADD3 R0, PT, PT, R3, -0x2, RZ ;  /* 0xfffffffe03007810 */ /* 0x000fc80007ffe0ff */
[----:B------:R-:W-:-:S13]  /*01d0*/  ISETP.GE.U32.AND P0, PT, R0, 0x2, PT ;  /* 0x000000020000780c */ /* 0x000fda0003f06070 */
[----:B------:R-:W-:Y:S05]  /*01e0*/  @P0 BRA `(.L_x_98) ;  /* 0x0000000000240947 */ /* 0x000fea0003800000 */
[----:B------:R-:W-:Y:S01]  /*01f0*/  HFMA2 R3, -RZ, RZ, 0, 2.384185791015625e-07 ;  /* 0x00000004ff037431 */ /* 0x000fe200000001ff */
        /* <DEDUP_REMOVED lines=8> */
.L_x_98:
[----:B------:R-:W-:-:S05]  /*0280*/  IMAD.MOV.U32 R0, RZ, RZ, -0x4 ;  /* 0xfffffffcff007424 */ /* 0x000fca00078e00ff */
[----:B------:R-:W-:-:S05]  /*0290*/  VIADDMNMX.U32 R0, R3, R0, 0x5, PT ;  /* 0x0000000503007446 */ /* 0x000fca0003800000 */
[----:B------:R-:W-:-:S04]  /*02a0*/  IMAD.SHL.U32 R0, R0, 0x4, RZ ;  /* 0x0000000400007824 */ /* 0x000fc800078e00ff */
[----:B------:R-:W0:Y:S02]  /*02b0*/  LDC R2, c[0x2][R0] ;  /* 0x0080000000027b82 */ /* 0x000e240000000800 */
[----:B0-----:R-:W-:-:S04]  /*02c0*/  SHF.R.S32.HI R3, RZ, 0x1f, R2 ;  /* 0x0000001fff037819 */ /* 0x001fc80000011402 */
.L_x_2808:
[----:B------:R-:W-:Y:S05]  /*02d0*/  BRX R2 -0x2e0                                                                                                                                                                                                                                                                                                                                                                                                                                                                                                                                                                (*"BRANCH_TARGETS .L_x_2809,.L_x_97,.L_x_2813"*) ;  /* 0xfffffffc02487949 */ /* 0x000fea000383ffff */
.L_x_2813:
[----:B------:R-:W-:Y:S01]  /*02e0*/  UPLOP3.LUT UP0, UPT, UPT, UPT, UPT, 0x80, 0x8 ;  /* 0x000000000008789c */ /* 0x000fe20003f0f070 */
[----:B------:R-:W-:Y:S01]  /*02f0*/  HFMA2 R3, -RZ, RZ, 0, 1.1920928955078125e-07 ;  /* 0x00000002ff037431 */ /* 0x000fe200000001ff */
[----:B------:R-:W-:Y:S02]  /*0300*/  UPLOP3.LUT UP3, UPT, UPT, UPT, UPT, 0x40, 0x4 ;  /* 0x000000000004789c */ /* 0x000fe40003f6e870 */
[----:B------:R-:W-:Y:S02]  /*0310*/  UP2UR UR38, UPR, URZ, 0x1 ;  /* 0x00000001ff267883 */ /* 0x000fe40008000000 */
[----:B------:R-:W-:Y:S02]  /*0320*/  UPLOP3.LUT UP2, UPT, UPT, UPT, UPT, 0x40, 0x4 ;  /* 0x000000000004789c */ /* 0x000fe40003f4e870 */
[----:B------:R-:W-:Y:S02]  /*0330*/  UPLOP3.LUT UP1, UPT, UPT, UPT, UPT, 0x40, 0x4 ;  /* 0x000000000004789c */ /* 0x000fe40003f2e870 */
[----:B------:R-:W-:-:S02]  /*0340*/  UPLOP3.LUT UP0, UPT, UPT, UPT, UPT, 0x40, 0x4 ;  /* 0x000000000004789c */ /* 0x000fc40003f0e870 */
[----:B------:R-:W-:Y:S01]  /*0350*/  UP2UR UR52, UPR, URZ, 0x8 ;  /* 0x00000008ff347883 */ /* 0x000fe20008000000 */
[----:B------:R-:W-:Y:S05]  /*0360*/  BRA `(.L_x_96) ;  /* 0x0000000000447947 */ /* 0x000fea0003800000 */
.L_x_97:
[----:B------:R-:W-:Y:S01]  /*0370*/  HFMA2 R3, -RZ, RZ, 0, 3.5762786865234375e-07 ;  /* 0x00000006ff037431 */ /* 0x000fe200000001ff */
        /* <DEDUP_REMOVED lines=8> */
.L_x_2809:
[----:B------:R-:W-:Y:S01]  /*0400*/  HFMA2 R3, -RZ, RZ, 0, 5.9604644775390625e-08 ;  /* 0x00000001ff037431 */ /* 0x000fe200000001ff */
[----:B------:R-:W-:Y:S02]  /*0410*/  UPLOP3.LUT UP4, UPT, UPT, UPT, UPT, 0x40, 0x4 ;  /* 0x000000000004789c */ /* 0x000fe40003f8e870 */
[----:B------:R-:W-:Y:S02]  /*0420*/  UPLOP3.LUT UP3, UPT, UPT, UPT, UPT, 0x40, 0x4 ;  /* 0x000000000004789c */ /* 0x000fe40003f6e870 */
[----:B------:R-:W-:Y:S02]  /*0430*/  UPLOP3.LUT UP0, UPT, UPT, UPT, UPT, 0x80, 0x8 ;  /* 0x000000000008789c */ /* 0x000fe40003f0f070 */
[----:B------:R-:W-:Y:S02]  /*0440*/  UPLOP3.LUT UP2, UPT, UPT, UPT, UPT, 0x40, 0x4 ;  /* 0x000000000004789c */ /* 0x000fe40003f4e870 */
[----:B------:R-:W-:Y:S02]  /*0450*/  UPLOP3.LUT UP1, UPT, UPT, UPT, UPT, 0x40, 0x4 ;  /* 0x000000000004789c */ /* 0x000fe40003f2e870 */
[----:B------:R-:W-:-:S02]  /*0460*/  UP2UR UR38, UPR, URZ, 0x10 ;  /* 0x00000010ff267883 */ /* 0x000fc40008000000 */
[----:B------:R-:W-:Y:S02]  /*0470*/  UP2UR UR52, UPR, URZ, 0x8 ;  /* 0x00000008ff347883 */ /* 0x000fe40008000000 */
.L_x_96:
[----:B------:R-:W0:Y:S02]  /*0480*/  SHFL.IDX PT, R0, R92, RZ, 0x1f ;  /* 0x00001fff5c007589 */ /* 0x000e2400000e0000 */
[----:B0-----:R-:W-:-:S13]  /*0490*/  ISETP.NE.AND P0, PT, R0, RZ, PT ;  /* 0x000000ff0000720c */ /* 0x001fda0003f05270 */
[----:B------:R-:W-:Y:S05]  /*04a0*/  @P0 BRA `(.L_x_99) ;  /* 0x0000000000400947 */ /* 0x000fea0003800000 */
[----:B------:R-:W0:Y:S01]  /*04b0*/  S2UR UR6, SR_CgaCtaId ;  /* 0x00000000000679c3 */ /* 0x000e220000008800 */
[----:B------:R-:W-:Y:S01]  /*04c0*/  UMOV UR7, 0x400 ;  /* 0x0000040000077882 */ /* 0x000fe20000000000 */
[----:B------:R-:W-:Y:S01]  /*04d0*/  UMOV UR5, 0x40 ;  /* 0x0000004000057882 */ /* 0x000fe20000000000 */
[----:B------:R-:W-:Y:S01]  /*04e0*/  UMOV UR4, 0x1 ;  /* 0x0000000100047882 */ /* 0x000fe20000000000 */
[----:B------:R-:W-:-:S04]  /*04f0*/  UIADD3 UR8, UPT, UPT, -UR5, 0x100000, URZ ;  /* 0x0010000005087890 */ /* 0x000fc8000fffe1ff */
[----:B------:R-:W-:Y:S02]  /*0500*/  USHF.L.U32 UR9, UR8, 0xb, URZ ;  /* 0x0000000b08097899 */ /* 0x000fe400080006ff */
[----:B------:R-:W-:Y:S02]  /*0510*/  USHF.L.U32 UR8, UR8, 0x1, URZ ;  /* 0x0000000108087899 */ /* 0x000fe400080006ff */
[----:B------:R-:W-:-:S04]  /*0520*/  UIADD3 UR4, UPT, UPT, -UR4, 0x100000, URZ ;  /* 0x0010000004047890 */ /* 0x000fc8000fffe1ff */
[----:B------:R-:W-:Y:S02]  /*0530*/  USHF.L.U32 UR5, UR4, 0xb, URZ ;  /* 0x0000000b04057899 */ /* 0x000fe400080006ff */
[----:B------:R-:W-:Y:S01]  /*0540*/  USHF.L.U32 UR4, UR4, 0x1, URZ ;  /* 0x0000000104047899 */ /* 0x000fe200080006ff */
[----:B------:R-:W-:Y:S01]  /*0550*/  ELECT P0, URZ, PT ;  /* 0x0000000000ff782f */ /* 0x000fe20003800000 */
[----:B0-----:R-:W-:Y:S01]  /*0560*/  ULEA UR6, UR6, UR7, 0x18 ;  /* 0x0000000706067291 */ /* 0x001fe2000f8ec0ff */
[----:B------:R-:W0:Y:S11]  /*0570*/  FENCE.VIEW.ASYNC.S ;  /* 0x00000000000073c6 */ /* 0x000e360000000000 */
[----:B0-----:R0:W1:Y:S01]  /*0580*/  SYNCS.EXCH.64 URZ, [UR6+0x30010], UR8 ;  /* 0x0300100806ff75b2 */ /* 0x0010620008000100 */
[----:B------:R0:W2:Y:S01]  /*0590*/  SYNCS.EXCH.64 URZ, [UR6+0x30018], UR4 ;  /* 0x0300180406ff75b2 */ /* 0x0000a20008000100 */
[----:B------:R-:W-:Y:S01]  /*05a0*/  NOP ;  /* 0x0000000000007918 */ /* 0x000fe20000000000 */
.L_x_99:
[----:B------:R-:W3:Y:S01]  /*05b0*/  SHFL.IDX PT, R0, R92, RZ, 0x1f ;  /* 0x00001fff5c007589 */ /* 0x000ee200000e0000 */
[----:B------:R-:W-:Y:S01]  /*05c0*/  NOP ;  /* 0x0000000000007918 */ /* 0x000fe20000000000 */
[----:B---3--:R-:W-:-:S13]  /*05d0*/  ISETP.NE.AND P0, PT, R0, RZ, PT ;  /* 0x000000ff0000720c */ /* 0x008fda0003f05270 */
[----:B------:R-:W-:Y:S05]  /*05e0*/  @P0 BRA `(.L_x_100) ;  /* 0x00000000009c0947 */ /* 0x000fea0003800000 */
[----:B------:R-:W-:Y:S01]  /*05f0*/  ELECT P0, URZ, PT ;  /* 0x0000000000ff782f */ /* 0x000fe20003800000 */
[----:B------:R-:W-:-:S12]  /*0600*/  BSSY.RECONVERGENT B0, `(.L_x_100) ;  /* 0x0000025000007945 */ /* 0x000fd80003800200 */
[----:B------:R-:W-:Y:S05]  /*0610*/  @!P0 BRA `(.L_x_101) ;  /* 0x00000000008c8947 */ /* 0x000fea0003800000 */
[----:B0-----:R-:W0:Y:S01]  /*0620*/  S2UR UR6, SR_CgaCtaId ;  /* 0x00000000000679c3 */ /* 0x001e220000008800 */
        /* <DEDUP_REMOVED lines=8> */
[----:B------:R-:W-:Y:S02]  /*06b0*/  USHF.L.U32 UR4, UR4, 0x1, URZ ;  /* 0x0000000104047899 */ /* 0x000fe400080006ff */
[----:B0-----:R-:W-:Y:S01]  /*06c0*/  ULEA UR6, UR6, UR7, 0x18 ;  /* 0x0000000706067291 */ /* 0x001fe2000f8ec0ff */
[----:B------:R-:W0:Y:S11]  /*06d0*/  FENCE.VIEW.ASYNC.S ;  /* 0x00000000000073c6 */ /* 0x000e360000000000 */
[----:B0-----:R3:W4:Y:S01]  /*06e0*/  SYNCS.EXCH.64 URZ, [UR6+0x30020], UR8 ;  /* 0x0300200806ff75b2 */ /* 0x0017220008000100 */
[----:B------:R3:W0:Y:S01]  /*06f0*/  SYNCS.EXCH.64 URZ, [UR6+0x30078], UR4 ;  /* 0x0300780406ff75b2 */ /* 0x0006220008000100 */
        /* <DEDUP_REMOVED lines=19> */
[----:B------:R3:W0:Y:S02]  /*0830*/  SYNCS.EXCH.64 URZ, [UR6+0x300c8], UR4 ;  /* 0x0300c80406ff75b2 */ /* 0x0006240008000100 */
[----:B---3--:R-:W-:Y:S01]  /*0840*/  NOP ;  /* 0x0000000000007918 */ /* 0x008fe20000000000 */
.L_x_101:
[----:B0-----:R-:W-:Y:S05]  /*0850*/  BSYNC.RECONVERGENT B0 ;  /* 0x0000000000007941 */ /* 0x001fea0003800200 */
.L_x_100:
[----:B------:R-:W3:Y:S01]  /*0860*/  SHFL.IDX PT, R0, R92, RZ, 0x1f ;  /* 0x00001fff5c007589 */ /* 0x000ee200000e0000 */
[----:B------:R-:W-:Y:S01]  /*0870*/  UISETP.NE.AND UP3, UPT, UR52, URZ, UPT ;  /* 0x000000ff3400728c */ /* 0x000fe2000bf65270 */
[----:B------:R-:W-:-:S03]  /*0880*/  NOP ;  /* 0x0000000000007918 */ /* 0x000fc60000000000 */
[----:B0-----:R-:W-:-:S04]  /*0890*/  USEL UR4, URZ, 0x2, !UP3 ;  /* 0x00000002ff047887 */ /* 0x001fc8000d800000 */
[----:B------:R-:W-:Y:S01]  /*08a0*/  USEL UR4, UR4, 0x1, !UP2 ;  /* 0x0000000104047887 */ /* 0x000fe2000d000000 */
[----:B---3--:R-:W-:-:S13]  /*08b0*/  ISETP.NE.AND P0, PT, R0, RZ, PT ;  /* 0x000000ff0000720c */ /* 0x008fda0003f05270 */
[----:B------:R-:W-:Y:S05]  /*08c0*/  @P0 BRA `(.L_x_102) ;  /* 0x0000000000400947 */ /* 0x000fea0003800000 */
[----:B------:R-:W0:Y:S01]  /*08d0*/  S2UR UR7, SR_CgaCtaId ;  /* 0x00000000000779c3 */ /* 0x000e220000008800 */
[----:B------:R-:W-:Y:S01]  /*08e0*/  UMOV UR8, 0x400 ;  /* 0x0000040000087882 */ /* 0x000fe20000000000 */
[----:B------:R-:W-:Y:S01]  /*08f0*/  UMOV UR6, 0x1 ;  /* 0x0000000100067882 */ /* 0x000fe20000000000 */
[----:B------:R-:W-:Y:S01]  /*0900*/  UMOV UR5, 0x20 ;  /* 0x0000002000057882 */ /* 0x000fe20000000000 */
[----:B------:R-:W-:Y:S01]  /*0910*/  ELECT P0, URZ, PT ;  /* 0x0000000000ff782f */ /* 0x000fe20003800000 */
[----:B------:R-:W-:-:S04]  /*0920*/  UIADD3 UR10, UPT, UPT, -UR5, 0x100000, URZ ;  /* 0x00100000050a7890 */ /* 0x000fc8000fffe1ff */
[----:B------:R-:W-:Y:S02]  /*0930*/  USHF.L.U32 UR11, UR10, 0xb, URZ ;  /* 0x0000000b0a0b7899 */ /* 0x000fe400080006ff */
[----:B------:R-:W-:Y:S02]  /*0940*/  USHF.L.U32 UR10, UR10, 0x1, URZ ;  /* 0x000000010a0a7899 */ /* 0x000fe400080006ff */
[----:B0-----:R-:W-:Y:S02]  /*0950*/  ULEA UR7, UR7, UR8, 0x18 ;  /* 0x0000000807077291 */ /* 0x001fe4000f8ec0ff */
[----:B------:R-:W-:-:S04]  /*0960*/  UIADD3 UR8, UPT, UPT, -UR6, 0x100000, URZ ;  /* 0x0010000006087890 */ /* 0x000fc8000fffe1ff */
[----:B------:R-:W-:Y:S02]  /*0970*/  USHF.L.U32 UR9, UR8, 0xb, URZ ;  /* 0x0000000b08097899 */ /* 0x000fe400080006ff */
[----:B------:R-:W-:Y:S01]  /*0980*/  USHF.L.U32 UR8, UR8, 0x1, URZ ;  /* 0x0000000108087899 */ /* 0x000fe200080006ff */
[----:B------:R-:W0:Y:S11]  /*0990*/  FENCE.VIEW.ASYNC.S ;  /* 0x00000000000073c6 */ /* 0x000e360000000000 */
[----:B0-----:R0:W3:Y:S01]  /*09a0*/  SYNCS.EXCH.64 URZ, [UR7+0x300d0], UR8 ;  /* 0x0300d00807ff75b2 */ /* 0x0010e20008000100 */
[----:B------:R0:W0:Y:S01]  /*09b0*/  SYNCS.EXCH.64 URZ, [UR7+0x300d8], UR10 ;  /* 0x0300d80a07ff75b2 */ /* 0x0000220008000100 */
[----:B------:R-:W-:Y:S01]  /*09c0*/  NOP ;  /* 0x0000000000007918 */ /* 0x000fe20000000000 */
.L_x_102:
[----:B------:R-:W5:Y:S01]  /*09d0*/  SHFL.IDX PT, R0, R92, RZ, 0x1f ;  /* 0x00001fff5c007589 */ /* 0x000f6200000e0000 */
[----:B------:R-:W-:Y:S01]  /*09e0*/  USEL UR5, URZ, 0x2, !UP0 ;  /* 0x00000002ff057887 */ /* 0x000fe2000c000000 */
[----:B------:R-:W-:Y:S01]  /*09f0*/  ISETP.NE.AND P1, PT, R3, 0x2, PT ;  /* 0x000000020300780c */ /* 0x000fe20003f25270 */
[----:B------:R-:W-:Y:S02]  /*0a00*/  NOP ;  /* 0x0000000000007918 */ /* 0x000fe40000000000 */
[----:B------:R-:W-:Y:S01]  /*0a10*/  USEL UR5, UR5, 0x1, !UP2 ;  /* 0x0000000105057887 */ /* 0x000fe2000d000000 */
[----:B-----5:R-:W-:-:S13]  /*0a20*/  ISETP.NE.AND P0, PT, R0, RZ, PT ;  /* 0x000000ff0000720c */ /* 0x020fda0003f05270 */
[----:B------:R-:W-:Y:S05]  /*0a30*/  @P0 BRA `(.L_x_103) ;  /* 0x0000000000400947 */ /* 0x000fea0003800000 */
        /* <DEDUP_REMOVED lines=13> */
[----:B0-----:R0:W0:Y:S01]  /*0b10*/  SYNCS.EXCH.64 URZ, [UR8+0x300e0], UR10 ;  /* 0x0300e00a08ff75b2 */ /* 0x0010220008000100 */
[----:B------:R0:W0:Y:S01]  /*0b20*/  SYNCS.EXCH.64 URZ, [UR8+0x300e8], UR6 ;  /* 0x0300e80608ff75b2 */ /* 0x0000220008000100 */
[----:B------:R-:W-:Y:S01]  /*0b30*/  NOP ;  /* 0x0000000000007918 */ /* 0x000fe20000000000 */
.L_x_103:
[----:B------:R-:W-:Y:S01]  /*0b40*/  NOP ;  /* 0x0000000000007918 */ /* 0x000fe20000000000 */
[----:B------:R-:W-:Y:S05]  /*0b50*/  @!P1 BRA `(.L_x_104) ;  /* 0x00000000001c9947 */ /* 0x000fea0003800000 */
[----:B------:R-:W-:Y:S01]  /*0b60*/  ISETP.NE.AND P0, PT, R3, RZ, PT ;  /* 0x000000ff0300720c */ /* 0x000fe20003f05270 */
[----:B------:R-:W-:Y:S01]  /*0b70*/  UPLOP3.LUT UP3, UPT, UPT, UPT, UPT, 0x80, 0x8 ;  /* 0x000000000008789c */ /* 0x000fe20003f6f070 */
[----:B0-----:R-:W-:-:S03]  /*0b80*/  UMOV UR7, URZ ;  /* 0x000000ff00077c82 */ /* 0x001fc60008000000 */
[----:B------:R-:W-:-:S08]  /*0b90*/  UP2UR UR37, UPR, URZ, 0x8 ;  /* 0x00000008ff257883 */ /* 0x000fd00008000000 */
[----:B------:R-:W-:Y:S05]  /*0ba0*/  @P0 BRA `(.L_x_105) ;  /* 0x0000000000140947 */ /* 0x000fea0003800000 */
[----:B------:R-:W-:Y:S01]  /*0bb0*/  UMOV UR7, 0x1 ;  /* 0x0000000100077882 */ /* 0x000fe20000000000 */
[----:B------:R-:W-:Y:S05]  /*0bc0*/  BRA `(.L_x_105) ;  /* 0x00000000000c7947 */ /* 0x000fea0003800000 */
.L_x_104:
[----:B------:R-:W-:Y:S01]  /*0bd0*/  UPLOP3.LUT UP3, UPT, UPT, UPT, UPT, 0x40, 0x4 ;  /* 0x000000000004789c */ /* 0x000fe20003f6e870 */
[----:B0-----:R-:W-:-:S03]  /*0be0*/  UMOV UR7, 0x2 ;  /* 0x0000000200077882 */ /* 0x001fc60000000000 */
[----:B------:R-:W-:Y:S02]  /*0bf0*/  UP2UR UR37, UPR, URZ, 0x8 ;  /* 0x00000008ff257883 */ /* 0x000fe40008000000 */
.L_x_105:
[----:B------:R-:W0:Y:S02]  /*0c00*/  SHFL.IDX PT, R0, R92, RZ, 0x1f ;  /* 0x00001fff5c007589 */ /* 0x000e2400000e0000 */
[----:B0-----:R-:W-:-:S13]  /*0c10*/  ISETP.NE.AND P0, PT, R0, RZ, PT ;  /* 0x000000ff0000720c */ /* 0x001fda0003f05270 */
[----:B------:R-:W-:Y:S05]  /*0c20*/  @P0 BRA `(.L_x_106) ;  /* 0x0000000000300947 */ /* 0x000fea0003800000 */
[----:B------:R-:W0:Y:S01]  /*0c30*/  S2UR UR8, SR_CgaCtaId ;  /* 0x00000000000879c3 */ /* 0x000e220000008800 */
[----:B------:R-:W-:Y:S01]  /*0c40*/  UMOV UR9, 0x400 ;  /* 0x0000040000097882 */ /* 0x000fe20000000000 */
[----:B------:R-:W-:Y:S01]  /*0c50*/  UMOV UR6, 0x20 ;  /* 0x0000002000067882 */ /* 0x000fe20000000000 */
[----:B------:R-:W-:Y:S01]  /*0c60*/  ELECT P0, URZ, PT ;  /* 0x0000000000ff782f */ /* 0x000fe20003800000 */
[----:B------:R-:W-:-:S04]  /*0c70*/  UIADD3 UR10, UPT, UPT, -UR6, 0x100000, URZ ;  /* 0x00100000060a7890 */ /* 0x000fc8000fffe1ff */
[----:B------:R-:W-:Y:S02]  /*0c80*/  USHF.L.U32 UR11, UR10, 0xb, URZ ;  /* 0x0000000b0a0b7899 */ /* 0x000fe400080006ff */
[----:B------:R-:W-:Y:S02]  /*0c90*/  USHF.L.U32 UR10, UR10, 0x1, URZ ;  /* 0x000000010a0a7899 */ /* 0x000fe400080006ff */
[----:B0-----:R-:W-:Y:S01]  /*0ca0*/  ULEA UR8, UR8, UR9, 0x18 ;  /* 0x0000000908087291 */ /* 0x001fe2000f8ec0ff */
[----:B------:R-:W0:Y:S11]  /*0cb0*/  FENCE.VIEW.ASYNC.S ;  /* 0x00000000000073c6 */ /* 0x000e360000000000 */
[----:B0-----:R0:W0:Y:S01]  /*0cc0*/  SYNCS.EXCH.64 URZ, [UR8+0x300f0], UR10 ;  /* 0x0300f00a08ff75b2 */ /* 0x0010220008000100 */
[----:B------:R0:W0:Y:S01]  /*0cd0*/  SYNCS.EXCH.64 URZ, [UR8+0x300f8], UR10 ;  /* 0x0300f80a08ff75b2 */ /* 0x0000220008000100 */
[----:B------:R-:W-:Y:S01]  /*0ce0*/  NOP ;  /* 0x0000000000007918 */ /* 0x000fe20000000000 */
.L_x_106:
[----:B------:R-:W-:Y:S01]  /*0cf0*/  NOP ;  /* 0x0000000000007918 */ /* 0x000fe20000000000 */
[----:B------:R-:W-:Y:S05]  /*0d00*/  @!P1 BRA `(.L_x_107) ;  /* 0x00000000001c9947 */ /* 0x000fea0003800000 */
[----:B------:R-:W-:Y:S01]  /*0d10*/  ISETP.NE.AND P0, PT, R3, 0x1, PT ;  /* 0x000000010300780c */ /* 0x000fe20003f05270 */
[----:B------:R-:W-:Y:S01]  /*0d20*/  UPLOP3.LUT UP3, UPT, UPT, UPT, UPT, 0x80, 0x8 ;  /* 0x000000000008789c */ /* 0x000fe20003f6f070 */
[----:B------:R-:W-:-:S03]  /*0d30*/  UMOV UR6, URZ ;  /* 0x000000ff00067c82 */ /* 0x000fc60008000000 */
[----:B------:R-:W-:-:S08]  /*0d40*/  UP2UR UR36, UPR, URZ, 0x8 ;  /* 0x00000008ff247883 */ /* 0x000fd00008000000 */
[----:B------:R-:W-:Y:S05]  /*0d50*/  @P0 BRA `(.L_x_108) ;  /* 0x0000000000140947 */ /* 0x000fea0003800000 */
[----:B------:R-:W-:Y:S01]  /*0d60*/  UMOV UR6, 0x1 ;  /* 0x0000000100067882 */ /* 0x000fe20000000000 */
[----:B------:R-:W-:Y:S05]  /*0d70*/  BRA `(.L_x_108) ;  /* 0x00000000000c7947 */ /* 0x000fea0003800000 */
.L_x_107:
[----:B------:R-:W-:Y:S01]  /*0d80*/  UPLOP3.LUT UP3, UPT, UPT, UPT, UPT, 0x40, 0x4 ;  /* 0x000000000004789c */ /* 0x000fe20003f6e870 */
[----:B------:R-:W-:-:S03]  /*0d90*/  UMOV UR6, 0x2 ;  /* 0x0000000200067882 */ /* 0x000fc60000000000 */
[----:B------:R-:W-:Y:S02]  /*0da0*/  UP2UR UR36, UPR, URZ, 0x8 ;  /* 0x00000008ff247883 */ /* 0x000fe40008000000 */
.L_x_108:
[----:B------:R-:W5:Y:S02]  /*0db0*/  SHFL.IDX PT, R0, R92, RZ, 0x1f ;  /* 0x00001fff5c007589 */ /* 0x000f6400000e0000 */
[----:B-----5:R-:W-:-:S13]  /*0dc0*/  ISETP.NE.AND P0, PT, R0, RZ, PT ;  /* 0x000000ff0000720c */ /* 0x020fda0003f05270 */
[----:B------:R-:W-:Y:S05]  /*0dd0*/  @P0 BRA `(.L_x_109) ;  /* 0x0000000000300947 */ /* 0x000fea0003800000 */
[----:B------:R-:W5:Y:S01]  /*0de0*/  S2UR UR9, SR_CgaCtaId ;  /* 0x00000000000979c3 */ /* 0x000f620000008800 */
[----:B0-----:R-:W-:Y:S01]  /*0df0*/  UMOV UR10, 0x400 ;  /* 0x00000400000a7882 */ /* 0x001fe20000000000 */
[----:B------:R-:W-:Y:S01]  /*0e00*/  UMOV UR8, 0x20 ;  /* 0x0000002000087882 */ /* 0x000fe20000000000 */
[----:B------:R-:W-:Y:S01]  /*0e10*/  ELECT P0, URZ, PT ;  /* 0x0000000000ff782f */ /* 0x000fe20003800000 */
[----:B-----5:R-:W-:Y:S02]  /*0e20*/  ULEA UR9, UR9, UR10, 0x18 ;  /* 0x0000000a09097291 */ /* 0x020fe4000f8ec0ff */
[----:B------:R-:W-:-:S04]  /*0e30*/  UIADD3 UR10, UPT, UPT, -UR8, 0x100000, URZ ;  /* 0x00100000080a7890 */ /* 0x000fc8000fffe1ff */
[----:B------:R-:W-:Y:S02]  /*0e40*/  USHF.L.U32 UR11, UR10, 0xb, URZ ;  /* 0x0000000b0a0b7899 */ /* 0x000fe400080006ff */
[----:B------:R-:W-:Y:S01]  /*0e50*/  USHF.L.U32 UR10, UR10, 0x1, URZ ;  /* 0x000000010a0a7899 */ /* 0x000fe200080006ff */
[----:B------:R-:W0:Y:S11]  /*0e60*/  FENCE.VIEW.ASYNC.S ;  /* 0x00000000000073c6 */ /* 0x000e360000000000 */
[----:B0-----:R0:W0:Y:S01]  /*0e70*/  SYNCS.EXCH.64 URZ, [UR9+0x30100], UR10 ;  /* 0x0301000a09ff75b2 */ /* 0x0010220008000100 */
[----:B------:R0:W0:Y:S01]  /*0e80*/  SYNCS.EXCH.64 URZ, [UR9+0x30108], UR10 ;  /* 0x0301080a09ff75b2 */ /* 0x0000220008000100 */
[----:B------:R-:W-:Y:S01]  /*0e90*/  NOP ;  /* 0x0000000000007918 */ /* 0x000fe20000000000 */
.L_x_109:
[----:B------:R-:W5:Y:S01]  /*0ea0*/  SHFL.IDX PT, R0, R92, RZ, 0x1f ;  /* 0x00001fff5c007589 */ /* 0x000f6200000e0000 */
[----:B------:R-:W-:Y:S01]  /*0eb0*/  NOP ;  /* 0x0000000000007918 */ /* 0x000fe20000000000 */
        /* <DEDUP_REMOVED lines=17> */
[----:B------:R0:W0:Y:S01]  /*0fd0*/  SYNCS.EXCH.64 URZ, [UR10+0x30118], UR12 ;  /* 0x0301180c0aff75b2 */ /* 0x0000220008000100 */
[----:B------:R0:W0:Y:S01]  /*0fe0*/  SYNCS.EXCH.64 URZ, [UR10+0x30128], UR8 ;  /* 0x030128080aff75b2 */ /* 0x0000220008000100 */
[----:B------:R-:W-:Y:S01]  /*0ff0*/  NOP ;  /* 0x0000000000007918 */ /* 0x000fe20000000000 */
.L_x_110:
        /* <DEDUP_REMOVED lines=22> */
.L_x_111:
[----:B------:R-:W5:Y:S01]  /*1160*/  SHFL.IDX PT, R0, R92, RZ, 0x1f ;  /* 0x00001fff5c007589 */ /* 0x000f6200000e0000 */
[----:B0-----:R-:W-:Y:S01]  /*1170*/  USEL UR8, URZ, 0x1, !UP0 ;  /* 0x00000001ff087887 */ /* 0x001fe2000c000000 */
[----:B------:R-:W-:Y:S01]  /*1180*/  NOP ;  /* 0x0000000000007918 */ /* 0x000fe20000000000 */
[----:B------:R-:W-:Y:S01]  /*1190*/  USEL UR50, URZ, 0x1, UP0 ;  /* 0x00000001ff327887 */ /* 0x000fe20008000000 */
[----:B-----5:R-:W-:-:S13]  /*11a0*/  ISETP.NE.AND P0, PT, R0, RZ, PT ;  /* 0x000000ff0000720c */ /* 0x020fda0003f05270 */
        /* <DEDUP_REMOVED lines=13> */
.L_x_112:
[----:B------:R-:W-:Y:S01]  /*1280*/  ISETP.GT.AND P0, PT, R3, 0x3, PT ;  /* 0x000000030300780c */ /* 0x000fe20003f04270 */
[----:B------:R-:W-:Y:S01]  /*1290*/  NOP ;  /* 0x0000000000007918 */ /* 0x000fe20000000000 */
[----:B------:R-:W0:Y:S02]  /*12a0*/  LDCU.64 UR54, c[0x0][0x358] ;  /* 0x00006b00ff3677ac */ /* 0x000e240008000a00 */
[----:B01234-:R-:W-:Y:S09]  /*12b0*/  BAR.SYNC.DEFER_BLOCKING 0x0 ;  /* 0x0000000000007b1d */ /* 0x01fff20000010000 */
[----:B------:R-:W-:Y:S05]  /*12c0*/  @P0 BRA `(.L_x_113) ;  /* 0x0000013400c00947 */ /* 0x000fea0003800000 */
[----:B------:R-:W-:-:S13]  /*12d0*/  ISETP.GE.U32.AND P0, PT, R3, 0x2, PT ;  /* 0x000000020300780c */ /* 0x000fda0003f06070 */
[----:B------:R-:W-:Y:S05]  /*12e0*/  @!P0 BRA `(.L_x_114) ;  /* 0x00000088002c8947 */ /* 0x000fea0003800000 */
[----:B------:R-:W-:Y:S05]  /*12f0*/  @!P1 BRA `(.L_x_115) ;  /* 0x0000002400d89947 */ /* 0x000fea0003800000 */
.L_x_116:
[----:B------:R-:W-:-:S08]  /*1300*/  NOP ;  /* 0x0000000000007918 */ /* 0x000fd00000000000 */
[----:B------:R-:W0:Y:S02]  /*1310*/  USETMAXREG.TRY_ALLOC.CTAPOOL UP0, 0xf8 ;  /* 0x000000f8000079c8 */ /* 0x000e240008000600 */
[----:B0-----:R-:W-:Y:S05]  /*1320*/  BRA.U !UP0, `(.L_x_116) ;  /* 0xfffffffd08f47547 */ /* 0x001fea000b83ffff */
[----:B------:R-:W0:Y:S01]  /*1330*/  S2UR UR8, SR_CgaCtaId ;  /* 0x00000000000879c3 */ /* 0x000e220000008800 */
[----:B------:R-:W-:Y:S01]  /*1340*/  UMOV UR7, 0x40 ;  /* 0x0000004000077882 */ /* 0x000fe20000000000 */
[----:B------:R-:W-:Y:S01]  /*1350*/  NOP ;  /* 0x0000000000007918 */ /* 0x000fe20000000000 */
[----:B------:R-:W-:Y:S01]  /*1360*/  UMOV UR6, 0x400 ;  /* 0x0000040000067882 */ /* 0x000fe20000000000 */
[----:B0-----:R-:W-:Y:S02]  /*1370*/  ULEA UR7, UR8, UR7, 0x18 ;  /* 0x0000000708077291 */ /* 0x001fe4000f8ec0ff */
[----:B------:R-:W-:-:S07]  /*1380*/  ULEA UR8, UR8, UR6, 0x18 ;  /* 0x0000000608087291 */ /* 0x000fce000f8ec0ff */
[----:B------:R-:W0:Y:S02]  /*1390*/  LDS.U8 R0, [UR7+0x1c] ;  /* 0x00001c07ff007984 */ /* 0x000e240008000000 */
[----:B0-----:R-:W-:-:S13]  /*13a0*/  ISETP.NE.AND P0, PT, R0, RZ, PT ;  /* 0x000000ff0000720c */ /* 0x001fda0003f05270 */
[----:B------:R-:W-:Y:S05]  /*13b0*/  @P0 BRA `(.L_x_117) ;  /* 0x0000000000580947 */ /* 0x000fea0003800000 */
[----:B------:R-:W-:-:S13]  /*13c0*/  ELECT P0, URZ, PT ;  /* 0x0000000000ff782f */ /* 0x000fda0003800000 */
[----:B------:R-:W-:Y:S05]  /*13d0*/  @!P0 BRA `(.L_x_118) ;  /* 0x0000000000608947 */ /* 0x000fea0003800000 */
[----:B------:R-:W-:Y:S01]  /*13e0*/  UMOV UR6, 0x10 ;  /* 0x0000001000067882 */ /* 0x000fe20000000000 */
[----:B------:R-:W-:Y:S01]  /*13f0*/  HFMA2 R0, -RZ, RZ, 0, 5.9604644775390625e-08 ;  /* 0x00000001ff007431 */ /* 0x000fe200000001ff */
[----:B------:R-:W-:-:S03]  /*1400*/  MOV R2, 0xffff ;  /* 0x0000ffff00027802 */ /* 0x000fc60000000f00 */
[----:B------:R-:W-:Y:S04]  /*1410*/  DEPBAR.LE SB0, 0x36 ;  /* 0x00008d800000791a */ /* 0x000fe80000000000 */
[----:B------:R-:W0:Y:S02]  /*1420*/  UTCATOMSWS.FIND_AND_SET.ALIGN UP0, UR6, UR6 ;  /* 0x00000006000675e3 */ /* 0x000e240008000800 */
[----:B0-----:R-:W-:Y:S01]  /*1430*/  MOV R3, UR6 ;  /* 0x0000000600037c02 */ /* 0x001fe20008000f00 */
[----:B------:R-:W-:Y:S06]  /*1440*/  BRA.U UP0, `(.L_x_119) ;  /* 0x0000000100187547 */ /* 0x000fec000b800000 */
.L_x_120:
[----:B------:R-:W-:Y:S05]  /*1450*/  NANOSLEEP 0x64 ;  /* 0x000000640000795d */ /* 0x000fea0003800000 */
[----:B------:R-:W-:-:S05]  /*1460*/  UMOV UR6, 0x10 ;  /* 0x0000001000067882 */ /* 0x000fca0000000000 */
[----:B------:R-:W-:Y:S04]  /*1470*/  DEPBAR.LE SB0, 0x36 ;  /* 0x00008d800000791a */ /* 0x000fe80000000000 */
[----:B------:R-:W0:Y:S02]  /*1480*/  UTCATOMSWS.FIND_AND_SET.ALIGN UP0, UR6, UR6 ;  /* 0x00000006000675e3 */ /* 0x000e240008000800 */
[----:B0-----:R-:W-:Y:S01]  /*1490*/  MOV R3, UR6 ;  /* 0x0000000600037c02 */ /* 0x001fe20008000f00 */
[----:B------:R-:W-:Y:S05]  /*14a0*/  BRA.U !UP0, `(.L_x_120) ;  /* 0xfffffffd08e87547 */ /* 0x000fea000b83ffff */
.L_x_119:
[-C--:B------:R-:W-:Y:S02]  /*14b0*/  SHF.L.U32 R2, R2, R3.reuse, RZ ;  /* 0x0000000302027219 */ /* 0x080fe400000006ff */
[----:B------:R-:W-:Y:S01]  /*14c0*/  SHF.L.U32 R0, R0, R3, RZ ;  /* 0x0000000300007219 */ /* 0x000fe200000006ff */
[----:B------:R-:W-:Y:S02]  /*14d0*/  IMAD.SHL.U32 R3, R3, 0x20, RZ ;  /* 0x0000002003037824 */ /* 0x000fe400078e00ff */
[----:B------:R0:W-:Y:S04]  /*14e0*/  ATOMS.OR RZ, [UR7+0x14], R2 ;  /* 0x00001402ffff798c */ /* 0x0001e8000b000007 */
[----:B------:R0:W-:Y:S04]  /*14f0*/  ATOMS.OR RZ, [UR7+0x18], R0 ;  /* 0x00001800ffff798c */ /* 0x0001e8000b000007 */
[----:B------:R0:W-:Y:S01]  /*1500*/  STS [UR8+0x30160], R3 ;  /* 0x03016003ff007988 */ /* 0x0001e20008000808 */
[----:B------:R-:W-:Y:S05]  /*1510*/  BRA `(.L_x_118) ;  /* 0x0000000000107947 */ /* 0x000fea0003800000 */
.L_x_117:
[----:B------:R-:W-:Y:S02]  /*1520*/  MOV R0, 0xffffffff ;  /* 0xffffffff00007802 */ /* 0x000fe40000000f00 */
[----:B------:R-:W-:-:S03]  /*1530*/  MOV R2, 0x1560 ;  /* 0x0000156000027802 */ /* 0x000fc60000000f00 */
[----:B------:R0:W-:Y:S04]  /*1540*/  STS [UR8+0x30160], R0 ;  /* 0x03016000ff007988 */ /* 0x0001e80008000808 */
[----:B0-----:R-:W-:Y:S05]  /*1550*/  CALL.REL.NOINC `($__internal_3_$__cuda_sm10x_tcgen05_guardrail_trap_phase_invalid_during_alloc) ;  /* 0x000001c800647944 */ /* 0x001fea0003c00000 */
.L_x_118:
[----:B------:R-:W-:Y:S05]  /*1560*/  WARPSYNC.ALL ;  /* 0x0000000000007948 */ /* 0x000fea0003800000 */
[----:B------:R-:W1:Y:S02]  /*1570*/  LDCU UR6, c[0x0][0x438] ;  /* 0x00008700ff0677ac */ /* 0x000e640008000800 */
[----:B-1----:R-:W-:Y:S01]  /*1580*/  UISETP.GE.AND UP0, UPT, UR51, UR6, UPT ;  /* 0x000000063300728c */ /* 0x002fe2000bf06270 */
[----:B------:R-:W-:-:S05]  /*1590*/  NOP ;  /* 0x0000000000007918 */ /* 0x000fca0000000000 */
[----:B------:R-:W-:-:S13]  /*15a0*/  PLOP3.LUT P0, PT, PT, PT, UP0, 0x80, 0x8 ;  /* 0x000000000008781c */ /* 0x000fda0003f0f008 */
[----:B------:R-:W-:Y:S05]  /*15b0*/  @P0 EXIT ;  /* 0x000000000000094d */ /* 0x000fea0003800000 */
[----:B------:R-:W-:Y:S01]  /*15c0*/  USHF.R.U32.HI UR20, URZ, 0x4, UR8 ;  /* 0x00000004ff147899 */ /* 0x000fe20008011608 */
[----:B------:R-:W-:Y:S01]  /*15d0*/  HFMA2 R5, -RZ, RZ, 0, 5.9604644775390625e-08 ;  /* 0x00000001ff057431 */ /* 0x000fe200000001ff */
[----:B------:R-:W-:Y:S01]  /*15e0*/  UIADD3 UR13, UPT, UPT, UR8, 0x4000, URZ ;  /* 0x00004000080d7890 */ /* 0x000fe2000fffe0ff */
[----:B0-----:R-:W-:Y:S01]  /*15f0*/  HFMA2 R0, -RZ, RZ, 0, 0 ;  /* 0x00000000ff007431 */ /* 0x001fe200000001ff */
[----:B------:R-:W-:Y:S01]  /*1600*/  ULOP3.LUT UR20, UR20, 0x3fff, URZ, 0xc0, !UPT ;  /* 0x00003fff14147892 */ /* 0x000fe2000f8ec0ff */
[----:B------:R-:W-:Y:S01]  /*1610*/  IMAD.MOV.U32 R7, RZ, RZ, RZ ;  /* 0x000000ffff077224 */ /* 0x000fe200078e00ff */
[----:B------:R-:W-:Y:S01]  /*1620*/  USHF.R.U32.HI UR13, URZ, 0x4, UR13 ;  /* 0x00000004ff0d7899 */ /* 0x000fe2000801160d */
[----:B------:R-:W-:Y:S01]  /*1630*/  IMAD.MOV.U32 R6, RZ, RZ, 0x1 ;  /* 0x00000001ff067424 */ /* 0x000fe200078e00ff */
[----:B------:R-:W-:Y:S01]  /*1640*/  ULOP3.LUT UR20, UR20, 0x10000, URZ, 0xfc, !UPT ;  /* 0x0001000014147892 */ /* 0x000fe2000f8efcff */
[----:B------:R-:W-:Y:S01]  /*1650*/  IMAD.MOV.U32 R4, RZ, RZ, 0x1 ;  /* 0x00000001ff047424 */ /* 0x000fe200078e00ff */
[----:B------:R-:W-:Y:S01]  /*1660*/  ULOP3.LUT UR13, UR13, 0x3fff, URZ, 0xc0, !UPT ;  /* 0x00003fff0d0d7892 */ /* 0x000fe2000f8ec0ff */
[----:B------:R-:W-:Y:S01]  /*1670*/  MOV R11, RZ ;  /* 0x000000ff000b7202 */ /* 0x000fe20000000f00 */
[----:B------:R-:W-:-:S02]  /*1680*/  ULOP3.LUT UR10, UR4, 0x1, URZ, 0xc0, !UPT ;  /* 0x00000001040a7892 */ /* 0x000fc4000f8ec0ff */
[----:B------:R-:W-:Y:S01]  /*1690*/  ULOP3.LUT UR9, UR5, 0x1, URZ, 0xc0, !UPT ;  /* 0x0000000105097892 */ /* 0x000fe2000f8ec0ff */
[----:B------:R-:W0:Y:S01]  /*16a0*/  LDCU UR12, c[0x0][0x370] ;  /* 0x00006e00ff0c77ac */ /* 0x000e220008000800 */
[----:B------:R-:W-:Y:S02]  /*16b0*/  UIADD3 UR18, UPT, UPT, UR20, 0x2, URZ ;  /* 0x0000000214127890 */ /* 0x000fe4000fffe0ff */
[----:B------:R-:W-:Y:S02]  /*16c0*/  UIADD3 UR16, UPT, UPT, UR20, 0x4, URZ ;  /* 0x0000000414107890 */ /* 0x000fe4000fffe0ff */
[----:B------:R-:W-:Y:S02]  /*16d0*/  UIADD3 UR14, UPT, UPT, UR20, 0x6, URZ ;  /* 0x00000006140e7890 */ /* 0x000fe4000fffe0ff */
[----:B------:R-:W-:Y:S01]  /*16e0*/  ULOP3.LUT UR11, UR13, 0x10000, URZ, 0xfc, !UPT ;  /* 0x000100000d0b7892 */ /* 0x000fe2000f8efcff */
[----:B------:R-:W-:Y:S01]  /*16f0*/  UMOV UR22, URZ ;  /* 0x000000ff00167c82 */ /* 0x000fe20008000000 */
[----:B------:R-:W-:Y:S01]  /*1700*/  UMOV UR21, 0x40004040 ;  /* 0x4000404000157882 */ /* 0x000fe20000000000 */
[----:B------:R-:W-:Y:S01]  /*1710*/  UMOV UR19, 0x40004040 ;  /* 0x4000404000137882 */ /* 0x000fe20000000000 */
[----:B------:R-:W-:Y:S01]  /*1720*/  UMOV UR17, 0x40004040 ;  /* 0x4000404000117882 */ /* 0x000fe20000000000 */
[----:B------:R-:W-:-:S07]  /*1730*/  UMOV UR15, 0x40004040 ;  /* 0x40004040000f7882 */ /* 0x000fce0000000000 */
.L_x_181:
[----:B------:R-:W1:Y:S01]  /*1740*/  LDCU.64 UR6, c[0x0][0x440] ;  /* 0x00008800ff0677ac */ /* 0x000e620008000a00 */
[----:B------:R-:W2:Y:S01]  /*1750*/  LDCU UR23, c[0x0][0x43c] ;  /* 0x00008780ff1777ac */ /* 0x000ea20008000800 */
[----:B------:R-:W3:Y:S01]  /*1760*/  LDCU.64 UR4, c[0x0][0x458] ;  /* 0x00008b00ff0477ac */ /* 0x000ee20008000a00 */
[----:B-1----:R-:W-:Y:S01]  /*1770*/  UIMAD.WIDE.U32 UR24, UR51, UR6, URZ ;  /* 0x00000006331872a5 */ /* 0x002fe2000f8e00ff */
[----:B------:R-:W1:Y:S03]  /*1780*/  LDCU UR6, c[0x0][0x454] ;  /* 0x00008a80ff0677ac */ /* 0x000e660008000800 */
[----:B------:R-:W-:Y:S02]  /*1790*/  USHF.R.U32.HI UR7, URZ, UR7, UR25 ;  /* 0x00000007ff077299 */ /* 0x000fe40008011619 */
[----:B--2---:R-:W-:-:S04]  /*17a0*/  UISETP.NE.AND UP0, UPT, UR23, 0x1, UPT ;  /* 0x000000011700788c */ /* 0x004fc8000bf05270 */
[----:B------:R-:W-:-:S04]  /*17b0*/  USEL UR7, UR51, UR7, !UP0 ;  /* 0x0000000733077287 */ /* 0x000fc8000c000000 */
[----:B---3--:R-:W-:Y:S01]  /*17c0*/  UIMAD.WIDE.U32 UR24, UR7, UR4, URZ ;  /* 0x00000004071872a5 */ /* 0x008fe2000f8e00ff */
[----:B------:R-:W2:Y:S03]  /*17d0*/  LDCU UR4, c[0x0][0x380] ;  /* 0x00007000ff0477ac */ /* 0x000ea60008000800 */
[----:B------:R-:W-:Y:S02]  /*17e0*/  USHF.R.U32.HI UR24, URZ, UR5, UR25 ;  /* 0x00000005ff187299 */ /* 0x000fe40008011619 */
[----:B------:R-:W-:Y:S02]  /*17f0*/  UIADD3 UR5, UPT, UPT, -UR7, URZ, URZ ;  /* 0x000000ff07057290 */ /* 0x000fe4000fffe1ff */
[----:B-1----:R-:W-:Y:S02]  /*1800*/  UISETP.NE.AND UP0, UPT, UR6, 0x1, UPT ;  /* 0x000000010600788c */ /* 0x002fe4000bf05270 */
[----:B------:R-:W-:-:S02]  /*1810*/  UIMAD UR5, UR23, UR5, UR51 ;  /* 0x00000005170572a4 */ /* 0x000fc4000f8e0233 */
[----:B------:R-:W-:Y:S02]  /*1820*/  USEL UR24, UR7, UR24, !UP0 ;  /* 0x0000001807187287 */ /* 0x000fe4000c000000 */
[----:B------:R-:W-:Y:S02]  /*1830*/  USHF.L.U32 UR5, UR5, 0x7, URZ ;  /* 0x0000000705057899 */ /* 0x000fe400080006ff */
[----:B------:R-:W-:Y:S02]  /*1840*/  UIADD3 UR24, UPT, UPT, -UR24, URZ, URZ ;  /* 0x000000ff18187290 */ /* 0x000fe4000fffe1ff */
[----:B--2---:R-:W-:Y:S02]  /*1850*/  UISETP.GE.AND UP0, UPT, UR5, UR4, UPT ;  /* 0x000000040500728c */ /* 0x004fe4000bf06270 */
[----:B------:R-:W-:-:S07]  /*1860*/  UIMAD UR24, UR6, UR24, UR7 ;  /* 0x00000018061872a4 */ /* 0x000fce000f8e0207 */
[----:B------:R-:W-:Y:S05]  /*1870*/  BRA.U UP0, `(.L_x_121) ;  /* 0x0000002100647547 */ /* 0x000fea000b800000 */
[----:B------:R-:W1:Y:S01]  /*1880*/  LDCU.64 UR4, c[0x0][0x398] ;  /* 0x00007300ff0477ac */ /* 0x000e620008000a00 */
[----:B------:R-:W2:Y:S01]  /*1890*/  LDC.64 R2, c[0x0][0x3c0] ;  /* 0x0000f000ff027b82 */ /* 0x000ea20000000a00 */
[----:B------:R-:W-:Y:S02]  /*18a0*/  USHF.R.S32.HI UR6, URZ, 0x1f, UR24 ;  /* 0x0000001fff067899 */ /* 0x000fe40008011418 */
[----:B-1----:R-:W-:-:S04]  /*18b0*/  ULEA UR4, UP0, UR24, UR4, 0x2 ;  /* 0x0000000418047291 */ /* 0x002fc8000f8010ff */
[----:B------:R-:W-:Y:S02]  /*18c0*/  ULEA.HI.X UR5, UR24, UR5, UR6, 0x2, UP0 ;  /* 0x0000000518057291 */ /* 0x000fe400080f1406 */
[----:B------:R-:W-:-:S04]  /*18d0*/  IMAD.U32 R8, RZ, RZ, UR4 ;  /* 0x00000004ff087e24 */ /* 0x000fc8000f8e00ff */
[----:B------:R-:W-:-:S05]  /*18e0*/  MOV R9, UR5 ;  /* 0x0000000500097c02 */ /* 0x000fca0008000f00 */
[----:B------:R-:W3:Y:S01]  /*18f0*/  LDG.E R8, desc[UR54][R8.64] ;  /* 0x0000003608087981 */ /* 0x000ee2000c1e1900 */
[----:B--2---:R-:W-:-:S04]  /*1900*/  ISETP.NE.U32.AND P0, PT, R2, RZ, PT ;  /* 0x000000ff0200720c */ /* 0x004fc80003f05070 */
[----:B------:R-:W-:Y:S01]  /*1910*/  ISETP.NE.AND.EX P0, PT, R3, RZ, PT, P0 ;  /* 0x000000ff0300720c */ /* 0x000fe20003f05300 */
[----:B---3--:R-:W-:-:S12]  /*1920*/  VIADD R2, R8, 0x1 ;  /* 0x0000000108027836 */ /* 0x008fd80000000000 */
[----:B------:R-:W-:-:S05]  /*1930*/  @!P0 IADD3 R2, PT, PT, R8, RZ, RZ ;  /* 0x000000ff08028210 */ /* 0x000fca0007ffe0ff */
[----:B------:R-:W-:Y:S01]  /*1940*/  VIADD R2, R2, 0xff ;  /* 0x000000ff02027836 */ /* 0x000fe20000000000 */
[----:B------:R-:W-:Y:S06]  /*1950*/  BRA.U UP2, `(.L_x_122) ;  /* 0x0000000102047547 */ /* 0x000fec000b800000 */
[----:B0-----:R-:W-:Y:S05]  /*1960*/  BPT.TRAP 0x1 ;  /* 0x000000040000795c */ /* 0x001fea0000300000 */
.L_x_122:
[----:B------:R-:W-:-:S04]  /*1970*/  SHF.L.U32 R8, R0, 0x1f, RZ ;  /* 0x0000001f00087819 */ /* 0x000fc800000006ff */
[----:B------:R-:W1:Y:S02]  /*1980*/  SYNCS.PHASECHK.TRANS64.TRYWAIT P0, [UR8+0x30010], R8 ;  /* 0x03001008ff0075a7 */ /* 0x000e640008001108 */
[----:B-1----:R-:W-:Y:S05]  /*1990*/  @!P0 BRA `(.L_x_123) ;  /* 0x000001b400388947 */ /* 0x002fea0003800000 */
.L_x_362:
[----:B------:R-:W-:Y:S05]  /*19a0*/  BRA.U UP2, `(.L_x_124) ;  /* 0x0000000102047547 */ /* 0x000fea000b800000 */
[----:B0-----:R-:W-:Y:S05]  /*19b0*/  BPT.TRAP 0x1 ;  /* 0x000000040000795c */ /* 0x001fea0000300000 */
.L_x_124:
[----:B------:R-:W-:Y:S01]  /*19c0*/  ULEA UR7, UR22, UR8, 0x3 ;  /* 0x0000000816077291 */ /* 0x000fe2000f8e18ff */
[----:B-1----:R-:W-:Y:S01]  /*19d0*/  SHF.L.U32 R8, R11, 0x1f, RZ ;  /* 0x0000001f0b087819 */ /* 0x002fe200000006ff */
[----:B------:R-:W-:-:S07]  /*19e0*/  UISETP.NE.AND UP1, UPT, UR10, URZ, UPT ;  /* 0x000000ff0a00728c */ /* 0x000fce000bf25270 */
[----:B------:R-:W1:Y:S02]  /*19f0*/  SYNCS.PHASECHK.TRANS64.TRYWAIT P0, [UR7+0x30020], R8 ;  /* 0x03002008ff0075a7 */ /* 0x000e640008001107 */
[----:B-1----:R-:W-:Y:S05]  /*1a00*/  @!P0 BRA `(.L_x_125) ;  /* 0x000001b400348947 */ /* 0x002fea0003800000 */
.L_x_364:
[----:B------:R-:W-:-:S04]  /*1a10*/  UIADD3 UR38, UPT, UPT, UR22, 0x1, URZ ;  /* 0x0000000116267890 */ /* 0x000fc8000fffe0ff */
[----:B------:R-:W-:-:S04]  /*1a20*/  UISETP.NE.AND UP0, UPT, UR38, 0xb, UPT ;  /* 0x0000000b2600788c */ /* 0x000fc8000bf05270 */
[----:B------:R-:W-:Y:S02]  /*1a30*/  USEL UR4, URZ, 0x1, UP0 ;  /* 0x00000001ff047887 */ /* 0x000fe40008000000 */
[----:B------:R-:W-:-:S04]  /*1a40*/  USEL UR38, UR38, URZ, UP0 ;  /* 0x000000ff26267287 */ /* 0x000fc80008000000 */
[----:B------:R-:W-:Y:S01]  /*1a50*/  LOP3.LUT R11, R11, UR4, RZ, 0x3c, !PT ;  /* 0x000000040b0b7c12 */ /* 0x000fe2000f8e3cff */
[----:B------:R-:W-:Y:S05]  /*1a60*/  BRA.U UP1, `(.L_x_126) ;  /* 0x0000000101047547 */ /* 0x000fea000b800000 */
[----:B0-----:R-:W-:Y:S05]  /*1a70*/  BPT.TRAP 0x1 ;  /* 0x000000040000795c */ /* 0x001fea0000300000 */
.L_x_126:
[----:B------:R-:W-:Y:S02]  /*1a80*/  SHF.L.U32 R13, R4, 0x1f, RZ ;  /* 0x0000001f040d7819 */ /* 0x000fe400000006ff */
[----:B-1----:R-:W-:Y:S01]  /*1a90*/  CS2R R8, SRZ ;  /* 0x0000000000087805 */ /* 0x002fe2000001ff00 */
[----:B------:R-:W-:Y:S01]  /*1aa0*/  IMAD.MOV.U32 R3, RZ, RZ, RZ ;  /* 0x000000ffff037224 */ /* 0x000fe200078e00ff */
[----:B------:R-:W1:Y:S02]  /*1ab0*/  SYNCS.PHASECHK.TRANS64.TRYWAIT P0, [UR8+0x300d8], R13 ;  /* 0x0300d80dff0075a7 */ /* 0x000e640008001108 */
[----:B-1----:R-:W-:Y:S05]  /*1ac0*/  @!P0 BRA `(.L_x_127) ;  /* 0x000001b4001c8947 */ /* 0x002fea0003800000 */
.L_x_366:
[----:B------:R-:W-:Y:S01]  /*1ad0*/  R2UR UR4, R3 ;  /* 0x00000000030472ca */ /* 0x000fe200000e0000 */
[----:B------:R-:W-:Y:S01]  /*1ae0*/  IMAD.MOV.U32 R3, RZ, RZ, RZ ;  /* 0x000000ffff037224 */ /* 0x000fe200078e00ff */
[----:B------:R-:W-:Y:S01]  /*1af0*/  R2UR UR6, R9 ;  /* 0x00000000090672ca */ /* 0x000fe200000e0000 */
[----:B------:R-:W-:Y:S01]  /*1b00*/  ULEA UR40, UR22, UR11, 0xa ;  /* 0x0000000b16287291 */ /* 0x000fe2000f8e50ff */
[----:B------:R-:W-:Y:S01]  /*1b10*/  R2UR UR5, R8 ;  /* 0x00000000080572ca */ /* 0x000fe200000e0000 */
[----:B------:R-:W-:Y:S01]  /*1b20*/  UMOV UR30, 0x0 ;  /* 0x00000000001e7882 */ /* 0x000fe20000000000 */
[----:B------:R-:W-:Y:S01]  /*1b30*/  R2UR UR22, R3 ;  /* 0x00000000031672ca */ /* 0x000fe200000e0000 */
[----:B------:R-:W-:Y:S02]  /*1b40*/  UIADD3 UR36, UPT, UPT, UR40, 0x2, URZ ;  /* 0x0000000228247890 */ /* 0x000fe4000fffe0ff */
[----:B------:R-:W-:Y:S02]  /*1b50*/  UIADD3 UR34, UPT, UPT, UR40, 0x4, URZ ;  /* 0x0000000428227890 */ /* 0x000fe4000fffe0ff */
[----:B------:R-:W-:Y:S01]  /*1b60*/  UIADD3 UR32, UPT, UPT, UR40, 0x6, URZ ;  /* 0x0000000628207890 */ /* 0x000fe2000fffe0ff */
[----:B------:R-:W-:Y:S01]  /*1b70*/  UMOV UR31, 0x8200490 ;  /* 0x08200490001f7882 */ /* 0x000fe20000000000 */
[----:B------:R-:W-:Y:S01]  /*1b80*/  UMOV UR41, 0x40004040 ;  /* 0x4000404000297882 */ /* 0x000fe20000000000 */
[----:B------:R-:W-:Y:S01]  /*1b90*/  UMOV UR28, 0x0 ;  /* 0x00000000001c7882 */ /* 0x000fe20000000000 */
[----:B------:R-:W-:Y:S01]  /*1ba0*/  UMOV UR29, 0x8200490 ;  /* 0x08200490001d7882 */ /* 0x000fe20000000000 */
[----:B------:R-:W-:Y:S01]  /*1bb0*/  UMOV UR37, 0x40004040 ;  /* 0x4000404000257882 */ /* 0x000fe20000000000 */
[----:B------:R-:W-:Y:S01]  /*1bc0*/  UMOV UR26, 0x0 ;  /* 0x00000000001a7882 */ /* 0x000fe20000000000 */
[----:B------:R-:W-:Y:S01]  /*1bd0*/  UMOV UR27, 0x8200490 ;  /* 0x08200490001b7882 */ /* 0x000fe20000000000 */
[----:B------:R-:W-:Y:S01]  /*1be0*/  UMOV UR35, 0x40004040 ;  /* 0x4000404000237882 */ /* 0x000fe20000000000 */
[----:B------:R2:W-:Y:S01]  /*1bf0*/  UTCQMMA gdesc[UR20], gdesc[UR40], tmem[UR6], tmem[UR30], idesc[UR31], !UPT ;  /* 0x00ff1e28140075ea */ /* 0x0005e2000f800306 */
[----:B------:R-:W-:Y:S01]  /*1c00*/  UMOV UR24, 0x0 ;  /* 0x0000000000187882 */ /* 0x000fe20000000000 */
[----:B------:R-:W-:Y:S01]  /*1c10*/  UMOV UR25, 0x8200490 ;  /* 0x0820049000197882 */ /* 0x000fe20000000000 */
[----:B------:R-:W-:Y:S01]  /*1c20*/  UMOV UR33, 0x40004040 ;  /* 0x4000404000217882 */ /* 0x000fe20000000000 */
[----:B------:R2:W-:Y:S01]  /*1c30*/  UTCQMMA gdesc[UR18], gdesc[UR36], tmem[UR5], tmem[UR28], idesc[UR29], UPT ;  /* 0x00ff1c24120075ea */ /* 0x0005e2000b800305 */
[----:B------:R2:W-:Y:S01]  /*1c40*/  UTCQMMA gdesc[UR16], gdesc[UR34], tmem[UR4], tmem[UR26], idesc[UR27], UPT ;  /* 0x00ff1a22100075ea */ /* 0x0005e2000b800304 */
[----:B------:R2:W-:Y:S01]  /*1c50*/  UTCQMMA gdesc[UR14], gdesc[UR32], tmem[UR22], tmem[UR24], idesc[UR25], UPT ;  /* 0x00ff18200e0075ea */ /* 0x0005e2000b800316 */
[----:B------:R-:W-:Y:S05]  /*1c60*/  BRA.U UP1, `(.L_x_128) ;  /* 0x0000000101047547 */ /* 0x000fea000b800000 */
[----:B0-2---:R-:W-:Y:S05]  /*1c70*/  BPT.TRAP 0x1 ;  /* 0x000000040000795c */ /* 0x005fea0000300000 */
.L_x_128:
[----:B--2---:R-:W-:Y:S01]  /*1c80*/  UIADD3 UR4, UPT, UPT, UR8, 0x300d0, URZ ;  /* 0x000300d008047890 */ /* 0x004fe2000fffe0ff */
[----:B-1----:R-:W-:-:S08]  /*1c90*/  LOP3.LUT R13, R4, 0x1, RZ, 0x3c, !PT ;  /* 0x00000001040d7812 */ /* 0x002fd000078e3cff */
[----:B------:R1:W-:Y:S01]  /*1ca0*/  UTCBAR [UR4], URZ ;  /* 0x000000ff040073e9 */ /* 0x0003e200080000ff */
[----:B------:R-:W-:Y:S05]  /*1cb0*/  BRA.U UP2, `(.L_x_129) ;  /* 0x0000000102047547 */ /* 0x000fea000b800000 */
[----:B01----:R-:W-:Y:S05]  /*1cc0*/  BPT.TRAP 0x1 ;  /* 0x000000040000795c */ /* 0x003fea0000300000 */
.L_x_129:
[----:B------:R-:W-:-:S09]  /*1cd0*/  UIADD3 UR7, UPT, UPT, UR7, 0x30078, URZ ;  /* 0x0003007807077890 */ /* 0x000fd2000fffe0ff */
[----:B------:R2:W-:Y:S01]  /*1ce0*/  UTCBAR [UR7], URZ ;  /* 0x000000ff070073e9 */ /* 0x0005e200080000ff */
[----:B------:R-:W-:Y:S05]  /*1cf0*/  BRA.U UP2, `(.L_x_130) ;  /* 0x0000000102047547 */ /* 0x000fea000b800000 */
[----:B012---:R-:W-:Y:S05]  /*1d00*/  BPT.TRAP 0x1 ;  /* 0x000000040000795c */ /* 0x007fea0000300000 */
.L_x_130:
[----:B------:R-:W-:Y:S01]  /*1d10*/  ULEA UR22, UR38, UR8, 0x3 ;  /* 0x0000000826167291 */ /* 0x000fe2000f8e18ff */
[----:B------:R-:W-:Y:S01]  /*1d20*/  SHF.L.U32 R8, R11, 0x1f, RZ ;  /* 0x0000001f0b087819 */ /* 0x000fe200000006ff */
[----:B------:R-:W-:-:S07]  /*1d30*/  UISETP.NE.AND UP0, UPT, UR9, URZ, UPT ;  /* 0x000000ff0900728c */ /* 0x000fce000bf05270 */
[----:B------:R-:W3:Y:S02]  /*1d40*/  SYNCS.PHASECHK.TRANS64.TRYWAIT P0, [UR22+0x30020], R8 ;  /* 0x03002008ff0075a7 */ /* 0x000ee40008001116 */
[----:B---3--:R-:W-:Y:S05]  /*1d50*/  @!P0 BRA `(.L_x_131) ;  /* 0x000001b000908947 */ /* 0x008fea0003800000 */
.L_x_368:
[----:B------:R-:W-:-:S04]  /*1d60*/  UIADD3 UR42, UPT, UPT, UR38, 0x1, URZ ;  /* 0x00000001262a7890 */ /* 0x000fc8000fffe0ff */
[----:B------:R-:W-:-:S04]  /*1d70*/  UISETP.NE.AND UP3, UPT, UR42, 0xb, UPT ;  /* 0x0000000b2a00788c */ /* 0x000fc8000bf65270 */
[----:B-1----:R-:W-:Y:S02]  /*1d80*/  USEL UR4, URZ, 0x1, UP3 ;  /* 0x00000001ff047887 */ /* 0x002fe40009800000 */
[----:B------:R-:W-:-:S04]  /*1d90*/  USEL UR42, UR42, URZ, UP3 ;  /* 0x000000ff2a2a7287 */ /* 0x000fc80009800000 */
[----:B------:R-:W-:Y:S01]  /*1da0*/  LOP3.LUT R11, R11, UR4, RZ, 0x3c, !PT ;  /* 0x000000040b0b7c12 */ /* 0x000fe2000f8e3cff */
[----:B------:R-:W-:Y:S05]  /*1db0*/  BRA.U UP0, `(.L_x_132) ;  /* 0x0000000100047547 */ /* 0x000fea000b800000 */
[----:B0-2---:R-:W-:Y:S05]  /*1dc0*/  BPT.TRAP 0x1 ;  /* 0x000000040000795c */ /* 0x005fea0000300000 */
.L_x_132:
[----:B------:R-:W-:Y:S01]  /*1dd0*/  SHF.L.U32 R15, R5, 0x1f, RZ ;  /* 0x0000001f050f7819 */ /* 0x000fe200000006ff */
[----:B---3--:R-:W-:Y:S02]  /*1de0*/  HFMA2 R8, -RZ, RZ, 0, 7.62939453125e-06 ;  /* 0x00000080ff087431 */ /* 0x008fe400000001ff */
[----:B------:R-:W-:Y:S01]  /*1df0*/  IMAD.MOV.U32 R9, RZ, RZ, 0x80 ;  /* 0x00000080ff097424 */ /* 0x000fe200078e00ff */
[----:B------:R-:W1:Y:S01]  /*1e00*/  SYNCS.PHASECHK.TRANS64.TRYWAIT P0, [UR8+0x300e8], R15 ;  /* 0x0300e80fff0075a7 */ /* 0x000e620008001108 */
[----:B------:R-:W-:Y:S01]  /*1e10*/  IMAD.MOV.U32 R3, RZ, RZ, 0x80 ;  /* 0x00000080ff037424 */ /* 0x000fe200078e00ff */
[----:B-1----:R-:W-:Y:S06]  /*1e20*/  @!P0 BRA `(.L_x_133) ;  /* 0x000001b000748947 */ /* 0x002fec0003800000 */
.L_x_370:
[----:B------:R-:W-:Y:S01]  /*1e30*/  R2UR UR5, R3 ;  /* 0x00000000030572ca */ /* 0x000fe200000e0000 */
[----:B------:R-:W-:Y:S01]  /*1e40*/  IMAD.MOV.U32 R3, RZ, RZ, 0x80 ;  /* 0x00000080ff037424 */ /* 0x000fe200078e00ff */
[----:B--2---:R-:W-:Y:S01]  /*1e50*/  R2UR UR7, R9 ;  /* 0x00000000090772ca */ /* 0x004fe200000e0000 */
        /* <DEDUP_REMOVED lines=24> */
.L_x_134:
[----:B--2---:R-:W-:-:S09]  /*1fe0*/  UIADD3 UR4, UPT, UPT, UR8, 0x300e0, URZ ;  /* 0x000300e008047890 */ /* 0x004fd2000fffe0ff */
[----:B------:R2:W-:Y:S01]  /*1ff0*/  UTCBAR [UR4], URZ ;  /* 0x000000ff040073e9 */ /* 0x0005e200080000ff */
[----:B------:R-:W-:Y:S05]  /*2000*/  BRA.U UP2, `(.L_x_135) ;  /* 0x0000000102047547 */ /* 0x000fea000b800000 */
[----:B0-2---:R-:W-:Y:S05]  /*2010*/  BPT.TRAP 0x1 ;  /* 0x000000040000795c */ /* 0x005fea0000300000 */
.L_x_135:
[----:B------:R-:W-:-:S09]  /*2020*/  UIADD3 UR22, UPT, UPT, UR22, 0x30078, URZ ;  /* 0x0003007816167890 */ /* 0x000fd2000fffe0ff */
[----:B------:R3:W-:Y:S01]  /*2030*/  UTCBAR [UR22], URZ ;  /* 0x000000ff160073e9 */ /* 0x0007e200080000ff */
[----:B------:R-:W-:Y:S05]  /*2040*/  BRA.U UP2, `(.L_x_136) ;  /* 0x0000000102047547 */ /* 0x000fea000b800000 */
[----:B0-23--:R-:W-:Y:S05]  /*2050*/  BPT.TRAP 0x1 ;  /* 0x000000040000795c */ /* 0x00dfea0000300000 */
.L_x_136:
[----:B------:R-:W-:Y:S01]  /*2060*/  ULEA UR26, UR42, UR8, 0x3 ;  /* 0x000000082a1a7291 */ /* 0x000fe2000f8e18ff */
[----:B------:R-:W-:-:S08]  /*2070*/  SHF.L.U32 R8, R11, 0x1f, RZ ;  /* 0x0000001f0b087819 */ /* 0x000fd000000006ff */
[----:B------:R-:W4:Y:S02]  /*2080*/  SYNCS.PHASECHK.TRANS64.TRYWAIT P0, [UR26+0x30020], R8 ;  /* 0x03002008ff0075a7 */ /* 0x000f24000800111a */
[----:B----4-:R-:W-:Y:S05]  /*2090*/  @!P0 BRA `(.L_x_137) ;  /* 0x000001ac00f08947 */ /* 0x010fea0003800000 */
.L_x_372:
[----:B------:R-:W-:-:S04]  /*20a0*/  UIADD3 UR27, UPT, UPT, UR42, 0x1, URZ ;  /* 0x000000012a1b7890 */ /* 0x000fc8000fffe0ff */
[----:B------:R-:W-:-:S04]  /*20b0*/  UISETP.NE.AND UP3, UPT, UR27, 0xb, UPT ;  /* 0x0000000b1b00788c */ /* 0x000fc8000bf65270 */
[----:B--2---:R-:W-:Y:S02]  /*20c0*/  USEL UR4, URZ, 0x1, UP3 ;  /* 0x00000001ff047887 */ /* 0x004fe40009800000 */
[----:B------:R-:W-:-:S04]  /*20d0*/  USEL UR27, UR27, URZ, UP3 ;  /* 0x000000ff1b1b7287 */ /* 0x000fc80009800000 */
[----:B------:R-:W-:Y:S01]  /*20e0*/  LOP3.LUT R11, R11, UR4, RZ, 0x3c, !PT ;  /* 0x000000040b0b7c12 */ /* 0x000fe2000f8e3cff */
[----:B------:R-:W-:Y:S05]  /*20f0*/  BRA.U UP2, `(.L_x_138) ;  /* 0x0000000102047547 */ /* 0x000fea000b800000 */
[----:B0--3--:R-:W-:Y:S05]  /*2100*/  BPT.TRAP 0x1 ;  /* 0x000000040000795c */ /* 0x009fea0000300000 */
.L_x_138:
[----:B----4-:R-:W-:-:S04]  /*2110*/  SHF.L.U32 R8, R6, 0x1f, RZ ;  /* 0x0000001f06087819 */ /* 0x010fc800000006ff */
[----:B------:R-:W2:Y:S02]  /*2120*/  SYNCS.PHASECHK.TRANS64.TRYWAIT P0, [UR8+0x30120], R8 ;  /* 0x03012008ff0075a7 */ /* 0x000ea40008001108 */
[----:B--2---:R-:W-:Y:S05]  /*2130*/  @!P0 BRA `(.L_x_139) ;  /* 0x000001ac00e08947 */ /* 0x004fea0003800000 */
.L_x_374:
[----:B------:R-:W-:Y:S05]  /*2140*/  BRA.U UP1, `(.L_x_140) ;  /* 0x0000000101047547 */ /* 0x000fea000b800000 */
[----:B0--3--:R-:W-:Y:S05]  /*2150*/  BPT.TRAP 0x1 ;  /* 0x000000040000795c */ /* 0x009fea0000300000 */
.L_x_140:
[----:B-1----:R-:W-:Y:S01]  /*2160*/  SHF.L.U32 R15, R13, 0x1f, RZ ;  /* 0x0000001f0d0f7819 */ /* 0x002fe200000006ff */
[----:B------:R-:W-:Y:S01]  /*2170*/  IMAD.MOV.U32 R9, RZ, RZ, 0x20 ;  /* 0x00000020ff097424 */ /* 0x000fe200078e00ff */
[----:B--2---:R-:W-:Y:S01]  /*2180*/  MOV R8, 0x100 ;  /* 0x0000010000087802 */ /* 0x004fe20000000f00 */
[----:B------:R-:W-:Y:S01]  /*2190*/  IMAD.MOV.U32 R3, RZ, RZ, 0x28 ;  /* 0x00000028ff037424 */ /* 0x000fe200078e00ff */
[----:B------:R-:W1:Y:S02]  /*21a0*/  SYNCS.PHASECHK.TRANS64.TRYWAIT P0, [UR8+0x300d8], R15 ;  /* 0x0300d80fff0075a7 */ /* 0x000e640008001108 */
[----:B-1----:R-:W-:Y:S05]  /*21b0*/  @!P0 BRA `(.L_x_141) ;  /* 0x000001ac00d88947 */ /* 0x002fea0003800000 */
.L_x_376:
[----:B---3--:R-:W-:Y:S01]  /*21c0*/  R2UR UR22, R3 ;  /* 0x00000000031672ca */ /* 0x008fe200000e0000 */
[----:B------:R-:W-:Y:S01]  /*21d0*/  IMAD.MOV.U32 R3, RZ, RZ, 0x38 ;  /* 0x00000038ff037424 */ /* 0x000fe200078e00ff */
[----:B------:R-:W-:Y:S01]  /*21e0*/  R2UR UR24, R9 ;  /* 0x00000000091872ca */ /* 0x000fe200000e0000 */
[----:B-1----:R-:W-:Y:S01]  /*21f0*/  IMAD.MOV.U32 R10, RZ, RZ, 0x100 ;  /* 0x00000100ff0a7424 */ /* 0x002fe200078e00ff */
[----:B------:R-:W-:Y:S01]  /*2200*/  R2UR UR25, R8 ;  /* 0x00000000081972ca */ /* 0x000fe200000e0000 */
[----:B------:R-:W-:Y:S01]  /*2210*/  IMAD.MOV.U32 R9, RZ, RZ, 0x30 ;  /* 0x00000030ff097424 */ /* 0x000fe200078e00ff */
[----:B------:R-:W-:Y:S01]  /*2220*/  R2UR UR4, R3 ;  /* 0x00000000030472ca */ /* 0x000fe200000e0000 */
[----:B------:R-:W-:Y:S01]  /*2230*/  IMAD.MOV.U32 R8, RZ, RZ, 0x100 ;  /* 0x00000100ff087424 */ /* 0x000fe200078e00ff */
[----:B------:R-:W-:Y:S01]  /*2240*/  R2UR UR23, R10 ;  /* 0x000000000a1772ca */ /* 0x000fe200000e0000 */
[----:B------:R-:W-:Y:S01]  /*2250*/  IMAD.MOV.U32 R3, RZ, RZ, 0x100 ;  /* 0x00000100ff037424 */ /* 0x000fe200078e00ff */
[----:B------:R-:W-:Y:S01]  /*2260*/  ULEA UR42, UR42, UR13, 0xa ;  /* 0x0000000d2a2a7291 */ /* 0x000fe2000f8e50ff */
[----:B------:R-:W-:Y:S01]  /*2270*/  R2UR UR6, R9 ;  /* 0x00000000090672ca */ /* 0x000fe200000e0000 */
[----:B------:R-:W-:Y:S01]  /*2280*/  UMOV UR34, 0x0 ;  /* 0x0000000000227882 */ /* 0x000fe20000000000 */
[----:B------:R-:W-:Y:S01]  /*2290*/  R2UR UR7, R8 ;  /* 0x00000000080772ca */ /* 0x000fe200000e0000 */
[----:B------:R-:W-:Y:S01]  /*22a0*/  UIADD3 UR40, UPT, UPT, UR42, 0x100, URZ ;  /* 0x000001002a287890 */ /* 0x000fe2000fffe0ff */
[----:B------:R-:W-:Y:S01]  /*22b0*/  R2UR UR5, R3 ;  /* 0x00000000030572ca */ /* 0x000fe200000e0000 */
[----:B------:R-:W-:-:S02]  /*22c0*/  UIADD3 UR38, UPT, UPT, UR42, 0x200, URZ ;  /* 0x000002002a267890 */ /* 0x000fc4000fffe0ff */
        /* <DEDUP_REMOVED lines=9> */
[----:B------:R1:W-:Y:S01]  /*2360*/  UTCQMMA tmem[UR24], gdesc[UR42], tmem[UR25], tmem[UR34], idesc[UR35], !UPT ;  /* 0x00ff222a180079ea */ /* 0x0003e2000f800319 */
[----:B------:R-:W-:Y:S01]  /*2370*/  UMOV UR28, 0x0 ;  /* 0x00000000001c7882 */ /* 0x000fe20000000000 */
[----:B------:R-:W-:Y:S01]  /*2380*/  UMOV UR29, 0x8210490 ;  /* 0x08210490001d7882 */ /* 0x000fe20000000000 */
[----:B------:R-:W-:Y:S01]  /*2390*/  UMOV UR37, 0x40004040 ;  /* 0x4000404000257882 */ /* 0x000fe20000000000 */
[----:B------:R1:W-:Y:S01]  /*23a0*/  UTCQMMA tmem[UR22], gdesc[UR40], tmem[UR23], tmem[UR32], idesc[UR33], UPT ;  /* 0x00ff2028160079ea */ /* 0x0003e2000b800317 */
[----:B------:R1:W-:Y:S01]  /*23b0*/  UTCQMMA tmem[UR6], gdesc[UR38], tmem[UR7], tmem[UR30], idesc[UR31], UPT ;  /* 0x00ff1e26060079ea */ /* 0x0003e2000b800307 */
[----:B------:R1:W-:Y:S01]  /*23c0*/  UTCQMMA tmem[UR4], gdesc[UR36], tmem[UR5], tmem[UR28], idesc[UR29], UPT ;  /* 0x00ff1c24040079ea */ /* 0x0003e2000b800305 */
[----:B------:R-:W-:Y:S05]  /*23d0*/  BRA.U UP2, `(.L_x_142) ;  /* 0x0000000102047547 */ /* 0x000fea000b800000 */
[----:B01----:R-:W-:Y:S05]  /*23e0*/  BPT.TRAP 0x1 ;  /* 0x000000040000795c */ /* 0x003fea0000300000 */
.L_x_142:
[----:B-1----:R-:W-:-:S09]  /*23f0*/  UIADD3 UR4, UPT, UPT, UR8, 0x30110, URZ ;  /* 0x0003011008047890 */ /* 0x002fd2000fffe0ff */
[----:B------:R1:W-:Y:S01]  /*2400*/  UTCBAR [UR4], URZ ;  /* 0x000000ff040073e9 */ /* 0x0003e200080000ff */
[----:B------:R-:W-:Y:S05]  /*2410*/  BRA.U UP2, `(.L_x_143) ;  /* 0x0000000102047547 */ /* 0x000fea000b800000 */
[----:B01----:R-:W-:Y:S05]  /*2420*/  BPT.TRAP 0x1 ;  /* 0x000000040000795c */ /* 0x003fea0000300000 */
.L_x_143:
[----:B------:R-:W-:Y:S01]  /*2430*/  ISETP.GE.AND P0, PT, R2, 0x200, PT ;  /* 0x000002000200780c */ /* 0x000fe20003f06270 */
[----:B-1----:R-:W-:Y:S01]  /*2440*/  UIADD3 UR4, UPT, UPT, UR26, 0x30078, URZ ;  /* 0x000300781a047890 */ /* 0x002fe2000fffe0ff */
[----:B------:R-:W-:Y:S01]  /*2450*/  LOP3.LUT R3, R5, 0x1, RZ, 0x3c, !PT ;  /* 0x0000000105037812 */ /* 0x000fe200078e3cff */
[----:B------:R-:W-:Y:S01]  /*2460*/  UMOV UR5, URZ ;  /* 0x000000ff00057c82 */ /* 0x000fe20008000000 */
[----:B------:R-:W-:Y:S01]  /*2470*/  UMOV UR26, UR27 ;  /* 0x0000001b001a7c82 */ /* 0x000fe20008000000 */
[----:B------:R-:W-:-:S05]  /*2480*/  IMAD.MOV.U32 R12, RZ, RZ, R7 ;  /* 0x000000ffff0c7224 */ /* 0x000fca00078e0007 */
[----:B------:R1:W-:Y:S03]  /*2490*/  UTCBAR [UR4], URZ ;  /* 0x000000ff040073e9 */ /* 0x0003e600080000ff */
[----:B------:R-:W-:Y:S05]  /*24a0*/  @!P0 BRA `(.L_x_144) ;  /* 0x0000001000108947 */ /* 0x000fea0003800000 */
[----:B------:R-:W-:Y:S01]  /*24b0*/  SHF.R.S32.HI R5, RZ, 0x1f, R2 ;  /* 0x0000001fff057819 */ /* 0x000fe20000011402 */
[----:B------:R-:W-:Y:S01]  /*24c0*/  UMOV UR5, URZ ;  /* 0x000000ff00057c82 */ /* 0x000fe20008000000 */
[----:B------:R-:W-:Y:S02]  /*24d0*/  UMOV UR26, UR27 ;  /* 0x0000001b001a7c82 */ /* 0x000fe40008000000 */
[----:B------:R-:W-:-:S04]  /*24e0*/  LEA.HI R4, R5, R2, RZ, 0x8 ;  /* 0x0000000205047211 */ /* 0x000fc800078f40ff */
[----:B------:R-:W-:-:S04]  /*24f0*/  SHF.R.S32.HI R4, RZ, 0x8, R4 ;  /* 0x00000008ff047819 */ /* 0x000fc80000011404 */
[----:B------:R-:W-:-:S04]  /*2500*/  VIMNMX R2, PT, PT, R4, 0x2, PT ;  /* 0x0000000204027848 */ /* 0x000fc80003fe0100 */
[----:B------:R-:W-:-:S05]  /*2510*/  IADD3 R2, PT, PT, -R2, R7, R4 ;  /* 0x0000000702027210 */ /* 0x000fca0007ffe104 */
[----:B------:R-:W-:-:S07]  /*2520*/  VIADD R12, R2, 0x1 ;  /* 0x00000001020c7836 */ /* 0x000fce0000000000 */
.L_x_169:
[----:B------:R-:W-:Y:S01]  /*2530*/  MOV R4, R13 ;  /* 0x0000000d00047202 */ /* 0x000fe20000000f00 */
[----:B------:R-:W-:Y:S02]  /*2540*/  VIADD R7, R7, 0x1 ;  /* 0x0000000107077836 */ /* 0x000fe40000000000 */
[----:B------:R-:W-:Y:S03]  /*2550*/  IMAD.MOV.U32 R5, RZ, RZ, R3 ;  /* 0x000000ffff057224 */ /* 0x000fe600078e0003 */
[----:B------:R-:W-:Y:S01]  /*2560*/  ISETP.NE.AND P0, PT, R7, R12, PT ;  /* 0x0000000c0700720c */ /* 0x000fe20003f05270 */
[----:B------:R-:W-:Y:S01]  /*2570*/  @!UPT UIADD3 URZ, UPT, UPT, URZ, URZ, URZ ;  /* 0x000000fffffff290 */ /* 0x000fe2000fffe0ff */
[----:B--2---:R-:W-:Y:S11]  /*2580*/  BRA.U UP2, `(.L_x_145) ;  /* 0x0000000102047547 */ /* 0x004ff6000b800000 */
[----:B01----:R-:W-:Y:S05]  /*2590*/  BPT.TRAP 0x1 ;  /* 0x000000040000795c */ /* 0x003fea0000300000 */
.L_x_145:
[----:B-1----:R-:W-:Y:S01]  /*25a0*/  ULEA UR4, UR27, UR8, 0x3 ;  /* 0x000000081b047291 */ /* 0x002fe2000f8e18ff */
[----:B------:R-:W-:Y:S01]  /*25b0*/  SHF.L.U32 R10, R11, 0x1f, RZ ;  /* 0x0000001f0b0a7819 */ /* 0x000fe200000006ff */
[----:B------:R-:W-:Y:S01]  /*25c0*/  IMAD.MOV.U32 R8, RZ, RZ, RZ ;  /* 0x000000ffff087224 */ /* 0x000fe200078e00ff */
[----:B------:R-:W-:Y:S06]  /*25d0*/  CS2R R2, SRZ ;  /* 0x0000000000027805 */ /* 0x000fec000001ff00 */
[----:B------:R-:W1:Y:S02]  /*25e0*/  SYNCS.PHASECHK.TRANS64.TRYWAIT P1, [UR4+0x30020], R10 ;  /* 0x0300200aff0075a7 */ /* 0x000e640008021104 */
[----:B-1----:R-:W-:Y:S05]  /*25f0*/  @!P1 BRA `(.L_x_146) ;  /* 0x000001a800e09947 */ /* 0x002fea0003800000 */
.L_x_378:
[----:B------:R-:W-:Y:S01]  /*2600*/  ULEA UR40, UR27, UR11, 0xa ;  /* 0x0000000b1b287291 */ /* 0x000fe2000f8e50ff */
[----:B------:R-:W-:Y:S01]  /*2610*/  R2UR UR7, R2 ;  /* 0x00000000020772ca */ /* 0x000fe200000e0000 */
[----:B------:R-:W-:Y:S01]  /*2620*/  UIADD3 UR4, UPT, UPT, UR27, 0x1, URZ ;  /* 0x000000011b047890 */ /* 0x000fe2000fffe0ff */
[----:B------:R-:W-:Y:S01]  /*2630*/  IMAD.MOV.U32 R2, RZ, RZ, RZ ;  /* 0x000000ffff027224 */ /* 0x000fe200078e00ff */
[----:B------:R-:W-:Y:S01]  /*2640*/  UIADD3 UR38, UPT, UPT, UR40, 0x2, URZ ;  /* 0x0000000228267890 */ /* 0x000fe2000fffe0ff */
[----:B------:R-:W-:Y:S01]  /*2650*/  R2UR UR23, R8 ;  /* 0x00000000081772ca */ /* 0x000fe200000e0000 */
[----:B------:R-:W-:Y:S01]  /*2660*/  UIADD3 UR36, UPT, UPT, UR40, 0x4, URZ ;  /* 0x0000000428247890 */ /* 0x000fe2000fffe0ff */
[----:B------:R-:W-:Y:S01]  /*2670*/  R2UR UR22, R3 ;  /* 0x00000000031672ca */ /* 0x000fe200000e0000 */
[----:B------:R-:W-:Y:S01]  /*2680*/  UIADD3 UR34, UPT, UPT, UR40, 0x6, URZ ;  /* 0x0000000628227890 */ /* 0x000fe2000fffe0ff */
[----:B------:R-:W-:Y:S01]  /*2690*/  R2UR UR6, R2 ;  /* 0x00000000020672ca */ /* 0x000fe200000e0000 */
[----:B------:R-:W-:Y:S02]  /*26a0*/  UISETP.NE.AND UP1, UPT, UR10, URZ, UPT ;  /* 0x000000ff0a00728c */ /* 0x000fe4000bf25270 */
[----:B------:R-:W-:Y:S01]  /*26b0*/  UISETP.NE.AND UP0, UPT, UR4, 0xb, UPT ;  /* 0x0000000b0400788c */ /* 0x000fe2000bf05270 */
[----:B------:R-:W-:Y:S01]  /*26c0*/  UMOV UR32, 0x0 ;  /* 0x0000000000207882 */ /* 0x000fe20000000000 */
[----:B------:R-:W-:Y:S02]  /*26d0*/  UMOV UR33, 0x8200490 ;  /* 0x0820049000217882 */ /* 0x000fe40000000000 */
[----:B------:R-:W-:Y:S02]  /*26e0*/  USEL UR27, URZ, 0x1, UP0 ;  /* 0x00000001ff1b7887 */ /* 0x000fe40008000000 */
[----:B------:R-:W-:Y:S01]  /*26f0*/  USEL UR4, UR4, URZ, UP0 ;  /* 0x000000ff04047287 */ /* 0x000fe20008000000 */
[----:B------:R-:W-:Y:S01]  /*2700*/  UMOV UR41, 0x40004040 ;  /* 0x4000404000297882 */ /* 0x000fe20000000000 */
[----:B------:R-:W-:Y:S01]  /*2710*/  UMOV UR30, 0x0 ;  /* 0x00000000001e7882 */ /* 0x000fe20000000000 */
[----:B------:R2:W-:Y:S01]  /*2720*/  UTCQMMA gdesc[UR20], gdesc[UR40], tmem[UR23], tmem[UR32], idesc[UR33], !UPT ;  /* 0x00ff2028140075ea */ /* 0x0005e2000f800317 */
[----:B------:R-:W-:Y:S01]  /*2730*/  UMOV UR31, 0x8200490 ;  /* 0x08200490001f7882 */ /* 0x000fe20000000000 */
[----:B------:R-:W-:Y:S01]  /*2740*/  UMOV UR39, 0x40004040 ;  /* 0x4000404000277882 */ /* 0x000fe20000000000 */
[----:B------:R-:W-:Y:S01]  /*2750*/  UMOV UR28, 0x0 ;  /* 0x00000000001c7882 */ /* 0x000fe20000000000 */
[----:B------:R2:W-:Y:S01]  /*2760*/  UTCQMMA gdesc[UR18], gdesc[UR38], tmem[UR22], tmem[UR30], idesc[UR31], UPT ;  /* 0x00ff1e26120075ea */ /* 0x0005e2000b800316 */
[----:B------:R-:W-:Y:S01]  /*2770*/  UMOV UR29, 0x8200490 ;  /* 0x08200490001d7882 */ /* 0x000fe20000000000 */
[----:B------:R-:W-:Y:S01]  /*2780*/  UMOV UR37, 0x40004040 ;  /* 0x4000404000257882 */ /* 0x000fe20000000000 */
[----:B------:R-:W-:Y:S01]  /*2790*/  UMOV UR24, 0x0 ;  /* 0x0000000000187882 */ /* 0x000fe20000000000 */
[----:B------:R2:W-:Y:S01]  /*27a0*/  UTCQMMA gdesc[UR16], gdesc[UR36], tmem[UR7], tmem[UR28], idesc[UR29], UPT ;  /* 0x00ff1c24100075ea */ /* 0x0005e2000b800307 */
[----:B------:R-:W-:Y:S01]  /*27b0*/  UMOV UR25, 0x8200490 ;  /* 0x0820049000197882 */ /* 0x000fe20000000000 */
[----:B------:R-:W-:Y:S01]  /*27c0*/  LOP3.LUT R11, R11, UR27, RZ, 0x3c, !PT ;  /* 0x0000001b0b0b7c12 */ /* 0x000fe2000f8e3cff */
[----:B------:R-:W-:Y:S02]  /*27d0*/  UMOV UR35, 0x40004040 ;  /* 0x4000404000237882 */ /* 0x000fe40000000000 */
[----:B------:R2:W-:Y:S01]  /*27e0*/  UTCQMMA gdesc[UR14], gdesc[UR34], tmem[UR6], tmem[UR24], idesc[UR25], UPT ;  /* 0x00ff18220e0075ea */ /* 0x0005e2000b800306 */
[----:B------:R-:W-:Y:S05]  /*27f0*/  BRA.U UP1, `(.L_x_147) ;  /* 0x0000000101047547 */ /* 0x000fea000b800000 */
[----:B0-2---:R-:W-:Y:S05]  /*2800*/  BPT.TRAP 0x1 ;  /* 0x000000040000795c */ /* 0x005fea0000300000 */
.L_x_147:
[----:B------:R-:W-:Y:S01]  /*2810*/  LOP3.LUT R13, R4, 0x1, RZ, 0x3c, !PT ;  /* 0x00000001040d7812 */ /* 0x000fe200078e3cff */
[----:B--2---:R-:W-:Y:S09]  /*2820*/  UIADD3 UR6, UPT, UPT, UR8, 0x300d0, URZ ;  /* 0x000300d008067890 */ /* 0x004ff2000fffe0ff */
[----:B------:R2:W-:Y:S01]  /*2830*/  UTCBAR [UR6], URZ ;  /* 0x000000ff060073e9 */ /* 0x0005e200080000ff */
[----:B------:R-:W-:Y:S05]  /*2840*/  BRA.U UP2, `(.L_x_148) ;  /* 0x0000000102047547 */ /* 0x000fea000b800000 */
[----:B0-2---:R-:W-:Y:S05]  /*2850*/  BPT.TRAP 0x1 ;  /* 0x000000040000795c */ /* 0x005fea0000300000 */
.L_x_148:
[----:B------:R-:W-:Y:S02]  /*2860*/  ULEA UR7, UR26, UR8, 0x3 ;  /* 0x000000081a077291 */ /* 0x000fe4000f8e18ff */
[----:B------:R-:W-:Y:S02]  /*2870*/  UIADD3 UR26, UPT, UPT, UR26, 0x1, URZ ;  /* 0x000000011a1a7890 */ /* 0x000fe4000fffe0ff */
[----:B--2---:R-:W-:Y:S02]  /*2880*/  UIADD3 UR6, UPT, UPT, UR7, 0x30078, URZ ;  /* 0x0003007807067890 */ /* 0x004fe4000fffe0ff */
[----:B------:R-:W-:Y:S04]  /*2890*/  UISETP.NE.AND UP0, UPT, UR26, 0xb, UPT ;  /* 0x0000000b1a00788c */ /* 0x000fe8000bf05270 */
[----:B------:R-:W-:Y:S03]  /*28a0*/  USEL UR27, UR26, URZ, UP0 ;  /* 0x000000ff1a1b7287 */ /* 0x000fe60008000000 */
[----:B------:R2:W-:Y:S01]  /*28b0*/  UTCBAR [UR6], URZ ;  /* 0x000000ff060073e9 */ /* 0x0005e200080000ff */
[----:B------:R-:W-:Y:S08]  /*28c0*/  BRA.U UP2, `(.L_x_149) ;  /* 0x0000000102047547 */ /* 0x000ff0000b800000 */
[----:B0-2---:R-:W-:Y:S05]  /*28d0*/  BPT.TRAP 0x1 ;  /* 0x000000040000795c */ /* 0x005fea0000300000 */
.L_x_149:
[----:B--2---:R-:W-:Y:S01]  /*28e0*/  ULEA UR6, UR4, UR8, 0x3 ;  /* 0x0000000804067291 */ /* 0x004fe2000f8e18ff */
[----:B------:R-:W-:Y:S08]  /*28f0*/  SHF.L.U32 R3, R11, 0x1f, RZ ;  /* 0x0000001f0b037819 */ /* 0x000ff000000006ff */
[----:B------:R-:W2:Y:S02]  /*2900*/  SYNCS.PHASECHK.TRANS64.TRYWAIT P1, [UR6+0x30020], R3 ;  /* 0x03002003ff0075a7 */ /* 0x000ea40008021106 */
[----:B--2---:R-:W-:Y:S05]  /*2910*/  @!P1 BRA `(.L_x_150) ;  /* 0x000001a800309947 */ /* 0x004fea0003800000 */
.L_x_380:
[----:B------:R-:W-:Y:S05]  /*2920*/  BRA.U UP2, `(.L_x_151) ;  /* 0x0000000102047547 */ /* 0x000fea000b800000 */
[----:B0-----:R-:W-:Y:S05]  /*2930*/  BPT.TRAP 0x1 ;  /* 0x000000040000795c */ /* 0x001fea0000300000 */
.L_x_151:
[----:B--2---:R-:W-:Y:S01]  /*2940*/  SHF.L.U32 R3, R6, 0x1f, RZ ;  /* 0x0000001f06037819 */ /* 0x004fe200000006ff */
[----:B------:R-:W-:Y:S03]  /*2950*/  UISETP.NE.AND UP0, UPT, UR9, URZ, UPT ;  /* 0x000000ff0900728c */ /* 0x000fe6000bf05270 */
[----:B------:R-:W2:Y:S02]  /*2960*/  SYNCS.PHASECHK.TRANS64.TRYWAIT P1, [UR8+0x30128], R3 ;  /* 0x03012803ff0075a7 */ /* 0x000ea40008021108 */
[----:B--2---:R-:W-:Y:S06]  /*2970*/  @!P1 BRA `(.L_x_152) ;  /* 0x000001a800309947 */ /* 0x004fec0003800000 */
.L_x_382:
[----:B------:R-:W-:Y:S05]  /*2980*/  BRA.U UP0, `(.L_x_153) ;  /* 0x0000000100047547 */ /* 0x000fea000b800000 */
[----:B0-----:R-:W-:Y:S05]  /*2990*/  BPT.TRAP 0x1 ;  /* 0x000000040000795c */ /* 0x001fea0000300000 */
.L_x_153:
[----:B-1----:R-:W-:Y:S01]  /*29a0*/  SHF.L.U32 R10, R5, 0x1f, RZ ;  /* 0x0000001f050a7819 */ /* 0x002fe200000006ff */
[----:B--2---:R-:W-:Y:S02]  /*29b0*/  HFMA2 R3, -RZ, RZ, 0, 2.288818359375e-05 ;  /* 0x00000180ff037431 */ /* 0x004fe400000001ff */
[----:B------:R-:W-:Y:S01]  /*29c0*/  IMAD.MOV.U32 R8, RZ, RZ, 0xa0 ;  /* 0x000000a0ff087424 */ /* 0x000fe200078e00ff */
[----:B------:R-:W1:Y:S01]  /*29d0*/  SYNCS.PHASECHK.TRANS64.TRYWAIT P1, [UR8+0x300e8], R10 ;  /* 0x0300e80aff0075a7 */ /* 0x000e620008021108 */
[----:B------:R-:W-:Y:S01]  /*29e0*/  IMAD.MOV.U32 R2, RZ, RZ, 0xa8 ;  /* 0x000000a8ff027424 */ /* 0x000fe200078e00ff */
[----:B-1----:R-:W-:Y:S06]  /*29f0*/  @!P1 BRA `(.L_x_154) ;  /* 0x000001a800289947 */ /* 0x002fec0003800000 */
.L_x_384:
[----:B------:R-:W-:Y:S01]  /*2a00*/  ULEA UR28, UR4, UR13, 0xa ;  /* 0x0000000d041c7291 */ /* 0x000fe2000f8e50ff */
[----:B------:R-:W-:Y:S01]  /*2a10*/  R2UR UR23, R2 ;  /* 0x00000000021772ca */ /* 0x000fe200000e0000 */
[----:B------:R-:W-:Y:S01]  /*2a20*/  UISETP.NE.U32.AND UP3, UPT, UR5, URZ, UPT ;  /* 0x000000ff0500728c */ /* 0x000fe2000bf65070 */
[----:B------:R-:W-:Y:S01]  /*2a30*/  IMAD.MOV.U32 R2, RZ, RZ, 0xb8 ;  /* 0x000000b8ff027424 */ /* 0x000fe200078e00ff */
[----:B------:R-:W-:Y:S01]  /*2a40*/  UIADD3 UR42, UPT, UPT, UR28, 0x100, URZ ;  /* 0x000001001c2a7890 */ /* 0x000fe2000fffe0ff */
[----:B------:R-:W-:Y:S01]  /*2a50*/  R2UR UR25, R8 ;  /* 0x00000000081972ca */ /* 0x000fe200000e0000 */
[----:B------:R-:W-:Y:S01]  /*2a60*/  UIADD3 UR40, UPT, UPT, UR28, 0x200, URZ ;  /* 0x000002001c287890 */ /* 0x000fe2000fffe0ff */
[----:B------:R-:W-:Y:S01]  /*2a70*/  R2UR UR26, R3 ;  /* 0x00000000031a72ca */ /* 0x000fe200000e0000 */
[----:B------:R-:W-:Y:S01]  /*2a80*/  UIADD3 UR38, UPT, UPT, UR28, 0x300, URZ ;  /* 0x000003001c267890 */ /* 0x000fe2000fffe0ff */
[----:B-1----:R-:W-:Y:S01]  /*2a90*/  IMAD.MOV.U32 R9, RZ, RZ, 0x180 ;  /* 0x00000180ff097424 */ /* 0x002fe200078e00ff */
[----:B------:R-:W-:Y:S01]  /*2aa0*/  R2UR UR6, R2 ;  /* 0x00000000020672ca */ /* 0x000fe200000e0000 */
[----:B------:R-:W-:Y:S01]  /*2ab0*/  IMAD.MOV.U32 R8, RZ, RZ, 0xb0 ;  /* 0x000000b0ff087424 */ /* 0x000fe200078e00ff */
[----:B------:R-:W-:Y:S01]  /*2ac0*/  UMOV UR36, 0x0 ;  /* 0x0000000000247882 */ /* 0x000fe20000000000 */
[----:B------:R-:W-:Y:S01]  /*2ad0*/  IMAD.MOV.U32 R3, RZ, RZ, 0x180 ;  /* 0x00000180ff037424 */ /* 0x000fe200078e00ff */
[----:B------:R-:W-:Y:S01]  /*2ae0*/  R2UR UR24, R9 ;  /* 0x00000000091872ca */ /* 0x000fe200000e0000 */
[----:B------:R-:W-:Y:S01]  /*2af0*/  IMAD.MOV.U32 R2, RZ, RZ, 0x180 ;  /* 0x00000180ff027424 */ /* 0x000fe200078e00ff */
[----:B------:R-:W-:Y:S01]  /*2b00*/  R2UR UR7, R8 ;  /* 0x00000000080772ca */ /* 0x000fe200000e0000 */
[----:B------:R-:W-:Y:S01]  /*2b10*/  UMOV UR37, 0x8210490 ;  /* 0x0821049000257882 */ /* 0x000fe20000000000 */
[----:B------:R-:W-:Y:S01]  /*2b20*/  R2UR UR22, R3 ;  /* 0x00000000031672ca */ /* 0x000fe200000e0000 */
[----:B------:R-:W-:Y:S01]  /*2b30*/  UMOV UR29, 0x40004040 ;  /* 0x40004040001d7882 */ /* 0x000fe20000000000 */
[----:B------:R-:W-:Y:S01]  /*2b40*/  R2UR UR5, R2 ;  /* 0x00000000020572ca */ /* 0x000fe200000e0000 */
[----:B------:R1:W-:Y:S01]  /*2b50*/  UTCQMMA tmem[UR25], gdesc[UR28], tmem[UR26], tmem[UR36], idesc[UR37], UP3 ;  /* 0x00ff241c190079ea */ /* 0x0003e2000980031a */
[----:B------:R-:W-:Y:S01]  /*2b60*/  UMOV UR34, 0x0 ;  /* 0x0000000000227882 */ /* 0x000fe20000000000 */
[----:B------:R-:W-:Y:S01]  /*2b70*/  UMOV UR35, 0x8210490 ;  /* 0x0821049000237882 */ /* 0x000fe20000000000 */
[----:B------:R-:W-:Y:S01]  /*2b80*/  UMOV UR43, 0x40004040 ;  /* 0x40004040002b7882 */ /* 0x000fe20000000000 */
[----:B------:R-:W-:Y:S01]  /*2b90*/  UMOV UR32, 0x0 ;  /* 0x0000000000207882 */ /* 0x000fe20000000000 */
[----:B------:R-:W-:Y:S01]  /*2ba0*/  UMOV UR33, 0x8210490 ;  /* 0x0821049000217882 */ /* 0x000fe20000000000 */
[----:B------:R1:W-:Y:S01]  /*2bb0*/  UTCQMMA tmem[UR23], gdesc[UR42], tmem[UR24], tmem[UR34], idesc[UR35], UPT ;  /* 0x00ff222a170079ea */ /* 0x0003e2000b800318 */
[----:B------:R-:W-:Y:S01]  /*2bc0*/  UMOV UR41, 0x40004040 ;  /* 0x4000404000297882 */ /* 0x000fe20000000000 */
[----:B------:R-:W-:Y:S01]  /*2bd0*/  UMOV UR30, 0x0 ;  /* 0x00000000001e7882 */ /* 0x000fe20000000000 */
[----:B------:R-:W-:Y:S01]  /*2be0*/  UMOV UR31, 0x8210490 ;  /* 0x08210490001f7882 */ /* 0x000fe20000000000 */
[----:B------:R-:W-:Y:S01]  /*2bf0*/  UMOV UR39, 0x40004040 ;  /* 0x4000404000277882 */ /* 0x000fe20000000000 */
[----:B------:R1:W-:Y:S01]  /*2c00*/  UTCQMMA tmem[UR7], gdesc[UR40], tmem[UR22], tmem[UR32], idesc[UR33], UPT ;  /* 0x00ff2028070079ea */ /* 0x0003e2000b800316 */
[----:B------:R1:W-:Y:S01]  /*2c10*/  UTCQMMA tmem[UR6], gdesc[UR38], tmem[UR5], tmem[UR30], idesc[UR31], UPT ;  /* 0x00ff1e26060079ea */ /* 0x0003e2000b800305 */
[----:B------:R-:W-:Y:S05]  /*2c20*/  BRA.U UP2, `(.L_x_155) ;  /* 0x0000000102047547 */ /* 0x000fea000b800000 */
[----:B01----:R-:W-:Y:S05]  /*2c30*/  BPT.TRAP 0x1 ;  /* 0x000000040000795c */ /* 0x003fea0000300000 */
.L_x_155:
[----:B------:R-:W-:Y:S01]  /*2c40*/  LOP3.LUT R6, R6, 0x1, RZ, 0x3c, !PT ;  /* 0x0000000106067812 */ /* 0x000fe200078e3cff */
[----:B-1----:R-:W-:Y:S09]  /*2c50*/  UIADD3 UR5, UPT, UPT, UR8, 0x30118, URZ ;  /* 0x0003011808057890 */ /* 0x002ff2000fffe0ff */
[----:B------:R1:W-:Y:S01]  /*2c60*/  UTCBAR [UR5], URZ ;  /* 0x000000ff050073e9 */ /* 0x0003e200080000ff */
[----:B------:R-:W-:Y:S05]  /*2c70*/  BRA.U UP2, `(.L_x_156) ;  /* 0x0000000102047547 */ /* 0x000fea000b800000 */
[----:B01----:R-:W-:Y:S05]  /*2c80*/  BPT.TRAP 0x1 ;  /* 0x000000040000795c */ /* 0x003fea0000300000 */
.L_x_156:
[----:B-1----:R-:W-:Y:S04]  /*2c90*/  ULEA UR5, UR27, UR8, 0x3 ;  /* 0x000000081b057291 */ /* 0x002fe8000f8e18ff */
[----:B------:R-:W-:Y:S02]  /*2ca0*/  UIADD3 UR6, UPT, UPT, UR5, 0x30078, URZ ;  /* 0x0003007805067890 */ /* 0x000fe4000fffe0ff */
[----:B------:R-:W-:Y:S04]  /*2cb0*/  UIADD3 UR5, UPT, UPT, UR27, 0x1, URZ ;  /* 0x000000011b057890 */ /* 0x000fe8000fffe0ff */
[----:B------:R-:W-:Y:S03]  /*2cc0*/  UISETP.NE.AND UP3, UPT, UR5, 0xb, UPT ;  /* 0x0000000b0500788c */ /* 0x000fe6000bf65270 */
[----:B------:R1:W-:Y:S01]  /*2cd0*/  UTCBAR [UR6], URZ ;  /* 0x000000ff060073e9 */ /* 0x0003e200080000ff */
[----:B------:R-:W-:Y:S01]  /*2ce0*/  USEL UR5, UR5, URZ, UP3 ;  /* 0x000000ff05057287 */ /* 0x000fe20009800000 */
[----:B------:R-:W-:Y:S11]  /*2cf0*/  BRA.U UP2, `(.L_x_157) ;  /* 0x0000000102047547 */ /* 0x000ff6000b800000 */
[----:B01----:R-:W-:Y:S05]  /*2d00*/  BPT.TRAP 0x1 ;  /* 0x000000040000795c */ /* 0x003fea0000300000 */
.L_x_157:
[----:B------:R-:W-:Y:S01]  /*2d10*/  UIADD3 UR4, UPT, UPT, UR4, 0x1, URZ ;  /* 0x0000000104047890 */ /* 0x000fe2000fffe0ff */
[----:B------:R-:W-:Y:S01]  /*2d20*/  IMAD.MOV.U32 R8, RZ, RZ, 0x80 ;  /* 0x00000080ff087424 */ /* 0x000fe200078e00ff */
[----:B------:R-:W-:Y:S01]  /*2d30*/  MOV R3, 0x80 ;  /* 0x0000008000037802 */ /* 0x000fe20000000f00 */
[----:B------:R-:W-:Y:S01]  /*2d40*/  IMAD.MOV.U32 R2, RZ, RZ, 0x80 ;  /* 0x00000080ff027424 */ /* 0x000fe200078e00ff */
[----:B------:R-:W-:Y:S04]  /*2d50*/  UISETP.NE.AND UP3, UPT, UR4, 0xb, UPT ;  /* 0x0000000b0400788c */ /* 0x000fe8000bf65270 */
[----:B-1----:R-:W-:Y:S02]  /*2d60*/  USEL UR6, URZ, 0x1, UP3 ;  /* 0x00000001ff067887 */ /* 0x002fe40009800000 */
[----:B------:R-:W-:Y:S04]  /*2d70*/  USEL UR23, UR4, URZ, UP3 ;  /* 0x000000ff04177287 */ /* 0x000fe80009800000 */
[----:B------:R-:W-:Y:S01]  /*2d80*/  ULEA UR4, UR23, UR8, 0x3 ;  /* 0x0000000817047291 */ /* 0x000fe2000f8e18ff */
[----:B------:R-:W-:Y:S04]  /*2d90*/  LOP3.LUT R11, R11, UR6, RZ, 0x3c, !PT ;  /* 0x000000060b0b7c12 */ /* 0x000fe8000f8e3cff */
[----:B------:R-:W-:Y:S04]  /*2da0*/  SHF.L.U32 R10, R11, 0x1f, RZ ;  /* 0x0000001f0b0a7819 */ /* 0x000fe800000006ff */
[----:B------:R-:W1:Y:S02]  /*2db0*/  SYNCS.PHASECHK.TRANS64.TRYWAIT P1, [UR4+0x30020], R10 ;  /* 0x0300200aff0075a7 */ /* 0x000e640008021104 */
[----:B-1----:R-:W-:Y:S05]  /*2dc0*/  @!P1 BRA `(.L_x_158) ;  /* 0x000001a4004c9947 */ /* 0x002fea0003800000 */
.L_x_386:
[----:B------:R-:W-:Y:S01]  /*2dd0*/  ULEA UR38, UR23, UR11, 0xa ;  /* 0x0000000b17267291 */ /* 0x000fe2000f8e50ff */
[----:B------:R-:W-:Y:S01]  /*2de0*/  R2UR UR6, R2 ;  /* 0x00000000020672ca */ /* 0x000fe200000e0000 */
[----:B------:R-:W-:Y:S01]  /*2df0*/  UIADD3 UR42, UPT, UPT, UR23, 0x1, URZ ;  /* 0x00000001172a7890 */ /* 0x000fe2000fffe0ff */
[----:B------:R-:W-:Y:S01]  /*2e00*/  IMAD.MOV.U32 R2, RZ, RZ, 0x80 ;  /* 0x00000080ff027424 */ /* 0x000fe200078e00ff */
[----:B------:R-:W-:Y:S01]  /*2e10*/  UIADD3 UR36, UPT, UPT, UR38, 0x2, URZ ;  /* 0x0000000226247890 */ /* 0x000fe2000fffe0ff */
[----:B------:R-:W-:Y:S01]  /*2e20*/  R2UR UR22, R8 ;  /* 0x00000000081672ca */ /* 0x000fe200000e0000 */
[----:B------:R-:W-:Y:S01]  /*2e30*/  UIADD3 UR34, UPT, UPT, UR38, 0x4, URZ ;  /* 0x0000000426227890 */ /* 0x000fe2000fffe0ff */
[----:B------:R-:W-:Y:S01]  /*2e40*/  R2UR UR7, R3 ;  /* 0x00000000030772ca */ /* 0x000fe200000e0000 */
[----:B------:R-:W-:Y:S01]  /*2e50*/  UIADD3 UR32, UPT, UPT, UR38, 0x6, URZ ;  /* 0x0000000626207890 */ /* 0x000fe2000fffe0ff */
[----:B------:R-:W-:Y:S01]  /*2e60*/  R2UR UR4, R2 ;  /* 0x00000000020472ca */ /* 0x000fe200000e0000 */
        /* <DEDUP_REMOVED lines=22> */
.L_x_159:
[----:B--2---:R-:W-:Y:S09]  /*2fd0*/  UIADD3 UR4, UPT, UPT, UR8, 0x300e0, URZ ;  /* 0x000300e008047890 */ /* 0x004ff2000fffe0ff */
[----:B------:R2:W-:Y:S01]  /*2fe0*/  UTCBAR [UR4], URZ ;  /* 0x000000ff040073e9 */ /* 0x0005e200080000ff */
[----:B------:R-:W-:Y:S05]  /*2ff0*/  BRA.U UP2, `(.L_x_160) ;  /* 0x0000000102047547 */ /* 0x000fea000b800000 */
[----:B0-2---:R-:W-:Y:S05]  /*3000*/  BPT.TRAP 0x1 ;  /* 0x000000040000795c */ /* 0x005fea0000300000 */
.L_x_160:
        /* <DEDUP_REMOVED lines=8> */
.L_x_161:
[----:B--2---:R-:W-:Y:S01]  /*3090*/  ULEA UR4, UR42, UR8, 0x3 ;  /* 0x000000082a047291 */ /* 0x004fe2000f8e18ff */
[----:B------:R-:W-:Y:S08]  /*30a0*/  SHF.L.U32 R3, R11, 0x1f, RZ ;  /* 0x0000001f0b037819 */ /* 0x000ff000000006ff */
[----:B------:R-:W2:Y:S02]  /*30b0*/  SYNCS.PHASECHK.TRANS64.TRYWAIT P1, [UR4+0x30020], R3 ;  /* 0x03002003ff0075a7 */ /* 0x000ea40008021104 */
[----:B--2---:R-:W-:Y:S05]  /*30c0*/  @!P1 BRA `(.L_x_162) ;  /* 0x000001a000a49947 */ /* 0x004fea0003800000 */
.L_x_388:
[----:B------:R-:W-:Y:S04]  /*30d0*/  UIADD3 UR27, UPT, UPT, UR42, 0x1, URZ ;  /* 0x000000012a1b7890 */ /* 0x000fe8000fffe0ff */
[----:B------:R-:W-:Y:S04]  /*30e0*/  UISETP.NE.AND UP3, UPT, UR27, 0xb, UPT ;  /* 0x0000000b1b00788c */ /* 0x000fe8000bf65270 */
[----:B------:R-:W-:Y:S02]  /*30f0*/  USEL UR4, URZ, 0x1, UP3 ;  /* 0x00000001ff047887 */ /* 0x000fe40009800000 */
[----:B------:R-:W-:Y:S04]  /*3100*/  USEL UR27, UR27, URZ, UP3 ;  /* 0x000000ff1b1b7287 */ /* 0x000fe80009800000 */
[----:B------:R-:W-:Y:S01]  /*3110*/  LOP3.LUT R11, R11, UR4, RZ, 0x3c, !PT ;  /* 0x000000040b0b7c12 */ /* 0x000fe2000f8e3cff */
[----:B------:R-:W-:Y:S05]  /*3120*/  BRA.U UP2, `(.L_x_163) ;  /* 0x0000000102047547 */ /* 0x000fea000b800000 */
[----:B0-----:R-:W-:Y:S05]  /*3130*/  BPT.TRAP 0x1 ;  /* 0x000000040000795c */ /* 0x001fea0000300000 */
.L_x_163:
[----:B--2---:R-:W-:Y:S04]  /*3140*/  SHF.L.U32 R3, R6, 0x1f, RZ ;  /* 0x0000001f06037819 */ /* 0x004fe800000006ff */
[----:B------:R-:W2:Y:S02]  /*3150*/  SYNCS.PHASECHK.TRANS64.TRYWAIT P1, [UR8+0x30120], R3 ;  /* 0x03012003ff0075a7 */ /* 0x000ea40008021108 */
[----:B--2---:R-:W-:Y:S05]  /*3160*/  @!P1 BRA `(.L_x_164) ;  /* 0x000001a000949947 */ /* 0x004fea0003800000 */
.L_x_390:
[----:B------:R-:W-:Y:S05]  /*3170*/  BRA.U UP1, `(.L_x_165) ;  /* 0x0000000101047547 */ /* 0x000fea000b800000 */
[----:B0-----:R-:W-:Y:S05]  /*3180*/  BPT.TRAP 0x1 ;  /* 0x000000040000795c */ /* 0x001fea0000300000 */
.L_x_165:
[----:B-1----:R-:W-:Y:S01]  /*3190*/  SHF.L.U32 R10, R13, 0x1f, RZ ;  /* 0x0000001f0d0a7819 */ /* 0x002fe200000006ff */
[----:B--2---:R-:W-:Y:S02]  /*31a0*/  HFMA2 R3, -RZ, RZ, 0, 1.52587890625e-05 ;  /* 0x00000100ff037431 */ /* 0x004fe400000001ff */
[----:B------:R-:W-:Y:S01]  /*31b0*/  IMAD.MOV.U32 R8, RZ, RZ, 0x20 ;  /* 0x00000020ff087424 */ /* 0x000fe200078e00ff */
[----:B------:R-:W1:Y:S01]  /*31c0*/  SYNCS.PHASECHK.TRANS64.TRYWAIT P1, [UR8+0x300d8], R10 ;  /* 0x0300d80aff0075a7 */ /* 0x000e620008021108 */
[----:B------:R-:W-:Y:S01]  /*31d0*/  IMAD.MOV.U32 R2, RZ, RZ, 0x28 ;  /* 0x00000028ff027424 */ /* 0x000fe200078e00ff */
[----:B-1----:R-:W-:Y:S06]  /*31e0*/  @!P1 BRA `(.L_x_166) ;  /* 0x000001a0008c9947 */ /* 0x002fec0003800000 */
.L_x_392:
[----:B------:R-:W-:Y:S01]  /*31f0*/  ULEA UR42, UR42, UR13, 0xa ;  /* 0x0000000d2a2a7291 */ /* 0x000fe2000f8e50ff */
[----:B------:R-:W-:Y:S01]  /*3200*/  R2UR UR22, R2 ;  /* 0x00000000021672ca */ /* 0x000fe200000e0000 */
[----:B------:R-:W-:Y:S01]  /*3210*/  IMAD.MOV.U32 R2, RZ, RZ, 0x38 ;  /* 0x00000038ff027424 */ /* 0x000fe200078e00ff */
[----:B------:R-:W-:Y:S01]  /*3220*/  R2UR UR24, R8 ;  /* 0x00000000081872ca */ /* 0x000fe200000e0000 */
[----:B------:R-:W-:Y:S01]  /*3230*/  UIADD3 UR40, UPT, UPT, UR42, 0x100, URZ ;  /* 0x000001002a287890 */ /* 0x000fe2000fffe0ff */
[----:B------:R-:W-:Y:S01]  /*3240*/  R2UR UR25, R3 ;  /* 0x00000000031972ca */ /* 0x000fe200000e0000 */
[----:B------:R-:W-:Y:S01]  /*3250*/  UIADD3 UR38, UPT, UPT, UR42, 0x200, URZ ;  /* 0x000002002a267890 */ /* 0x000fe2000fffe0ff */
[----:B-1----:R-:W-:Y:S01]  /*3260*/  IMAD.MOV.U32 R9, RZ, RZ, 0x100 ;  /* 0x00000100ff097424 */ /* 0x002fe200078e00ff */
[----:B------:R-:W-:Y:S01]  /*3270*/  UIADD3 UR36, UPT, UPT, UR42, 0x300, URZ ;  /* 0x000003002a247890 */ /* 0x000fe2000fffe0ff */
        /* <DEDUP_REMOVED lines=11> */
[----:B------:R1:W-:Y:S01]  /*3330*/  UTCQMMA tmem[UR24], gdesc[UR42], tmem[UR25], tmem[UR34], idesc[UR35], UPT ;  /* 0x00ff222a180079ea */ /* 0x0003e2000b800319 */
        /* <DEDUP_REMOVED lines=14> */
.L_x_167:
[----:B-1----:R-:W-:Y:S09]  /*3420*/  UIADD3 UR4, UPT, UPT, UR8, 0x30110, URZ ;  /* 0x0003011008047890 */ /* 0x002ff2000fffe0ff */
[----:B------:R1:W-:Y:S01]  /*3430*/  UTCBAR [UR4], URZ ;  /* 0x000000ff040073e9 */ /* 0x0003e200080000ff */
[----:B------:R-:W-:Y:S05]  /*3440*/  BRA.U UP2, `(.L_x_168) ;  /* 0x0000000102047547 */ /* 0x000fea000b800000 */
[----:B01----:R-:W-:Y:S05]  /*3450*/  BPT.TRAP 0x1 ;  /* 0x000000040000795c */ /* 0x003fea0000300000 */
.L_x_168:
[----:B------:R-:W-:Y:S01]  /*3460*/  ULEA UR5, UR26, UR8, 0x3 ;  /* 0x000000081a057291 */ /* 0x000fe2000f8e18ff */
[----:B------:R-:W-:Y:S01]  /*3470*/  LOP3.LUT R3, R5, 0x1, RZ, 0x3c, !PT ;  /* 0x0000000105037812 */ /* 0x000fe200078e3cff */
[----:B------:R-:W-:Y:S02]  /*3480*/  UIADD3 UR26, UPT, UPT, UR26, 0x1, URZ ;  /* 0x000000011a1a7890 */ /* 0x000fe4000fffe0ff */
[----:B-1----:R-:W-:Y:S02]  /*3490*/  UIADD3 UR4, UPT, UPT, UR5, 0x30078, URZ ;  /* 0x0003007805047890 */ /* 0x002fe4000fffe0ff */
[----:B------:R-:W-:Y:S01]  /*34a0*/  UISETP.NE.AND UP3, UPT, UR26, 0xb, UPT ;  /* 0x0000000b1a00788c */ /* 0x000fe2000bf65270 */
[----:B------:R-:W-:Y:S03]  /*34b0*/  UMOV UR5, 0x1 ;  /* 0x0000000100057882 */ /* 0x000fe60000000000 */
[----:B------:R-:W-:Y:S03]  /*34c0*/  USEL UR26, UR26, URZ, UP3 ;  /* 0x000000ff1a1a7287 */ /* 0x000fe60009800000 */
[----:B------:R2:W-:Y:S01]  /*34d0*/  UTCBAR [UR4], URZ ;  /* 0x000000ff040073e9 */ /* 0x0005e200080000ff */
[----:B------:R-:W-:Y:S08]  /*34e0*/  @P0 BRA `(.L_x_169) ;  /* 0xfffffff000100947 */ /* 0x000ff0000383ffff */
.L_x_144:
[----:B------:R-:W-:Y:S05]  /*34f0*/  BRA.U UP2, `(.L_x_170) ;  /* 0x0000000102047547 */ /* 0x000fea000b800000 */
[----:B012---:R-:W-:Y:S05]  /*3500*/  BPT.TRAP 0x1 ;  /* 0x000000040000795c */ /* 0x007fea0000300000 */
.L_x_170:
[----:B-12---:R-:W-:-:S09]  /*3510*/  UIADD3 UR4, UPT, UPT, UR8, 0x30018, URZ ;  /* 0x0003001808047890 */ /* 0x006fd2000fffe0ff */
[----:B------:R1:W-:Y:S01]  /*3520*/  UTCBAR [UR4], URZ ;  /* 0x000000ff040073e9 */ /* 0x0003e200080000ff */
[----:B------:R-:W-:Y:S05]  /*3530*/  BRA.U UP2, `(.L_x_171) ;  /* 0x0000000102047547 */ /* 0x000fea000b800000 */
[----:B01----:R-:W-:Y:S05]  /*3540*/  BPT.TRAP 0x1 ;  /* 0x000000040000795c */ /* 0x003fea0000300000 */
.L_x_171:
[----:B-1----:R-:W-:Y:S01]  /*3550*/  ULEA UR4, UR27, UR8, 0x3 ;  /* 0x000000081b047291 */ /* 0x002fe2000f8e18ff */
[----:B------:R-:W-:-:S08]  /*3560*/  SHF.L.U32 R7, R11, 0x1f, RZ ;  /* 0x0000001f0b077819 */ /* 0x000fd000000006ff */
[----:B------:R-:W1:Y:S02]  /*3570*/  SYNCS.PHASECHK.TRANS64.TRYWAIT P0, [UR4+0x30020], R7 ;  /* 0x03002007ff0075a7 */ /* 0x000e640008001104 */
[----:B-1----:R-:W-:Y:S05]  /*3580*/  @!P0 BRA `(.L_x_172) ;  /* 0x0000019c00bc8947 */ /* 0x002fea0003800000 */
.L_x_394:
[----:B------:R-:W-:Y:S05]  /*3590*/  BRA.U UP2, `(.L_x_173) ;  /* 0x0000000102047547 */ /* 0x000fea000b800000 */
[----:B0-----:R-:W-:Y:S05]  /*35a0*/  BPT.TRAP 0x1 ;  /* 0x000000040000795c */ /* 0x001fea0000300000 */
.L_x_173:
[----:B-1----:R-:W-:-:S04]  /*35b0*/  SHF.L.U32 R7, R6, 0x1f, RZ ;  /* 0x0000001f06077819 */ /* 0x002fc800000006ff */
[----:B------:R-:W1:Y:S02]  /*35c0*/  SYNCS.PHASECHK.TRANS64.TRYWAIT P0, [UR8+0x30128], R7 ;  /* 0x03012807ff0075a7 */ /* 0x000e640008001108 */
[----:B-1----:R-:W-:Y:S05]  /*35d0*/  @!P0 BRA `(.L_x_174) ;  /* 0x0000019c00c08947 */ /* 0x002fea0003800000 */
.L_x_396:
[----:B------:R-:W-:Y:S05]  /*35e0*/  BRA.U UP0, `(.L_x_175) ;  /* 0x0000000100047547 */ /* 0x000fea000b800000 */
[----:B0-----:R-:W-:Y:S05]  /*35f0*/  BPT.TRAP 0x1 ;  /* 0x000000040000795c */ /* 0x001fea0000300000 */
.L_x_175:
[----:B------:R-:W-:Y:S01]  /*3600*/  SHF.L.U32 R9, R3, 0x1f, RZ ;  /* 0x0000001f03097819 */ /* 0x000fe200000006ff */
[----:B------:R-:W-:Y:S02]  /*3610*/  HFMA2 R3, -RZ, RZ, 0, 2.288818359375e-05 ;  /* 0x00000180ff037431 */ /* 0x000fe400000001ff */
[----:B-1----:R-:W-:Y:S01]  /*3620*/  IMAD.MOV.U32 R7, RZ, RZ, 0xa0 ;  /* 0x000000a0ff077424 */ /* 0x002fe200078e00ff */
[----:B------:R-:W1:Y:S01]  /*3630*/  SYNCS.PHASECHK.TRANS64.TRYWAIT P0, [UR8+0x300e8], R9 ;  /* 0x0300e809ff0075a7 */ /* 0x000e620008001108 */
[----:B------:R-:W-:Y:S01]  /*3640*/  IMAD.MOV.U32 R2, RZ, RZ, 0xa8 ;  /* 0x000000a8ff027424 */ /* 0x000fe200078e00ff */
[----:B-1----:R-:W-:Y:S06]  /*3650*/  @!P0 BRA `(.L_x_176) ;  /* 0x0000019c00b88947 */ /* 0x002fec0003800000 */
.L_x_398:
[----:B------:R-:W-:Y:S01]  /*3660*/  R2UR UR22, R2 ;  /* 0x00000000021672ca */ /* 0x000fe200000e0000 */
        /* <DEDUP_REMOVED lines=11> */
[----:B------:R-:W-:Y:S01]  /*3720*/  UISETP.NE.U32.AND UP3, UPT, UR5, URZ, UPT ;  /* 0x000000ff0500728c */ /* 0x000fe2000bf65070 */
        /* <DEDUP_REMOVED lines=14> */
[----:B------:R1:W-:Y:S01]  /*3810*/  UTCQMMA tmem[UR24], gdesc[UR42], tmem[UR25], tmem[UR34], idesc[UR35], UP3 ;  /* 0x00ff222a180079ea */ /* 0x0003e20009800319 */
        /* <DEDUP_REMOVED lines=8> */
.L_x_177:
[----:B-1----:R-:W-:-:S09]  /*38a0*/  UIADD3 UR4, UPT, UPT, UR8, 0x30118, URZ ;  /* 0x0003011808047890 */ /* 0x002fd2000fffe0ff */
[----:B------:R1:W-:Y:S01]  /*38b0*/  UTCBAR [UR4], URZ ;  /* 0x000000ff040073e9 */ /* 0x0003e200080000ff */
[----:B------:R-:W-:Y:S05]  /*38c0*/  BRA.U UP2, `(.L_x_178) ;  /* 0x0000000102047547 */ /* 0x000fea000b800000 */
[----:B01----:R-:W-:Y:S05]  /*38d0*/  BPT.TRAP 0x1 ;  /* 0x000000040000795c */ /* 0x003fea0000300000 */
.L_x_178:
[----:B-1----:R-:W-:-:S04]  /*38e0*/  ULEA UR4, UR26, UR8, 0x3 ;  /* 0x000000081a047291 */ /* 0x002fc8000f8e18ff */
[----:B------:R-:W-:-:S09]  /*38f0*/  UIADD3 UR4, UPT, UPT, UR4, 0x30078, URZ ;  /* 0x0003007804047890 */ /* 0x000fd2000fffe0ff */
[----:B------:R1:W-:Y:S01]  /*3900*/  UTCBAR [UR4], URZ ;  /* 0x000000ff040073e9 */ /* 0x0003e200080000ff */
[----:B------:R-:W-:Y:S05]  /*3910*/  BRA.U UP1, `(.L_x_179) ;  /* 0x0000000101047547 */ /* 0x000fea000b800000 */
[----:B01----:R-:W-:Y:S05]  /*3920*/  BPT.TRAP 0x1 ;  /* 0x000000040000795c */ /* 0x003fea0000300000 */
.L_x_179:
[----:B-1----:R-:W-:-:S09]  /*3930*/  UIADD3 UR4, UPT, UPT, UR8, 0x300d0, URZ ;  /* 0x000300d008047890 */ /* 0x002fd2000fffe0ff */
[----:B------:R1:W-:Y:S01]  /*3940*/  UTCBAR [UR4], URZ ;  /* 0x000000ff040073e9 */ /* 0x0003e200080000ff */
[----:B------:R-:W-:Y:S05]  /*3950*/  BRA.U UP0, `(.L_x_180) ;  /* 0x0000000100047547 */ /* 0x000fea000b800000 */
[----:B01----:R-:W-:Y:S05]  /*3960*/  BPT.TRAP 0x1 ;  /* 0x000000040000795c */ /* 0x003fea0000300000 */
.L_x_180:
[----:B-1----:R-:W-:Y:S01]  /*3970*/  UIADD3 UR4, UPT, UPT, UR8, 0x300e0, URZ ;  /* 0x000300e008047890 */ /* 0x002fe2000fffe0ff */
[----:B------:R-:W-:Y:S01]  /*3980*/  VIADD R7, R12, 0x2 ;  /* 0x000000020c077836 */ /* 0x000fe20000000000 */
[----:B------:R-:W-:Y:S01]  /*3990*/  UIADD3 UR22, UPT, UPT, UR27, 0x1, URZ ;  /* 0x000000011b167890 */ /* 0x000fe2000fffe0ff */
[----:B------:R-:W-:Y:S02]  /*39a0*/  LOP3.LUT R6, R6, 0x1, RZ, 0x3c, !PT ;  /* 0x0000000106067812 */ /* 0x000fe400078e3cff */
[----:B------:R-:W-:Y:S01]  /*39b0*/  LOP3.LUT R0, R0, 0x1, RZ, 0x3c, !PT ;  /* 0x0000000100007812 */ /* 0x000fe200078e3cff */
[----:B------:R-:W-:-:S03]  /*39c0*/  UISETP.NE.AND UP0, UPT, UR22, 0xb, UPT ;  /* 0x0000000b1600788c */ /* 0x000fc6000bf05270 */
[----:B------:R1:W-:Y:S01]  /*39d0*/  UTCBAR [UR4], URZ ;  /* 0x000000ff040073e9 */ /* 0x0003e200080000ff */
[----:B------:R-:W-:Y:S02]  /*39e0*/  USEL UR5, URZ, 0x1, UP0 ;  /* 0x00000001ff057887 */ /* 0x000fe40008000000 */
[----:B------:R-:W-:-:S04]  /*39f0*/  USEL UR22, UR22, URZ, UP0 ;  /* 0x000000ff16167287 */ /* 0x000fc80008000000 */
[----:B------:R-:W-:-:S08]  /*3a00*/  LOP3.LUT R11, R11, UR5, RZ, 0x3c, !PT ;  /* 0x000000050b0b7c12 */ /* 0x000fd0000f8e3cff */
.L_x_121:
[----:B-1----:R-:W1:Y:S01]  /*3a10*/  LDCU UR4, c[0x0][0x438] ;  /* 0x00008700ff0477ac */ /* 0x002e620008000800 */
[----:B0-----:R-:W-:-:S04]  /*3a20*/  UIADD3 UR51, UPT, UPT, UR12, UR51, URZ ;  /* 0x000000330c337290 */ /* 0x001fc8000fffe0ff */
[----:B-1----:R-:W-:-:S09]  /*3a30*/  UISETP.GE.AND UP0, UPT, UR51, UR4, UPT ;  /* 0x000000043300728c */ /* 0x002fd2000bf06270 */
[----:B------:R-:W-:Y:S05]  /*3a40*/  BRA.U !UP0, `(.L_x_181) ;  /* 0xffffffdd083c7547 */ /* 0x000fea000b83ffff */
[----:B------:R-:W-:Y:S05]  /*3a50*/  EXIT ;  /* 0x000000000000794d */ /* 0x000fea0003800000 */
.L_x_115:
[----:B------:R-:W-:-:S08]  /*3a60*/  NOP ;  /* 0x0000000000007918 */ /* 0x000fd00000000000 */
[----:B------:R-:W0:-:S00]  /*3a70*/  USETMAXREG.DEALLOC.CTAPOOL 0x68 ;  /* 0x00000068000079c8 */ /* 0x000e0000080e0500 */
[----:B------:R-:W1:Y:S02]  /*3a80*/  LDCU UR4, c[0x0][0x438] ;  /* 0x00008700ff0477ac */ /* 0x000e640008000800 */
[----:B-1----:R-:W-:-:S09]  /*3a90*/  UISETP.GE.AND UP0, UPT, UR51, UR4, UPT ;  /* 0x000000043300728c */ /* 0x002fd2000bf06270 */
[----:B0-----:R-:W-:Y:S05]  /*3aa0*/  BRA.U UP0, `(.L_x_182) ;  /* 0x0000005d008c7547 */ /* 0x001fea000b800000 */
[----:B------:R-:W-:Y:S01]  /*3ab0*/  IMAD.U32 R94, R93, 0x10000, RZ ;  /* 0x000100005d5e7824 */ /* 0x000fe200078e00ff */
[----:B------:R-:W-:Y:S01]  /*3ac0*/  LOP3.LUT R92, R92, 0x3, RZ, 0xc0, !PT ;  /* 0x000000035c5c7812 */ /* 0x000fe200078ec0ff */
[----:B------:R-:W-:Y:S01]  /*3ad0*/  UMOV UR46, URZ ;  /* 0x000000ff002e7c82 */ /* 0x000fe20008000000 */
[----:B------:R-:W-:Y:S01]  /*3ae0*/  UMOV UR45, URZ ;  /* 0x000000ff002d7c82 */ /* 0x000fe20008000000 */
[----:B------:R-:W-:Y:S01]  /*3af0*/  UMOV UR44, URZ ;  /* 0x000000ff002c7c82 */ /* 0x000fe20008000000 */
[----:B------:R-:W-:Y:S01]  /*3b00*/  LOP3.LUT R94, R94, 0x600000, RZ, 0xc0, !PT ;  /* 0x006000005e5e7812 */ /* 0x000fe200078ec0ff */
[----:B------:R-:W-:-:S03]  /*3b10*/  UMOV UR43, URZ ;  /* 0x000000ff002b7c82 */ /* 0x000fc60008000000 */
[C---:B------:R-:W-:Y:S02]  /*3b20*/  LOP3.LUT R93, R94.reuse, 0x100, RZ, 0xfc, !PT ;  /* 0x000001005e5d7812 */ /* 0x040fe400078efcff */
[C---:B------:R-:W-:Y:S02]  /*3b30*/  LOP3.LUT R91, R94.reuse, 0x180, RZ, 0xfc, !PT ;  /* 0x000001805e5b7812 */ /* 0x040fe400078efcff */
[C---:B------:R-:W-:Y:S02]  /*3b40*/  LOP3.LUT R90, R94.reuse, 0x120, RZ, 0xfc, !PT ;  /* 0x000001205e5a7812 */ /* 0x040fe400078efcff */
[C---:B------:R-:W-:Y:S02]  /*3b50*/  LOP3.LUT R89, R94.reuse, 0x140, RZ, 0xfc, !PT ;  /* 0x000001405e597812 */ /* 0x040fe400078efcff */
[C---:B------:R-:W-:Y:S02]  /*3b60*/  LOP3.LUT R88, R94.reuse, 0x160, RZ, 0xfc, !PT ;  /* 0x000001605e587812 */ /* 0x040fe400078efcff */
[----:B------:R-:W-:-:S02]  /*3b70*/  LOP3.LUT R23, R94, 0x1a0, RZ, 0xfc, !PT ;  /* 0x000001a05e177812 */ /* 0x000fc400078efcff */
[C---:B------:R-:W-:Y:S02]  /*3b80*/  LOP3.LUT R22, R94.reuse, 0x1c0, RZ, 0xfc, !PT ;  /* 0x000001c05e167812 */ /* 0x040fe400078efcff */
[----:B------:R-:W-:Y:S02]  /*3b90*/  LOP3.LUT R2, R94, 0x1e0, RZ, 0xfc, !PT ;  /* 0x000001e05e027812 */ /* 0x000fe400078efcff */
.L_x_272:
[----:B0-----:R-:W0:Y:S01]  /*3ba0*/  LDCU.64 UR6, c[0x0][0x440] ;  /* 0x00008800ff0677ac */ /* 0x001e220008000a00 */
[----:B------:R-:W1:Y:S01]  /*3bb0*/  LDCU UR8, c[0x0][0x43c] ;  /* 0x00008780ff0877ac */ /* 0x000e620008000800 */
[----:B------:R-:W2:Y:S01]  /*3bc0*/  LDCU.64 UR4, c[0x0][0x458] ;  /* 0x00008b00ff0477ac */ /* 0x000ea20008000a00 */
[----:B0-----:R-:W-:Y:S01]  /*3bd0*/  UIMAD.WIDE.U32 UR10, UR51, UR6, URZ ;  /* 0x00000006330a72a5 */ /* 0x001fe2000f8e00ff */
[----:B------:R-:W0:Y:S01]  /*3be0*/  LDCU UR6, c[0x0][0x454] ;  /* 0x00008a80ff0677ac */ /* 0x000e220008000800 */
[----:B-1----:R-:W-:-:S05]  /*3bf0*/  UISETP.NE.AND UP0, UPT, UR8, 0x1, UPT ;  /* 0x000000010800788c */ /* 0x002fca000bf05270 */
[----:B------:R-:W-:Y:S02]  /*3c00*/  UMOV UR9, UR11 ;  /* 0x0000000b00097c82 */ /* 0x000fe40008000000 */
[----:B------:R-:W-:-:S04]  /*3c10*/  USHF.R.U32.HI UR7, URZ, UR7, UR9 ;  /* 0x00000007ff077299 */ /* 0x000fc80008011609 */
[----:B------:R-:W-:-:S04]  /*3c20*/  USEL UR7, UR51, UR7, !UP0 ;  /* 0x0000000733077287 */ /* 0x000fc8000c000000 */
[----:B--2---:R-:W-:Y:S01]  /*3c30*/  UIMAD.WIDE.U32 UR40, UR7, UR4, URZ ;  /* 0x00000004072872a5 */ /* 0x004fe2000f8e00ff */
[----:B------:R-:W1:Y:S03]  /*3c40*/  LDCU UR4, c[0x0][0x380] ;  /* 0x00007000ff0477ac */ /* 0x000e660008000800 */
[----:B------:R-:W-:Y:S02]  /*3c50*/  USHF.R.U32.HI UR41, URZ, UR5, UR41 ;  /* 0x00000005ff297299 */ /* 0x000fe40008011629 */
[----:B------:R-:W-:Y:S02]  /*3c60*/  UIADD3 UR5, UPT, UPT, -UR7, URZ, URZ ;  /* 0x000000ff07057290 */ /* 0x000fe4000fffe1ff */
[----:B0-----:R-:W-:Y:S02]  /*3c70*/  UISETP.NE.AND UP0, UPT, UR6, 0x1, UPT ;  /* 0x000000010600788c */ /* 0x001fe4000bf05270 */
[----:B------:R-:W-:-:S02]  /*3c80*/  UIMAD UR8, UR8, UR5, UR51 ;  /* 0x00000005080872a4 */ /* 0x000fc4000f8e0233 */
[----:B------:R-:W-:Y:S02]  /*3c90*/  USEL UR41, UR7, UR41, !UP0 ;  /* 0x0000002907297287 */ /* 0x000fe4000c000000 */
[----:B------:R-:W-:Y:S02]  /*3ca0*/  USHF.L.U32 UR8, UR8, 0x7, URZ ;  /* 0x0000000708087899 */ /* 0x000fe400080006ff */
[----:B------:R-:W-:Y:S02]  /*3cb0*/  UIADD3 UR5, UPT, UPT, -UR41, URZ, URZ ;  /* 0x000000ff29057290 */ /* 0x000fe4000fffe1ff */
[----:B-1----:R-:W-:Y:S02]  /*3cc0*/  UISETP.GE.AND UP0, UPT, UR8, UR4, UPT ;  /* 0x000000040800728c */ /* 0x002fe4000bf06270 */
[----:B------:R-:W-:-:S07]  /*3cd0*/  UIMAD UR5, UR6, UR5, UR7 ;  /* 0x00000005060572a4 */ /* 0x000fce000f8e0207 */
[----:B------:R-:W-:Y:S05]  /*3ce0*/  BRA.U UP0, `(.L_x_183) ;  /* 0x0000005900e87547 */ /* 0x000fea000b800000 */
[----:B------:R-:W0:Y:S01]  /*3cf0*/  LDCU.64 UR6, c[0x0][0x398] ;  /* 0x00007300ff0677ac */ /* 0x000e220008000a00 */
[----:B------:R-:W-:Y:S02]  /*3d00*/  UISETP.NE.AND UP1, UPT, UR37, URZ, UPT ;  /* 0x000000ff2500728c */ /* 0x000fe4000bf25270 */
[----:B0-----:R-:W-:Y:S01]  /*3d10*/  UIMAD.WIDE UR6, UR5, 0x4, UR6 ;  /* 0x00000004050678a5 */ /* 0x001fe2000f8e0206 */
[----:B------:R-:W0:Y:S05]  /*3d20*/  LDCU.64 UR4, c[0x0][0x3c0] ;  /* 0x00007800ff0477ac */ /* 0x000e2a0008000a00 */
[----:B------:R-:W-:Y:S01]  /*3d30*/  IMAD.U32 R4, RZ, RZ, UR6 ;  /* 0x00000006ff047e24 */ /* 0x000fe2000f8e00ff */
[----:B------:R-:W-:-:S05]  /*3d40*/  MOV R5, UR7 ;  /* 0x0000000700057c02 */ /* 0x000fca0008000f00 */
[----:B------:R-:W2:Y:S01]  /*3d50*/  LDG.E R0, desc[UR54][R4.64] ;  /* 0x0000003604007981 */ /* 0x000ea2000c1e1900 */
[----:B0-----:R-:W-:-:S04]  /*3d60*/  UISETP.NE.U32.AND UP0, UPT, UR4, URZ, UPT ;  /* 0x000000ff0400728c */ /* 0x001fc8000bf05070 */
[----:B------:R-:W-:Y:S01]  /*3d70*/  UISETP.NE.AND.EX UP0, UPT, UR5, URZ, UPT, UP0 ;  /* 0x000000ff0500728c */ /* 0x000fe2000bf05300 */
[----:B--2---:R-:W-:-:S13]  /*3d80*/  R2UR UR6, R0 ;  /* 0x00000000000672ca */ /* 0x004fda00000e0000 */
[----:B------:R-:W-:Y:S02]  /*3d90*/  UIADD3 UR4, UPT, UPT, UR6, 0x1, URZ ;  /* 0x0000000106047890 */ /* 0x000fe4000fffe0ff */
[----:B------:R-:W-:-:S04]  /*3da0*/  @!UP0 UIADD3 UR4, UPT, UPT, UR6, URZ, URZ ;  /* 0x000000ff06048290 */ /* 0x000fc8000fffe0ff */
[----:B------:R-:W-:Y:S01]  /*3db0*/  UIADD3 UR6, UPT, UPT, UR4, 0xff, URZ ;  /* 0x000000ff04067890 */ /* 0x000fe2000fffe0ff */
[----:B------:R-:W-:Y:S11]  /*3dc0*/  BRA.U !UP1, `(.L_x_184) ;  /* 0x0000000109047547 */ /* 0x000ff6000b800000 */
[----:B------:R-:W-:Y:S05]  /*3dd0*/  BPT.TRAP 0x1 ;  /* 0x000000040000795c */ /* 0x000fea0000300000 */
.L_x_184:
[----:B------:R-:W0:Y:S01]  /*3de0*/  S2UR UR40, SR_CgaCtaId ;  /* 0x00000000002879c3 */ /* 0x000e220000008800 */
[----:B------:R-:W-:Y:S01]  /*3df0*/  UMOV UR39, 0x400 ;  /* 0x0000040000277882 */ /* 0x000fe20000000000 */
[----:B------:R-:W-:-:S04]  /*3e00*/  MOV R3, UR44 ;  /* 0x0000002c00037c02 */ /* 0x000fc80008000f00 */
[----:B------:R-:W-:Y:S01]  /*3e10*/  SHF.L.U32 R3, R3, 0x1f, RZ ;  /* 0x0000001f03037819 */ /* 0x000fe200000006ff */
[----:B0-----:R-:W-:-:S09]  /*3e20*/  ULEA UR39, UR40, UR39, 0x18 ;  /* 0x0000002728277291 */ /* 0x001fd2000f8ec0ff */
[----:B------:R-:W0:Y:S02]  /*3e30*/  SYNCS.PHASECHK.TRANS64.TRYWAIT P0, [UR39+0x300f0], R3 ;  /* 0x0300f003ff0075a7 */ /* 0x000e240008001127 */
[----:B0-----:R-:W-:Y:S05]  /*3e40*/  @!P0 BRA `(.L_x_185) ;  /* 0x0000019400d48947 */ /* 0x001fea0003800000 */
.L_x_399:
[----:B------:R-:W-:-:S09]  /*3e50*/  UISETP.NE.AND UP0, UPT, UR37, URZ, UPT ;  /* 0x000000ff2500728c */ /* 0x000fd2000bf05270 */
[----:B------:R-:W-:Y:S05]  /*3e60*/  BRA.U !UP0, `(.L_x_186) ;  /* 0x0000000108047547 */ /* 0x000fea000b800000 */
[----:B------:R-:W-:Y:S05]  /*3e70*/  BPT.TRAP 0x1 ;  /* 0x000000040000795c */ /* 0x000fea0000300000 */
.L_x_186:
[----:B------:R-:W-:Y:S02]  /*3e80*/  UIADD3 UR4, UPT, UPT, UR39, 0x300f8, URZ ;  /* 0x000300f827047890 */ /* 0x000fe4000fffe0ff */
[----:B------:R-:W-:Y:S02]  /*3e90*/  UISETP.NE.AND UP0, UPT, UR36, URZ, UPT ;  /* 0x000000ff2400728c */ /* 0x000fe4000bf05270 */
[----:B------:R-:W-:-:S09]  /*3ea0*/  UPRMT UR4, UR40, 0x654, UR4 ;  /* 0x0000065428047896 */ /* 0x000fd20008000004 */
[----:B------:R-:W-:Y:S01]  /*3eb0*/  SYNCS.ARRIVE.TRANS64.RED.A1T0 RZ, [UR4], RZ ;  /* 0x000000ffffff79a7 */ /* 0x000fe20008100404 */
[----:B------:R-:W-:Y:S05]  /*3ec0*/  BRA.U !UP0, `(.L_x_187) ;  /* 0x0000000108047547 */ /* 0x000fea000b800000 */
[----:B------:R-:W-:Y:S05]  /*3ed0*/  BPT.TRAP 0x1 ;  /* 0x000000040000795c */ /* 0x000fea0000300000 */
.L_x_187:
[----:B0-----:R-:W-:Y:S01]  /*3ee0*/  MOV R3, UR45 ;  /* 0x0000002d00037c02 */ /* 0x001fe20008000f00 */
[----:B------:R-:W-:-:S03]  /*3ef0*/  ULOP3.LUT UR5, UR44, 0x1, URZ, 0x3c, !UPT ;  /* 0x000000012c057892 */ /* 0x000fc6000f8e3cff */
[----:B------:R-:W-:-:S04]  /*3f00*/  SHF.L.U32 R3, R3, 0x1f, RZ ;  /* 0x0000001f03037819 */ /* 0x000fc800000006ff */
[----:B------:R-:W0:Y:S02]  /*3f10*/  SYNCS.PHASECHK.TRANS64.TRYWAIT P0, [UR39+0x30100], R3 ;  /* 0x03010003ff0075a7 */ /* 0x000e240008001127 */
[----:B0-----:R-:W-:Y:S05]  /*3f20*/  @!P0 BRA `(.L_x_188) ;  /* 0x0000019400b48947 */ /* 0x001fea0003800000 */
.L_x_400:
[----:B------:R-:W-:Y:S01]  /*3f30*/  UISETP.GE.AND UP0, UPT, UR6, 0x200, UPT ;  /* 0x000002000600788c */ /* 0x000fe2000bf06270 */
[----:B------:R-:W-:-:S08]  /*3f40*/  UMOV UR42, UR43 ;  /* 0x0000002b002a7c82 */ /* 0x000fd00008000000 */
[----:B------:R-:W-:Y:S05]  /*3f50*/  BRA.U !UP0, `(.L_x_189) ;  /* 0x0000002908207547 */ /* 0x000fea000b800000 */
[----:B------:R-:W-:-:S04]  /*3f60*/  USHF.R.S32.HI UR4, URZ, 0x1f, UR6 ;  /* 0x0000001fff047899 */ /* 0x000fc80008011406 */
[----:B------:R-:W-:-:S04]  /*3f70*/  ULEA.HI UR6, UR4, UR6, URZ, 0x8 ;  /* 0x0000000604067291 */ /* 0x000fc8000f8f40ff */
[----:B------:R-:W-:-:S04]  /*3f80*/  USHF.R.S32.HI UR6, URZ, 0x8, UR6 ;  /* 0x00000008ff067899 */ /* 0x000fc80008011406 */
[----:B------:R-:W-:-:S04]  /*3f90*/  UISETP.LT.AND UP0, UPT, UR6, 0x2, UPT ;  /* 0x000000020600788c */ /* 0x000fc8000bf01270 */
[----:B------:R-:W-:-:S04]  /*3fa0*/  USEL UR4, UR6, 0x2, UP0 ;  /* 0x0000000206047887 */ /* 0x000fc80008000000 */
[----:B------:R-:W-:-:S04]  /*3fb0*/  UIADD3 UR4, UPT, UPT, -UR4, UR43, UR6 ;  /* 0x0000002b04047290 */ /* 0x000fc8000fffe106 */
[----:B------:R-:W-:-:S12]  /*3fc0*/  UIADD3 UR42, UPT, UPT, UR4, 0x1, URZ ;  /* 0x00000001042a7890 */ /* 0x000fd8000fffe0ff */
.L_x_237:
[----:B------:R-:W-:Y:S02]  /*3fd0*/  UISETP.NE.AND UP0, UPT, UR37, URZ, UPT ;  /* 0x000000ff2500728c */ /* 0x000fe4000bf05270 */
[----:B------:R-:W-:Y:S01]  /*3fe0*/  UIADD3 UR43, UPT, UPT, UR43, 0x1, URZ ;  /* 0x000000012b2b7890 */ /* 0x000fe2000fffe0ff */
[----:B------:R-:W-:-:S03]  /*3ff0*/  UMOV UR44, UR5 ;  /* 0x00000005002c7c82 */ /* 0x000fc60008000000 */
[----:B------:R-:W-:-:S04]  /*4000*/  UISETP.NE.AND UP1, UPT, UR43, UR42, UPT ;  /* 0x0000002a2b00728c */ /* 0x000fc8000bf25270 */
[----:B------:R-:W-:Y:S01]  /*4010*/  UP2UR UR47, UPR, URZ, 0x2 ;  /* 0x00000002ff2f7883 */ /* 0x000fe20008000000 */
[----:B012---:R-:W-:Y:S11]  /*4020*/  BRA.U !UP0, `(.L_x_190) ;  /* 0x0000000108047547 */ /* 0x007ff6000b800000 */
[----:B------:R-:W-:Y:S05]  /*4030*/  BPT.TRAP 0x1 ;  /* 0x000000040000795c */ /* 0x000fea0000300000 */
.L_x_190:
[----:B0-----:R-:W0:Y:S01]  /*4040*/  S2R R0, SR_CgaCtaId ;  /* 0x0000000000007919 */ /* 0x001e220000008800 */
[----:B------:R-:W-:Y:S01]  /*4050*/  IMAD.U32 R3, RZ, RZ, UR44 ;  /* 0x0000002cff037e24 */ /* 0x000fe2000f8e00ff */
[----:B------:R-:W-:-:S04]  /*4060*/  MOV R5, 0x400 ;  /* 0x0000040000057802 */ /* 0x000fc80000000f00 */
[----:B------:R-:W-:Y:S02]  /*4070*/  SHF.L.U32 R3, R3, 0x1f, RZ ;  /* 0x0000001f03037819 */ /* 0x000fe400000006ff */
[----:B0-----:R-:W-:-:S04]  /*4080*/  LEA R0, R0, R5, 0x18 ;  /* 0x0000000500007211 */ /* 0x001fc800078ec0ff */
[----:B------:R-:W0:Y:S02]  /*4090*/  SYNCS.PHASECHK.TRANS64.TRYWAIT P0, [R0+URZ+0x300f0], R3 ;  /* 0x0300f003000075a7 */ /* 0x000e2400080011ff */
[----:B0-----:R-:W-:Y:S05]  /*40a0*/  @!P0 BRA `(.L_x_191) ;  /* 0x00000194006c8947 */ /* 0x001fea0003800000 */
.L_x_401:
[----:B------:R-:W-:Y:S01]  /*40b0*/  R2UR UR4, R94 ;  /* 0x000000005e0472ca */ /* 0x000fe200000e0000 */
[----:B------:R-:W-:Y:S01]  /*40c0*/  UISETP.NE.AND UP0, UPT, UR38, URZ, UPT ;  /* 0x000000ff2600728c */ /* 0x000fe2000bf05270 */
[----:B------:R-:W-:Y:S01]  /*40d0*/  PLOP3.LUT P0, PT, PT, PT, PT, 0x80, 0x8 ;  /* 0x000000000008781c */ /* 0x000fe20003f0f070 */
[----:B------:R-:W-:-:S10]  /*40e0*/  IMAD.MOV.U32 R16, RZ, RZ, 0x3f800000 ;  /* 0x3f800000ff107424 */ /* 0x000fd400078e00ff */
[----:B------:R-:W1:Y:S02]  /*40f0*/  LDTM.x2 R4, tmem[UR4] ;  /* 0x00000004000479ee */ /* 0x000e6400080c0000 */
[----:B-1----:R-:W-:-:S13]  /*4100*/  FSETP.NEU.AND P2, PT, R4, R5, PT ;  /* 0x000000050400720b */ /* 0x002fda0003f4d000 */
[----:B0-----:R-:W0:Y:S01]  /*4110*/  @P2 LDC R3, c[0x0][0x414] ;  /* 0x00010500ff032b82 */ /* 0x001e220000000800 */
[----:B------:R-:W-:-:S04]  /*4120*/  @P2 FADD R4, R4, -R5 ;  /* 0x8000000504042221 */ /* 0x000fc80000000000 */
[----:B0-----:R-:W-:-:S05]  /*4130*/  @P2 FMUL R4, R4, R3 ;  /* 0x0000000304042220 */ /* 0x001fca0000400000 */
[----:B------:R-:W-:-:S04]  /*4140*/  @P2 FSETP.GEU.AND P1, PT, R4, -126, PT ;  /* 0xc2fc00000400280b */ /* 0x000fc80003f2e000 */
[----:B------:R-:W-:-:S13]  /*4150*/  @P2 PLOP3.LUT P0, PT, P1, PT, PT, 0x80, 0x8 ;  /* 0x000000000008281c */ /* 0x000fda0000f0f070 */
[----:B------:R-:W-:-:S04]  /*4160*/  @!P0 FMUL R4, R4, 0.5 ;  /* 0x3f00000004048820 */ /* 0x000fc80000400000 */
[----:B------:R-:W0:Y:S02]  /*4170*/  @P2 MUFU.EX2 R3, R4 ;  /* 0x0000000400032308 */ /* 0x000e240000000800 */
[----:B0-----:R-:W-:-:S05]  /*4180*/  @!P0 FMUL R3, R3, R3 ;  /* 0x0000000303038220 */ /* 0x001fca0000400000 */
[----:B------:R-:W-:Y:S01]  /*4190*/  @P2 MOV R16, R3 ;  /* 0x0000000300102202 */ /* 0x000fe20000000f00 */
[----:B------:R-:W-:Y:S06]  /*41a0*/  BRA.U UP0, `(.L_x_192) ;  /* 0x0000000100047547 */ /* 0x000fec000b800000 */
[----:B------:R-:W-:Y:S05]  /*41b0*/  BPT.TRAP 0x1 ;  /* 0x000000040000795c */ /* 0x000fea0000300000 */
.L_x_192:
[----:B------:R-:W-:Y:S01]  /*41c0*/  IMAD.U32 R3, RZ, RZ, UR46 ;  /* 0x0000002eff037e24 */ /* 0x000fe2000f8e00ff */
[----:B------:R-:W-:-:S04]  /*41d0*/  FSETP.NEU.AND P1, PT, R16, 1, PT ;  /* 0x3f8000001000780b */ /* 0x000fc80003f2d000 */
[----:B------:R-:W-:-:S04]  /*41e0*/  SHF.L.U32 R3, R3, 0x1f, RZ ;  /* 0x0000001f03037819 */ /* 0x000fc800000006ff */
[----:B------:R-:W0:Y:S02]  /*41f0*/  SYNCS.PHASECHK.TRANS64.TRYWAIT P0, [R0+URZ+0x30110], R3 ;  /* 0x03011003000075a7 */ /* 0x000e2400080011ff */
[----:B0-----:R-:W-:Y:S05]  /*4200*/  @!P0 BRA `(.L_x_193) ;  /* 0x0000019400288947 */ /* 0x001fea0003800000 */
.L_x_402:
[----:B------:R-:W-:-:S13]  /*4210*/  VOTE.ANY P1, P1 ;  /* 0x0000000000ff7806 */ /* 0x000fda0000820100 */
[----:B------:R-:W-:Y:S05]  /*4220*/  @!P1 BRA `(.L_x_194) ;  /* 0x0000001000009947 */ /* 0x000fea0003800000 */
[----:B------:R-:W-:-:S04]  /*4230*/  SHF.R.U32.HI R17, RZ, 0x15, R93 ;  /* 0x00000015ff117819 */ /* 0x000fc8000001165d */
[----:B------:R-:W-:-:S13]  /*4240*/  ISETP.NE.AND P0, PT, R92, R17, PT ;  /* 0x000000115c00720c */ /* 0x000fda0003f05270 */
[----:B------:R-:W-:Y:S05]  /*4250*/  @!P0 BRA `(.L_x_195) ;  /* 0x0000000000408947 */ /* 0x000fea0003800000 */
[----:B------:R-:W-:Y:S01]  /*4260*/  MOV R14, 0xf0 ;  /* 0x000000f0000e7802 */ /* 0x000fe20000000f00 */
[----:B------:R-:W1:Y:S01]  /*4270*/  LDCU.64 UR8, c[0x4][0xe0] ;  /* 0x01001c00ff0877ac */ /* 0x000e620008000a00 */
[----:B------:R-:W-:Y:S02]  /*4280*/  HFMA2 R12, -RZ, RZ, 0, 5.9604644775390625e-08 ;  /* 0x00000001ff0c7431 */ /* 0x000fe400000001ff */
[----:B------:R-:W-:Y:S01]  /*4290*/  IMAD.MOV.U32 R8, RZ, RZ, 0x192 ;  /* 0x00000192ff087424 */ /* 0x000fe200078e00ff */
[----:B------:R-:W2:Y:S01]  /*42a0*/  LDCU.64 UR6, c[0x4][0xe8] ;  /* 0x01001d00ff0677ac */ /* 0x000ea20008000a00 */
[----:B------:R-:W3:Y:S01]  /*42b0*/  LDC.64 R14, c[0x4][R14] ;  /* 0x010000000e0e7b82 */ /* 0x000ee20000000a00 */
[----:B------:R-:W-:Y:S01]  /*42c0*/  IMAD.MOV.U32 R13, RZ, RZ, RZ ;  /* 0x000000ffff0d7224 */ /* 0x000fe200078e00ff */
[----:B------:R-:W4:Y:S01]  /*42d0*/  LDCU.64 UR4, c[0x4][0x60] ;  /* 0x01000c00ff0477ac */ /* 0x000f220008000a00 */
[----:B-1----:R-:W-:Y:S01]  /*42e0*/  IMAD.U32 R4, RZ, RZ, UR8 ;  /* 0x00000008ff047e24 */ /* 0x002fe2000f8e00ff */
[----:B------:R-:W-:Y:S01]  /*42f0*/  MOV R5, UR9 ;  /* 0x0000000900057c02 */ /* 0x000fe20008000f00 */
[----:B--2---:R-:W-:Y:S01]  /*4300*/  IMAD.U32 R6, RZ, RZ, UR6 ;  /* 0x00000006ff067e24 */ /* 0x004fe2000f8e00ff */
[----:B------:R-:W-:Y:S01]  /*4310*/  MOV R7, UR7 ;  /* 0x0000000700077c02 */ /* 0x000fe20008000f00 */
[----:B----4-:R-:W-:Y:S01]  /*4320*/  IMAD.U32 R10, RZ, RZ, UR4 ;  /* 0x00000004ff0a7e24 */ /* 0x010fe2000f8e00ff */
[----:B------:R-:W-:-:S02]  /*4330*/  MOV R11, UR5 ;  /* 0x00000005000b7c02 */ /* 0x000fc40008000f00 */
[----:B------:R-:W-:-:S07]  /*4340*/  LEPC R20, `(.L_x_195) ;  /* 0x000000001014794e */ /* 0x000fce0000000000 */
[----:B0--3--:R-:W-:Y:S05]  /*4350*/  CALL.ABS.NOINC R14 ;  /* 0x000000000e007343 */ /* 0x009fea0003c00000 */
.L_x_195:
[----:B0-----:R-:W-:Y:S01]  /*4360*/  SHF.R.U32.HI R3, RZ, 0x15, R90 ;  /* 0x00000015ff037819 */ /* 0x001fe2000001165a */
[----:B------:R-:W-:Y:S05]  /*4370*/  WARPSYNC.ALL ;  /* 0x0000000000007948 */ /* 0x000fea0003800000 */
[----:B------:R-:W-:Y:S02]  /*4380*/  R2UR UR4, R93 ;  /* 0x000000005d0472ca */ /* 0x000fe400000e0000 */
[----:B------:R-:W-:-:S11]  /*4390*/  ISETP.NE.AND P0, PT, R92, R3, PT ;  /* 0x000000035c00720c */ /* 0x000fd60003f05270 */
[----:B------:R-:W0:Y:S02]  /*43a0*/  LDTM.x32 R56, tmem[UR4] ;  /* 0x00000004003879ee */ /* 0x000e2400082c0000 */
[----:B0-----:R-:W-:Y:S05]  /*43b0*/  @!P0 BRA `(.L_x_196) ;  /* 0x0000000000408947 */ /* 0x001fea0003800000 */
[----:B------:R-:W-:Y:S01]  /*43c0*/  MOV R14, 0xf0 ;  /* 0x000000f0000e7802 */ /* 0x000fe20000000f00 */
[----:B------:R-:W0:Y:S01]  /*43d0*/  LDCU.64 UR8, c[0x4][0xe0] ;  /* 0x01001c00ff0877ac */ /* 0x000e220008000a00 */
[----:B------:R-:W-:Y:S02]  /*43e0*/  HFMA2 R12, -RZ, RZ, 0, 5.9604644775390625e-08 ;  /* 0x00000001ff0c7431 */ /* 0x000fe400000001ff */
[----:B------:R-:W-:Y:S01]  /*43f0*/  IMAD.MOV.U32 R8, RZ, RZ, 0x192 ;  /* 0x00000192ff087424 */ /* 0x000fe200078e00ff */
[----:B------:R-:W1:Y:S01]  /*4400*/  LDCU.64 UR6, c[0x4][0xe8] ;  /* 0x01001d00ff0677ac */ /* 0x000e620008000a00 */
[----:B------:R-:W2:Y:S01]  /*4410*/  LDC.64 R14, c[0x4][R14] ;  /* 0x010000000e0e7b82 */ /* 0x000ea20000000a00 */
[----:B------:R-:W-:Y:S01]  /*4420*/  IMAD.MOV.U32 R13, RZ, RZ, RZ ;  /* 0x000000ffff0d7224 */ /* 0x000fe200078e00ff */
[----:B------:R-:W3:Y:S01]  /*4430*/  LDCU.64 UR4, c[0x4][0x60] ;  /* 0x01000c00ff0477ac */ /* 0x000ee20008000a00 */
[----:B0-----:R-:W-:Y:S01]  /*4440*/  IMAD.U32 R4, RZ, RZ, UR8 ;  /* 0x00000008ff047e24 */ /* 0x001fe2000f8e00ff */
[----:B------:R-:W-:Y:S01]  /*4450*/  MOV R5, UR9 ;  /* 0x0000000900057c02 */ /* 0x000fe20008000f00 */
[----:B-1----:R-:W-:Y:S01]  /*4460*/  IMAD.U32 R6, RZ, RZ, UR6 ;  /* 0x00000006ff067e24 */ /* 0x002fe2000f8e00ff */
[----:B------:R-:W-:Y:S01]  /*4470*/  MOV R7, UR7 ;  /* 0x0000000700077c02 */ /* 0x000fe20008000f00 */
[----:B---3--:R-:W-:Y:S01]  /*4480*/  IMAD.U32 R10, RZ, RZ, UR4 ;  /* 0x00000004ff0a7e24 */ /* 0x008fe2000f8e00ff */
[----:B------:R-:W-:-:S02]  /*4490*/  MOV R11, UR5 ;  /* 0x00000005000b7c02 */ /* 0x000fc40008000f00 */
[----:B------:R-:W-:-:S07]  /*44a0*/  LEPC R20, `(.L_x_196) ;  /* 0x000000001014794e */ /* 0x000fce0000000000 */
[----:B--2---:R-:W-:Y:S05]  /*44b0*/  CALL.ABS.NOINC R14 ;  /* 0x000000000e007343 */ /* 0x004fea0003c00000 */
.L_x_196:
[----:B------:R-:W-:Y:S05]  /*44c0*/  WARPSYNC.ALL ;  /* 0x0000000000007948 */ /* 0x000fea0003800000 */
[----:B------:R-:W-:Y:S01]  /*44d0*/  R2UR UR4, R90 ;  /* 0x000000005a0472ca */ /* 0x000fe200000e0000 */
[----:B------:R-:W-:Y:S01]  /*44e0*/  BSSY.RECONVERGENT B0, `(.L_x_197) ;  /* 0x0000015000007945 */ /* 0x000fe20003800200 */
[----:B------:R-:W-:Y:S02]  /*44f0*/  FSETP.NEU.AND P1, PT, R16, 1, PT ;  /* 0x3f8000001000780b */ /* 0x000fe40003f2d000 */
[----:B------:R-:W-:-:S09]  /*4500*/  ISETP.NE.AND P0, PT, R92, R17, PT ;  /* 0x000000115c00720c */ /* 0x000fd20003f05270 */
[----:B------:R-:W0:Y:S02]  /*4510*/  LDTM.x32 R24, tmem[UR4] ;  /* 0x00000004001879ee */ /* 0x000e2400082c0000 */
[----:B0-----:R-:W-:Y:S05]  /*4520*/  @!P1 BRA `(.L_x_198) ;  /* 0x0000000000409947 */ /* 0x001fea0003800000 */
[C---:B------:R-:W-:Y:S02]  /*4530*/  FMUL2 R56, R16.reuse.F32, R56.F32x2.HI_LO ;  /* 0x000000381038724a */ /* 0x040fe40000040000 */
[C---:B------:R-:W-:Y:S02]  /*4540*/  FMUL2 R58, R16.reuse.F32, R58.F32x2.HI_LO ;  /* 0x0000003a103a724a */ /* 0x040fe40000040000 */
[C---:B------:R-:W-:Y:S02]  /*4550*/  FMUL2 R60, R16.reuse.F32, R60.F32x2.HI_LO ;  /* 0x0000003c103c724a */ /* 0x040fe40000040000 */
[C---:B------:R-:W-:Y:S02]  /*4560*/  FMUL2 R62, R16.reuse.F32, R62.F32x2.HI_LO ;  /* 0x0000003e103e724a */ /* 0x040fe40000040000 */
[C---:B------:R-:W-:Y:S02]  /*4570*/  FMUL2 R64, R16.reuse.F32, R64.F32x2.HI_LO ;  /* 0x000000401040724a */ /* 0x040fe40000040000 */
[----:B------:R-:W-:-:S02]  /*4580*/  FMUL2 R66, R16.F32, R66.F32x2.HI_LO ;  /* 0x000000421042724a */ /* 0x000fc40000040000 */
        /* <DEDUP_REMOVED lines=9> */
[----:B------:R-:W-:Y:S02]  /*4620*/  FMUL2 R86, R16.F32, R86.F32x2.HI_LO ;  /* 0x000000561056724a */ /* 0x000fe40000040000 */
.L_x_198:
[----:B------:R-:W-:Y:S05]  /*4630*/  BSYNC.RECONVERGENT B0 ;  /* 0x0000000000007941 */ /* 0x000fea0003800200 */
.L_x_197:
[----:B------:R-:W-:Y:S05]  /*4640*/  @!P0 BRA `(.L_x_199) ;  /* 0x0000000000408947 */ /* 0x000fea0003800000 */
        /* <DEDUP_REMOVED lines=16> */
.L_x_199:
[----:B------:R-:W-:Y:S01]  /*4750*/  SHF.R.U32.HI R3, RZ, 0x15, R89 ;  /* 0x00000015ff037819 */ /* 0x000fe20000011659 */
[----:B------:R-:W-:Y:S05]  /*4760*/  WARPSYNC.ALL ;  /* 0x0000000000007948 */ /* 0x000fea0003800000 */
[----:B------:R-:W-:Y:S02]  /*4770*/  R2UR UR4, R93 ;  /* 0x000000005d0472ca */ /* 0x000fe400000e0000 */
[----:B------:R-:W-:-:S11]  /*4780*/  ISETP.NE.AND P0, PT, R92, R3, PT ;  /* 0x000000035c00720c */ /* 0x000fd60003f05270 */
[----:B------:R0:W-:Y:S02]  /*4790*/  STTM.x32 tmem[UR4], R56 ;  /* 0x00000038000079ed */ /* 0x0001e400082c0004 */
        /* <DEDUP_REMOVED lines=17> */
.L_x_200:
[----:B------:R-:W-:Y:S05]  /*48b0*/  WARPSYNC.ALL ;  /* 0x0000000000007948 */ /* 0x000fea0003800000 */
[----:B------:R-:W-:Y:S01]  /*48c0*/  R2UR UR4, R89 ;  /* 0x00000000590472ca */ /* 0x000fe200000e0000 */
[----:B------:R-:W-:Y:S01]  /*48d0*/  BSSY.RECONVERGENT B0, `(.L_x_201) ;  /* 0x0000016000007945 */ /* 0x000fe20003800200 */
[----:B------:R-:W-:Y:S02]  /*48e0*/  FSETP.NEU.AND P1, PT, R16, 1, PT ;  /* 0x3f8000001000780b */ /* 0x000fe40003f2d000 */
[----:B------:R-:W-:-:S04]  /*48f0*/  SHF.R.U32.HI R3, RZ, 0x15, R90 ;  /* 0x00000015ff037819 */ /* 0x000fc8000001165a */
[----:B------:R-:W-:-:S05]  /*4900*/  ISETP.NE.AND P0, PT, R92, R3, PT ;  /* 0x000000035c00720c */ /* 0x000fca0003f05270 */
[----:B0-----:R-:W0:Y:S02]  /*4910*/  LDTM.x32 R56, tmem[UR4] ;  /* 0x00000004003879ee */ /* 0x001e2400082c0000 */
        /* <DEDUP_REMOVED lines=17> */
.L_x_202:
[----:B------:R-:W-:Y:S05]  /*4a30*/  BSYNC.RECONVERGENT B0 ;  /* 0x0000000000007941 */ /* 0x000fea0003800200 */
.L_x_201:
        /* <DEDUP_REMOVED lines=17> */
.L_x_203:
        /* <DEDUP_REMOVED lines=22> */
.L_x_204:
[----:B------:R-:W-:Y:S05]  /*4cb0*/  WARPSYNC.ALL ;  /* 0x0000000000007948 */ /* 0x000fea0003800000 */
[----:B------:R-:W-:Y:S01]  /*4cc0*/  R2UR UR4, R88 ;  /* 0x00000000580472ca */ /* 0x000fe200000e0000 */
[----:B------:R-:W-:Y:S01]  /*4cd0*/  BSSY.RECONVERGENT B0, `(.L_x_205) ;  /* 0x0000017000007945 */ /* 0x000fe20003800200 */
[----:B------:R-:W-:Y:S02]  /*4ce0*/  FSETP.NEU.AND P1, PT, R16, 1, PT ;  /* 0x3f8000001000780b */ /* 0x000fe40003f2d000 */
[----:B------:R-:W-:Y:S02]  /*4cf0*/  SHF.R.U32.HI R3, RZ, 0x15, R89 ;  /* 0x00000015ff037819 */ /* 0x000fe40000011659 */
[----:B------:R-:W-:-:S02]  /*4d00*/  P2R R17, PR, RZ, 0x2 ;  /* 0x00000002ff117803 */ /* 0x000fc40000000000 */
        /* <DEDUP_REMOVED lines=19> */
.L_x_206:
[----:B------:R-:W-:Y:S05]  /*4e40*/  BSYNC.RECONVERGENT B0 ;  /* 0x0000000000007941 */ /* 0x000fea0003800200 */
.L_x_205:
        /* <DEDUP_REMOVED lines=17> */
.L_x_207:
[----:B------:R-:W-:Y:S05]  /*4f60*/  WARPSYNC.ALL ;  /* 0x0000000000007948 */ /* 0x000fea0003800000 */
[----:B------:R-:W-:Y:S01]  /*4f70*/  R2UR UR4, R89 ;  /* 0x00000000590472ca */ /* 0x000fe200000e0000 */
[----:B------:R-:W-:Y:S01]  /*4f80*/  BSSY.RECONVERGENT B0, `(.L_x_208) ;  /* 0x0000016000007945 */ /* 0x000fe20003800200 */
[----:B------:R-:W-:Y:S02]  /*4f90*/  ISETP.NE.AND P6, PT, R17, RZ, PT ;  /* 0x000000ff1100720c */ /* 0x000fe40003fc5270 */
[----:B------:R-:W-:-:S04]  /*4fa0*/  SHF.R.U32.HI R3, RZ, 0x15, R88 ;  /* 0x00000015ff037819 */ /* 0x000fc80000011658 */
[----:B------:R-:W-:-:S05]  /*4fb0*/  ISETP.NE.AND P0, PT, R92, R3, PT ;  /* 0x000000035c00720c */ /* 0x000fca0003f05270 */
[----:B------:R0:W-:Y:S02]  /*4fc0*/  STTM.x32 tmem[UR4], R56 ;  /* 0x00000038000079ed */ /* 0x0001e400082c0004 */
[----:B------:R-:W-:Y:S05]  /*4fd0*/  @!P6 BRA `(.L_x_209) ;  /* 0x000000000040e947 */ /* 0x000fea0003800000 */
        /* <DEDUP_REMOVED lines=16> */
.L_x_209:
[----:B------:R-:W-:Y:S05]  /*50e0*/  BSYNC.RECONVERGENT B0 ;  /* 0x0000000000007941 */ /* 0x000fea0003800200 */
.L_x_208:
        /* <DEDUP_REMOVED lines=17> */
.L_x_210:
[----:B------:R-:W-:Y:S05]  /*5200*/  WARPSYNC.ALL ;  /* 0x0000000000007948 */ /* 0x000fea0003800000 */
[----:B------:R-:W-:-:S13]  /*5210*/  R2UR UR4, R88 ;  /* 0x00000000580472ca */ /* 0x000fda00000e0000 */
[----:B------:R1:W-:Y:S02]  /*5220*/  STTM.x32 tmem[UR4], R24 ;  /* 0x00000018000079ed */ /* 0x0003e400082c0004 */
.L_x_194:
[----:B------:R-:W-:-:S09]  /*5230*/  UISETP.NE.AND UP0, UPT, UR36, URZ, UPT ;  /* 0x000000ff2400728c */ /* 0x000fd2000bf05270 */
[----:B------:R-:W-:Y:S05]  /*5240*/  BRA.U !UP0, `(.L_x_211) ;  /* 0x0000000108047547 */ /* 0x000fea000b800000 */
[----:B------:R-:W-:Y:S05]  /*5250*/  BPT.TRAP 0x1 ;  /* 0x000000040000795c */ /* 0x000fea0000300000 */
.L_x_211:
[----:B0-----:R-:W0:Y:S01]  /*5260*/  S2R R0, SR_CgaCtaId ;  /* 0x0000000000007919 */ /* 0x001e220000008800 */
[----:B------:R-:W-:Y:S01]  /*5270*/  MOV R17, 0x400 ;  /* 0x0000040000117802 */ /* 0x000fe20000000f00 */
[----:B------:R-:W-:Y:S02]  /*5280*/  UISETP.NE.AND UP0, UPT, UR38, URZ, UPT ;  /* 0x000000ff2600728c */ /* 0x000fe4000bf05270 */
[----:B------:R-:W-:Y:S01]  /*5290*/  ULOP3.LUT UR45, UR45, 0x1, URZ, 0x3c, !UPT ;  /* 0x000000012d2d7892 */ /* 0x000fe2000f8e3cff */
[----:B0-----:R-:W-:-:S05]  /*52a0*/  LEA R17, R0, R17, 0x18 ;  /* 0x0000001100117211 */ /* 0x001fca00078ec0ff */
[----:B------:R-:W-:-:S05]  /*52b0*/  VIADD R3, R17, 0x30108 ;  /* 0x0003010811037836 */ /* 0x000fca0000000000 */
[----:B------:R-:W-:-:S04]  /*52c0*/  PRMT R3, R0, 0x654, R3 ;  /* 0x0000065400037816 */ /* 0x000fc80000000003 */
[----:B------:R0:W-:Y:S01]  /*52d0*/  SYNCS.ARRIVE.TRANS64.RED.A1T0 RZ, [R3+URZ], RZ ;  /* 0x000000ff03ff79a7 */ /* 0x0001e200081004ff */
[----:B------:R-:W2:Y:S01]  /*52e0*/  FENCE.VIEW.ASYNC.T ;  /* 0x00000000000073c6 */ /* 0x000ea20000000200 */
[----:B------:R-:W-:Y:S05]  /*52f0*/  BRA.U UP0, `(.L_x_212) ;  /* 0x0000000100087547 */ /* 0x000fea000b800000 */
[----:B------:R-:W-:Y:S05]  /*5300*/  BPT.TRAP 0x1 ;  /* 0x000000040000795c */ /* 0x000fea0000300000 */
[----:B------:R-:W-:Y:S05]  /*5310*/  BPT.TRAP 0x1 ;  /* 0x000000040000795c */ /* 0x000fea0000300000 */
.L_x_212:
[----:B0-----:R-:W-:Y:S01]  /*5320*/  IADD3 R3, PT, PT, R17, 0x30120, RZ ;  /* 0x0003012011037810 */ /* 0x001fe20007ffe0ff */
[----:B------:R-:W-:-:S03]  /*5330*/  UISETP.NE.AND UP0, UPT, UR36, URZ, UPT ;  /* 0x000000ff2400728c */ /* 0x000fc6000bf05270 */
[----:B------:R-:W-:-:S04]  /*5340*/  PRMT R3, R0, 0x654, R3 ;  /* 0x0000065400037816 */ /* 0x000fc80000000003 */
[----:B--2---:R0:W-:Y:S02]  /*5350*/  SYNCS.ARRIVE.TRANS64.RED.A1T0 RZ, [R3+URZ], RZ ;  /* 0x000000ff03ff79a7 */ /* 0x0041e400081004ff */
[----:B------:R-:W-:Y:S05]  /*5360*/  BRA.U !UP0, `(.L_x_213) ;  /* 0x0000000108047547 */ /* 0x000fea000b800000 */
[----:B------:R-:W-:Y:S05]  /*5370*/  BPT.TRAP 0x1 ;  /* 0x000000040000795c */ /* 0x000fea0000300000 */
.L_x_213:
[----:B------:R-:W-:Y:S02]  /*5380*/  IMAD.U32 R0, RZ, RZ, UR45 ;  /* 0x0000002dff007e24 */ /* 0x000fe4000f8e00ff */
[----:B0-----:R-:W-:-:S03]  /*5390*/  VIADD R3, R94, 0x80 ;  /* 0x000000805e037836 */ /* 0x001fc60000000000 */
[----:B------:R-:W-:Y:S02]  /*53a0*/  SHF.L.U32 R0, R0, 0x1f, RZ ;  /* 0x0000001f00007819 */ /* 0x000fe400000006ff */
[----:B------:R-:W-:Y:S02]  /*53b0*/  SHF.R.U32.HI R3, RZ, 0x15, R3 ;  /* 0x00000015ff037819 */ /* 0x000fe40000011603 */
[----:B------:R-:W0:Y:S02]  /*53c0*/  SYNCS.PHASECHK.TRANS64.TRYWAIT P1, [R17+URZ+0x30100], R0 ;  /* 0x03010000110075a7 */ /* 0x000e2400080211ff */
[----:B------:R-:W-:Y:S01]  /*53d0*/  ISETP.NE.AND P0, PT, R92, R3, PT ;  /* 0x000000035c00720c */ /* 0x000fe20003f05270 */
[----:B0-----:R-:W-:-:S12]  /*53e0*/  @!P1 BRA `(.L_x_214) ;  /* 0x0000018000c49947 */ /* 0x001fd80003800000 */
.L_x_403:
[----:B------:R-:W-:Y:S05]  /*53f0*/  @!P0 BRA `(.L_x_215) ;  /* 0x0000000000408947 */ /* 0x000fea0003800000 */
[----:B------:R-:W-:Y:S01]  /*5400*/  MOV R14, 0xf0 ;  /* 0x000000f0000e7802 */ /* 0x000fe20000000f00 */
[----:B------:R-:W2:Y:S01]  /*5410*/  LDCU.64 UR6, c[0x4][0xe0] ;  /* 0x01001c00ff0677ac */ /* 0x000ea20008000a00 */
[----:B------:R-:W-:Y:S02]  /*5420*/  HFMA2 R12, -RZ, RZ, 0, 5.9604644775390625e-08 ;  /* 0x00000001ff0c7431 */ /* 0x000fe400000001ff */
[----:B------:R-:W-:Y:S01]  /*5430*/  IMAD.MOV.U32 R8, RZ, RZ, 0x192 ;  /* 0x00000192ff087424 */ /* 0x000fe200078e00ff */
[----:B------:R-:W3:Y:S01]  /*5440*/  LDCU.64 UR4, c[0x4][0xe8] ;  /* 0x01001d00ff0477ac */ /* 0x000ee20008000a00 */
[----:B------:R-:W4:Y:S01]  /*5450*/  LDC.64 R14, c[0x4][R14] ;  /* 0x010000000e0e7b82 */ /* 0x000f220000000a00 */
[----:B------:R-:W-:Y:S01]  /*5460*/  IMAD.MOV.U32 R13, RZ, RZ, RZ ;  /* 0x000000ffff0d7224 */ /* 0x000fe200078e00ff */
[----:B------:R-:W5:Y:S01]  /*5470*/  LDCU.64 UR8, c[0x4][0x58] ;  /* 0x01000b00ff0877ac */ /* 0x000f620008000a00 */
[----:B--2---:R-:W-:Y:S01]  /*5480*/  IMAD.U32 R4, RZ, RZ, UR6 ;  /* 0x00000006ff047e24 */ /* 0x004fe2000f8e00ff */
[----:B------:R-:W-:Y:S01]  /*5490*/  MOV R5, UR7 ;  /* 0x0000000700057c02 */ /* 0x000fe20008000f00 */
[----:B---3--:R-:W-:Y:S01]  /*54a0*/  IMAD.U32 R6, RZ, RZ, UR4 ;  /* 0x00000004ff067e24 */ /* 0x008fe2000f8e00ff */
[----:B------:R-:W-:Y:S01]  /*54b0*/  MOV R7, UR5 ;  /* 0x0000000500077c02 */ /* 0x000fe20008000f00 */
[----:B-----5:R-:W-:Y:S01]  /*54c0*/  IMAD.U32 R10, RZ, RZ, UR8 ;  /* 0x00000008ff0a7e24 */ /* 0x020fe2000f8e00ff */
[----:B------:R-:W-:-:S02]  /*54d0*/  MOV R11, UR9 ;  /* 0x00000009000b7c02 */ /* 0x000fc40008000f00 */
[----:B------:R-:W-:-:S07]  /*54e0*/  LEPC R20, `(.L_x_215) ;  /* 0x000000001014794e */ /* 0x000fce0000000000 */
[----:B01--4-:R-:W-:Y:S05]  /*54f0*/  CALL.ABS.NOINC R14 ;  /* 0x000000000e007343 */ /* 0x013fea0003c00000 */
.L_x_215:
[----:B------:R-:W-:Y:S05]  /*5500*/  WARPSYNC.ALL ;  /* 0x0000000000007948 */ /* 0x000fea0003800000 */
[----:B------:R-:W-:Y:S01]  /*5510*/  R2UR UR4, R94 ;  /* 0x000000005e0472ca */ /* 0x000fe200000e0000 */
[----:B------:R-:W-:Y:S01]  /*5520*/  UISETP.NE.AND UP0, UPT, UR38, URZ, UPT ;  /* 0x000000ff2600728c */ /* 0x000fe2000bf05270 */
[----:B------:R-:W-:Y:S01]  /*5530*/  PLOP3.LUT P0, PT, PT, PT, PT, 0x80, 0x8 ;  /* 0x000000000008781c */ /* 0x000fe20003f0f070 */
[----:B------:R-:W-:-:S10]  /*5540*/  IMAD.MOV.U32 R16, RZ, RZ, 0x3f800000 ;  /* 0x3f800000ff107424 */ /* 0x000fd400078e00ff */
[----:B------:R-:W2:Y:S02]  /*5550*/  LDTM.x2 R4, tmem[UR4+0x80] ;  /* 0x00008004000479ee */ /* 0x000ea400080c0000 */
[----:B--2---:R-:W-:-:S13]  /*5560*/  FSETP.NEU.AND P2, PT, R4, R5, PT ;  /* 0x000000050400720b */ /* 0x004fda0003f4d000 */
        /* <DEDUP_REMOVED lines=11> */
.L_x_216:
[----:B------:R-:W-:Y:S01]  /*5620*/  IMAD.U32 R0, RZ, RZ, UR46 ;  /* 0x0000002eff007e24 */ /* 0x000fe2000f8e00ff */
[----:B------:R-:W-:-:S04]  /*5630*/  FSETP.NEU.AND P1, PT, R16, 1, PT ;  /* 0x3f8000001000780b */ /* 0x000fc80003f2d000 */
[----:B------:R-:W-:-:S04]  /*5640*/  SHF.L.U32 R0, R0, 0x1f, RZ ;  /* 0x0000001f00007819 */ /* 0x000fc800000006ff */
[----:B------:R-:W0:Y:S02]  /*5650*/  SYNCS.PHASECHK.TRANS64.TRYWAIT P0, [R17+URZ+0x30118], R0 ;  /* 0x03011800110075a7 */ /* 0x000e2400080011ff */
[----:B0-----:R-:W-:Y:S05]  /*5660*/  @!P0 BRA `(.L_x_217) ;  /* 0x0000018000388947 */ /* 0x001fea0003800000 */
.L_x_404:
[----:B------:R-:W-:-:S13]  /*5670*/  VOTE.ANY P1, P1 ;  /* 0x0000000000ff7806 */ /* 0x000fda0000820100 */
[----:B------:R-:W-:Y:S05]  /*5680*/  @!P1 BRA `(.L_x_218) ;  /* 0x0000001000009947 */ /* 0x000fea0003800000 */
[----:B0-----:R-:W-:-:S04]  /*5690*/  SHF.R.U32.HI R17, RZ, 0x15, R91 ;  /* 0x00000015ff117819 */ /* 0x001fc8000001165b */
[----:B------:R-:W-:-:S13]  /*56a0*/  ISETP.NE.AND P0, PT, R92, R17, PT ;  /* 0x000000115c00720c */ /* 0x000fda0003f05270 */
[----:B------:R-:W-:Y:S05]  /*56b0*/  @!P0 BRA `(.L_x_219) ;  /* 0x0000000000408947 */ /* 0x000fea0003800000 */
[----:B------:R-:W-:Y:S01]  /*56c0*/  MOV R14, 0xf0 ;  /* 0x000000f0000e7802 */ /* 0x000fe20000000f00 */
[----:B------:R-:W0:Y:S01]  /*56d0*/  LDCU.64 UR8, c[0x4][0xe0] ;  /* 0x01001c00ff0877ac */ /* 0x000e220008000a00 */
[----:B------:R-:W-:Y:S02]  /*56e0*/  HFMA2 R12, -RZ, RZ, 0, 5.9604644775390625e-08 ;  /* 0x00000001ff0c7431 */ /* 0x000fe400000001ff */
[----:B------:R-:W-:Y:S01]  /*56f0*/  IMAD.MOV.U32 R8, RZ, RZ, 0x192 ;  /* 0x00000192ff087424 */ /* 0x000fe200078e00ff */
[----:B------:R-:W2:Y:S01]  /*5700*/  LDCU.64 UR6, c[0x4][0xe8] ;  /* 0x01001d00ff0677ac */ /* 0x000ea20008000a00 */
[----:B------:R-:W3:Y:S01]  /*5710*/  LDC.64 R14, c[0x4][R14] ;  /* 0x010000000e0e7b82 */ /* 0x000ee20000000a00 */
[----:B------:R-:W-:Y:S01]  /*5720*/  IMAD.MOV.U32 R13, RZ, RZ, RZ ;  /* 0x000000ffff0d7224 */ /* 0x000fe200078e00ff */
[----:B------:R-:W4:Y:S01]  /*5730*/  LDCU.64 UR4, c[0x4][0x60] ;  /* 0x01000c00ff0477ac */ /* 0x000f220008000a00 */
[----:B0-----:R-:W-:Y:S01]  /*5740*/  IMAD.U32 R4, RZ, RZ, UR8 ;  /* 0x00000008ff047e24 */ /* 0x001fe2000f8e00ff */
[----:B------:R-:W-:Y:S01]  /*5750*/  MOV R5, UR9 ;  /* 0x0000000900057c02 */ /* 0x000fe20008000f00 */
[----:B--2---:R-:W-:Y:S01]  /*5760*/  IMAD.U32 R6, RZ, RZ, UR6 ;  /* 0x00000006ff067e24 */ /* 0x004fe2000f8e00ff */
[----:B------:R-:W-:Y:S01]  /*5770*/  MOV R7, UR7 ;  /* 0x0000000700077c02 */ /* 0x000fe20008000f00 */
[----:B----4-:R-:W-:Y:S01]  /*5780*/  IMAD.U32 R10, RZ, RZ, UR4 ;  /* 0x00000004ff0a7e24 */ /* 0x010fe2000f8e00ff */
[----:B------:R-:W-:-:S02]  /*5790*/  MOV R11, UR5 ;  /* 0x00000005000b7c02 */ /* 0x000fc40008000f00 */
[----:B------:R-:W-:-:S07]  /*57a0*/  LEPC R20, `(.L_x_219) ;  /* 0x000000001014794e */ /* 0x000fce0000000000 */
[----:B-1-3--:R-:W-:Y:S05]  /*57b0*/  CALL.ABS.NOINC R14 ;  /* 0x000000000e007343 */ /* 0x00afea0003c00000 */
.L_x_219:
[----:B------:R-:W-:Y:S01]  /*57c0*/  SHF.R.U32.HI R3, RZ, 0x15, R23 ;  /* 0x00000015ff037819 */ /* 0x000fe20000011617 */
        /* <DEDUP_REMOVED lines=21> */
.L_x_220:
[----:B------:R-:W-:Y:S05]  /*5920*/  WARPSYNC.ALL ;  /* 0x0000000000007948 */ /* 0x000fea0003800000 */
[----:B------:R-:W-:Y:S01]  /*5930*/  R2UR UR4, R23 ;  /* 0x00000000170472ca */ /* 0x000fe200000e0000 */
[----:B------:R-:W-:Y:S01]  /*5940*/  BSSY.RECONVERGENT B0, `(.L_x_221) ;  /* 0x0000015000007945 */ /* 0x000fe20003800200 */
[----:B------:R-:W-:Y:S02]  /*5950*/  FSETP.NEU.AND P1, PT, R16, 1, PT ;  /* 0x3f8000001000780b */ /* 0x000fe40003f2d000 */
[----:B------:R-:W-:-:S09]  /*5960*/  ISETP.NE.AND P0, PT, R92, R17, PT ;  /* 0x000000115c00720c */ /* 0x000fd20003f05270 */
[----:B-1----:R-:W0:Y:S02]  /*5970*/  LDTM.x32 R24, tmem[UR4] ;  /* 0x00000004001879ee */ /* 0x002e2400082c0000 */
        /* <DEDUP_REMOVED lines=17> */
.L_x_222:
[----:B------:R-:W-:Y:S05]  /*5a90*/  BSYNC.RECONVERGENT B0 ;  /* 0x0000000000007941 */ /* 0x000fea0003800200 */
.L_x_221:
        /* <DEDUP_REMOVED lines=17> */
.L_x_223:
        /* <DEDUP_REMOVED lines=22> */
.L_x_224:
        /* <DEDUP_REMOVED lines=24> */
.L_x_226:
[----:B------:R-:W-:Y:S05]  /*5e90*/  BSYNC.RECONVERGENT B0 ;  /* 0x0000000000007941 */ /* 0x000fea0003800200 */
.L_x_225:
        /* <DEDUP_REMOVED lines=17> */
.L_x_227:
        /* <DEDUP_REMOVED lines=22> */
.L_x_228:
        /* <DEDUP_REMOVED lines=25> */
.L_x_230:
[----:B------:R-:W-:Y:S05]  /*62a0*/  BSYNC.RECONVERGENT B0 ;  /* 0x0000000000007941 */ /* 0x000fea0003800200 */
.L_x_229:
        /* <DEDUP_REMOVED lines=17> */
.L_x_231:
        /* <DEDUP_REMOVED lines=24> */
.L_x_233:
[----:B------:R-:W-:Y:S05]  /*6540*/  BSYNC.RECONVERGENT B0 ;  /* 0x0000000000007941 */ /* 0x000fea0003800200 */
.L_x_232:
        /* <DEDUP_REMOVED lines=17> */
.L_x_234:
[----:B------:R-:W-:Y:S05]  /*6660*/  WARPSYNC.ALL ;  /* 0x0000000000007948 */ /* 0x000fea0003800000 */
[----:B------:R-:W-:-:S13]  /*6670*/  R2UR UR4, R2 ;  /* 0x00000000020472ca */ /* 0x000fda00000e0000 */
[----:B------:R2:W-:Y:S02]  /*6680*/  STTM.x32 tmem[UR4], R24 ;  /* 0x00000018000079ed */ /* 0x0005e400082c0004 */
.L_x_218:
[----:B------:R-:W-:-:S09]  /*6690*/  UISETP.NE.AND UP0, UPT, UR37, URZ, UPT ;  /* 0x000000ff2500728c */ /* 0x000fd2000bf05270 */
[----:B------:R-:W-:Y:S05]  /*66a0*/  BRA.U !UP0, `(.L_x_235) ;  /* 0x0000000108047547 */ /* 0x000fea000b800000 */
[----:B------:R-:W-:Y:S05]  /*66b0*/  BPT.TRAP 0x1 ;  /* 0x000000040000795c */ /* 0x000fea0000300000 */
.L_x_235:
[----:B------:R-:W3:Y:S01]  /*66c0*/  S2UR UR40, SR_CgaCtaId ;  /* 0x00000000002879c3 */ /* 0x000ee20000008800 */
[----:B------:R-:W-:Y:S01]  /*66d0*/  UMOV UR39, 0x400 ;  /* 0x0000040000277882 */ /* 0x000fe20000000000 */
[----:B------:R-:W-:Y:S02]  /*66e0*/  UISETP.NE.AND UP0, UPT, UR38, URZ, UPT ;  /* 0x000000ff2600728c */ /* 0x000fe4000bf05270 */
[----:B---3--:R-:W-:-:S04]  /*66f0*/  ULEA UR39, UR40, UR39, 0x18 ;  /* 0x0000002728277291 */ /* 0x008fc8000f8ec0ff */
[----:B------:R-:W-:-:S04]  /*6700*/  UIADD3 UR4, UPT, UPT, UR39, 0x300f8, URZ ;  /* 0x000300f827047890 */ /* 0x000fc8000fffe0ff */
[----:B------:R-:W-:-:S09]  /*6710*/  UPRMT UR4, UR40, 0x654, UR4 ;  /* 0x0000065428047896 */ /* 0x000fd20008000004 */
[----:B------:R-:W-:Y:S01]  /*6720*/  SYNCS.ARRIVE.TRANS64.RED.A1T0 RZ, [UR4], RZ ;  /* 0x000000ffffff79a7 */ /* 0x000fe20008100404 */
[----:B------:R-:W3:Y:S01]  /*6730*/  FENCE.VIEW.ASYNC.T ;  /* 0x00000000000073c6 */ /* 0x000ee20000000200 */
[----:B------:R-:W-:Y:S05]  /*6740*/  BRA.U UP0, `(.L_x_236) ;  /* 0x0000000100087547 */ /* 0x000fea000b800000 */
[----:B------:R-:W-:Y:S05]  /*6750*/  BPT.TRAP 0x1 ;  /* 0x000000040000795c */ /* 0x000fea0000300000 */
[----:B------:R-:W-:Y:S05]  /*6760*/  BPT.TRAP 0x1 ;  /* 0x000000040000795c */ /* 0x000fea0000300000 */
.L_x_236:
[----:B------:R-:W-:Y:S02]  /*6770*/  UISETP.NE.AND UP0, UPT, UR47, URZ, UPT ;  /* 0x000000ff2f00728c */ /* 0x000fe4000bf05270 */
[----:B------:R-:W-:Y:S02]  /*6780*/  UIADD3 UR5, UPT, UPT, UR39, 0x30128, URZ ;  /* 0x0003012827057890 */ /* 0x000fe4000fffe0ff */
[----:B------:R-:W-:Y:S02]  /*6790*/  ULOP3.LUT UR46, UR46, 0x1, URZ, 0x3c, !UPT ;  /* 0x000000012e2e7892 */ /* 0x000fe4000f8e3cff */
[----:B------:R-:W-:-:S09]  /*67a0*/  UPRMT UR5, UR40, 0x654, UR5 ;  /* 0x0000065428057896 */ /* 0x000fd20008000005 */
[----:B---3--:R-:W-:Y:S01]  /*67b0*/  SYNCS.ARRIVE.TRANS64.RED.A1T0 RZ, [UR5], RZ ;  /* 0x000000ffffff79a7 */ /* 0x008fe20008100405 */
[----:B------:R-:W-:Y:S01]  /*67c0*/  ULOP3.LUT UR5, UR44, 0x1, URZ, 0x3c, !UPT ;  /* 0x000000012c057892 */ /* 0x000fe2000f8e3cff */
[----:B------:R-:W-:Y:S11]  /*67d0*/  BRA.U UP0, `(.L_x_237) ;  /* 0xffffffd500fc7547 */ /* 0x000ff6000b83ffff */
.L_x_189:
[----:B------:R-:W-:-:S09]  /*67e0*/  UISETP.NE.AND UP0, UPT, UR36, URZ, UPT ;  /* 0x000000ff2400728c */ /* 0x000fd2000bf05270 */
[----:B------:R-:W-:Y:S05]  /*67f0*/  BRA.U !UP0, `(.L_x_238) ;  /* 0x0000000108047547 */ /* 0x000fea000b800000 */
[----:B------:R-:W-:Y:S05]  /*6800*/  BPT.TRAP 0x1 ;  /* 0x000000040000795c */ /* 0x000fea0000300000 */
.L_x_238:
[----:B------:R-:W-:Y:S02]  /*6810*/  UIADD3 UR43, UPT, UPT, UR39, 0x30108, URZ ;  /* 0x00030108272b7890 */ /* 0x000fe4000fffe0ff */
[----:B------:R-:W-:Y:S02]  /*6820*/  UISETP.NE.AND UP0, UPT, UR37, URZ, UPT ;  /* 0x000000ff2500728c */ /* 0x000fe4000bf05270 */
[----:B------:R-:W-:-:S09]  /*6830*/  UPRMT UR6, UR40, 0x654, UR43 ;  /* 0x0000065428067896 */ /* 0x000fd2000800002b */
[----:B------:R-:W-:Y:S01]  /*6840*/  SYNCS.ARRIVE.TRANS64.RED.A1T0 RZ, [UR6], RZ ;  /* 0x000000ffffff79a7 */ /* 0x000fe20008100406 */
[----:B------:R-:W-:Y:S05]  /*6850*/  BRA.U !UP0, `(.L_x_239) ;  /* 0x0000000108047547 */ /* 0x000fea000b800000 */
[----:B------:R-:W-:Y:S05]  /*6860*/  BPT.TRAP 0x1 ;  /* 0x000000040000795c */ /* 0x000fea0000300000 */
.L_x_239:
[----:B0-----:R-:W-:-:S04]  /*6870*/  MOV R3, UR5 ;  /* 0x0000000500037c02 */ /* 0x001fc80008000f00 */
[----:B------:R-:W-:-:S04]  /*6880*/  SHF.L.U32 R3, R3, 0x1f, RZ ;  /* 0x0000001f03037819 */ /* 0x000fc800000006ff */
[----:B------:R-:W0:Y:S02]  /*6890*/  SYNCS.PHASECHK.TRANS64.TRYWAIT P0, [UR39+0x300f0], R3 ;  /* 0x0300f003ff0075a7 */ /* 0x000e240008001127 */
[----:B0-----:R-:W-:Y:S05]  /*68a0*/  @!P0 BRA `(.L_x_240) ;  /* 0x0000016c00bc8947 */ /* 0x001fea0003800000 */
.L_x_405:
[----:B------:R-:W-:Y:S01]  /*68b0*/  R2UR UR5, R94 ;  /* 0x000000005e0572ca */ /* 0x000fe200000e0000 */
[----:B------:R-:W-:-:S12]  /*68c0*/  UISETP.NE.AND UP0, UPT, UR37, URZ, UPT ;  /* 0x000000ff2500728c */ /* 0x000fd8000bf05270 */
[----:B------:R-:W3:Y:S02]  /*68d0*/  LDTM.x2 R16, tmem[UR5] ;  /* 0x00000005001079ee */ /* 0x000ee400080c0000 */
[----:B---3--:R-:W-:Y:S05]  /*68e0*/  BRA.U !UP0, `(.L_x_241) ;  /* 0x0000000108047547 */ /* 0x008fea000b800000 */
[----:B------:R-:W-:Y:S05]  /*68f0*/  BPT.TRAP 0x1 ;  /* 0x000000040000795c */ /* 0x000fea0000300000 */
.L_x_241:
[----:B------:R-:W-:Y:S01]  /*6900*/  SYNCS.ARRIVE.TRANS64.RED.A1T0 RZ, [UR4], RZ ;  /* 0x000000ffffff79a7 */ /* 0x000fe20008100404 */
[----:B------:R-:W-:-:S09]  /*6910*/  UISETP.NE.AND UP0, UPT, UR36, URZ, UPT ;  /* 0x000000ff2400728c */ /* 0x000fd2000bf05270 */
[----:B------:R-:W-:Y:S05]  /*6920*/  BRA.U !UP0, `(.L_x_242) ;  /* 0x0000000108047547 */ /* 0x000fea000b800000 */
[----:B------:R-:W-:Y:S05]  /*6930*/  BPT.TRAP 0x1 ;  /* 0x000000040000795c */ /* 0x000fea0000300000 */
.L_x_242:
[----:B------:R-:W-:Y:S01]  /*6940*/  ULOP3.LUT UR4, UR45, 0x1, URZ, 0x3c, !UPT ;  /* 0x000000012d047892 */ /* 0x000fe2000f8e3cff */
[----:B------:R-:W-:-:S05]  /*6950*/  VIADD R5, R94, 0x80 ;  /* 0x000000805e057836 */ /* 0x000fca0000000000 */
[----:B0-----:R-:W-:Y:S01]  /*6960*/  IMAD.U32 R3, RZ, RZ, UR4 ;  /* 0x00000004ff037e24 */ /* 0x001fe2000f8e00ff */
[----:B------:R-:W-:-:S04]  /*6970*/  SHF.R.U32.HI R5, RZ, 0x15, R5 ;  /* 0x00000015ff057819 */ /* 0x000fc80000011605 */
[----:B------:R-:W-:Y:S02]  /*6980*/  SHF.L.U32 R3, R3, 0x1f, RZ ;  /* 0x0000001f03037819 */ /* 0x000fe400000006ff */
[----:B------:R-:W-:Y:S02]  /*6990*/  ISETP.NE.AND P0, PT, R92, R5, PT ;  /* 0x000000055c00720c */ /* 0x000fe40003f05270 */
[----:B------:R-:W0:Y:S02]  /*69a0*/  SYNCS.PHASECHK.TRANS64.TRYWAIT P1, [UR39+0x30100], R3 ;  /* 0x03010003ff0075a7 */ /* 0x000e240008021127 */
[----:B0-----:R-:W-:Y:S09]  /*69b0*/  @!P1 BRA `(.L_x_243) ;  /* 0x0000016c00909947 */ /* 0x001ff20003800000 */
.L_x_406:
[----:B------:R-:W-:Y:S05]  /*69c0*/  @!P0 BRA `(.L_x_244) ;  /* 0x0000000000408947 */ /* 0x000fea0003800000 */
[----:B------:R-:W-:Y:S01]  /*69d0*/  MOV R14, 0xf0 ;  /* 0x000000f0000e7802 */ /* 0x000fe20000000f00 */
[----:B------:R-:W3:Y:S01]  /*69e0*/  LDCU.64 UR8, c[0x4][0xe0] ;  /* 0x01001c00ff0877ac */ /* 0x000ee20008000a00 */
[----:B------:R-:W-:Y:S02]  /*69f0*/  HFMA2 R12, -RZ, RZ, 0, 5.9604644775390625e-08 ;  /* 0x00000001ff0c7431 */ /* 0x000fe400000001ff */
[----:B------:R-:W-:Y:S01]  /*6a00*/  IMAD.MOV.U32 R8, RZ, RZ, 0x192 ;  /* 0x00000192ff087424 */ /* 0x000fe200078e00ff */
[----:B------:R-:W4:Y:S01]  /*6a10*/  LDCU.64 UR6, c[0x4][0xe8] ;  /* 0x01001d00ff0677ac */ /* 0x000f220008000a00 */
[----:B------:R-:W0:Y:S01]  /*6a20*/  LDC.64 R14, c[0x4][R14] ;  /* 0x010000000e0e7b82 */ /* 0x000e220000000a00 */
[----:B------:R-:W-:Y:S01]  /*6a30*/  IMAD.MOV.U32 R13, RZ, RZ, RZ ;  /* 0x000000ffff0d7224 */ /* 0x000fe200078e00ff */
[----:B------:R-:W5:Y:S01]  /*6a40*/  LDCU.64 UR4, c[0x4][0x58] ;  /* 0x01000b00ff0477ac */ /* 0x000f620008000a00 */
[----:B---3--:R-:W-:Y:S01]  /*6a50*/  IMAD.U32 R4, RZ, RZ, UR8 ;  /* 0x00000008ff047e24 */ /* 0x008fe2000f8e00ff */
[----:B------:R-:W-:Y:S01]  /*6a60*/  MOV R5, UR9 ;  /* 0x0000000900057c02 */ /* 0x000fe20008000f00 */
[----:B----4-:R-:W-:Y:S01]  /*6a70*/  IMAD.U32 R6, RZ, RZ, UR6 ;  /* 0x00000006ff067e24 */ /* 0x010fe2000f8e00ff */
[----:B------:R-:W-:Y:S01]  /*6a80*/  MOV R7, UR7 ;  /* 0x0000000700077c02 */ /* 0x000fe20008000f00 */
[----:B-----5:R-:W-:Y:S01]  /*6a90*/  IMAD.U32 R10, RZ, RZ, UR4 ;  /* 0x00000004ff0a7e24 */ /* 0x020fe2000f8e00ff */
[----:B------:R-:W-:-:S02]  /*6aa0*/  MOV R11, UR5 ;  /* 0x00000005000b7c02 */ /* 0x000fc40008000f00 */
[----:B------:R-:W-:-:S07]  /*6ab0*/  LEPC R20, `(.L_x_244) ;  /* 0x000000001014794e */ /* 0x000fce0000000000 */
[----:B012---:R-:W-:Y:S05]  /*6ac0*/  CALL.ABS.NOINC R14 ;  /* 0x000000000e007343 */ /* 0x007fea0003c00000 */
.L_x_244:
[----:B------:R-:W-:Y:S05]  /*6ad0*/  WARPSYNC.ALL ;  /* 0x0000000000007948 */ /* 0x000fea0003800000 */
[----:B------:R-:W-:Y:S01]  /*6ae0*/  R2UR UR4, R94 ;  /* 0x000000005e0472ca */ /* 0x000fe200000e0000 */
[----:B------:R-:W-:-:S12]  /*6af0*/  UISETP.NE.AND UP0, UPT, UR36, URZ, UPT ;  /* 0x000000ff2400728c */ /* 0x000fd8000bf05270 */
[----:B------:R-:W3:Y:S02]  /*6b00*/  LDTM.x2 R4, tmem[UR4+0x80] ;  /* 0x00008004000479ee */ /* 0x000ee400080c0000 */
[----:B---3--:R-:W-:Y:S05]  /*6b10*/  BRA.U !UP0, `(.L_x_245) ;  /* 0x0000000108047547 */ /* 0x008fea000b800000 */
[----:B------:R-:W-:Y:S05]  /*6b20*/  BPT.TRAP 0x1 ;  /* 0x000000040000795c */ /* 0x000fea0000300000 */
.L_x_245:
[----:B------:R-:W-:Y:S02]  /*6b30*/  UPRMT UR43, UR40, 0x654, UR43 ;  /* 0x00000654282b7896 */ /* 0x000fe4000800002b */
[----:B------:R-:W-:-:S07]  /*6b40*/  UISETP.NE.AND UP0, UPT, UR38, URZ, UPT ;  /* 0x000000ff2600728c */ /* 0x000fce000bf05270 */
[----:B------:R-:W-:Y:S02]  /*6b50*/  SYNCS.ARRIVE.TRANS64.RED.A1T0 RZ, [UR43], RZ ;  /* 0x000000ffffff79a7 */ /* 0x000fe4000810042b */
[----:B------:R-:W-:Y:S05]  /*6b60*/  BRA.U UP0, `(.L_x_246) ;  /* 0x0000000100047547 */ /* 0x000fea000b800000 */
[----:B------:R-:W-:Y:S05]  /*6b70*/  BPT.TRAP 0x1 ;  /* 0x000000040000795c */ /* 0x000fea0000300000 */
.L_x_246:
[----:B0-----:R-:W-:-:S04]  /*6b80*/  MOV R3, UR46 ;  /* 0x0000002e00037c02 */ /* 0x001fc80008000f00 */
[----:B------:R-:W-:-:S04]  /*6b90*/  SHF.L.U32 R3, R3, 0x1f, RZ ;  /* 0x0000001f03037819 */ /* 0x000fc800000006ff */
[----:B------:R-:W0:Y:S02]  /*6ba0*/  SYNCS.PHASECHK.TRANS64.TRYWAIT P0, [UR39+0x30110], R3 ;  /* 0x03011003ff0075a7 */ /* 0x000e240008001127 */
[----:B0-----:R-:W-:Y:S05]  /*6bb0*/  @!P0 BRA `(.L_x_247) ;  /* 0x0000016c00288947 */ /* 0x001fea0003800000 */
.L_x_407:
[----:B------:R-:W-:-:S09]  /*6bc0*/  UISETP.NE.AND UP0, UPT, UR38, URZ, UPT ;  /* 0x000000ff2600728c */ /* 0x000fd2000bf05270 */
[----:B------:R-:W-:Y:S05]  /*6bd0*/  BRA.U UP0, `(.L_x_248) ;  /* 0x0000000100047547 */ /* 0x000fea000b800000 */
[----:B------:R-:W-:Y:S05]  /*6be0*/  BPT.TRAP 0x1 ;  /* 0x000000040000795c */ /* 0x000fea0000300000 */
.L_x_248:
[----:B------:R-:W3:Y:S01]  /*6bf0*/  SYNCS.PHASECHK.TRANS64.TRYWAIT P0, [UR39+0x30118], R3 ;  /* 0x03011803ff0075a7 */ /* 0x000ee20008001127 */
[----:B------:R-:W4:Y:S01]  /*6c00*/  LDCU.64 UR4, c[0x0][0x448] ;  /* 0x00008900ff0477ac */ /* 0x000f220008000a00 */
[----:B------:R-:W5:Y:S01]  /*6c10*/  LDCU UR6, c[0x0][0x450] ;  /* 0x00008a00ff0677ac */ /* 0x000f620008000800 */
[----:B----4-:R-:W-:Y:S02]  /*6c20*/  UIMAD.WIDE.U32 UR8, UR41, UR5, URZ ;  /* 0x00000005290872a5 */ /* 0x010fe4000f8e00ff */
[----:B------:R-:W-:-:S05]  /*6c30*/  UISETP.NE.AND UP0, UPT, UR4, 0x1, UPT ;  /* 0x000000010400788c */ /* 0x000fca000bf05270 */
[----:B------:R-:W-:Y:S02]  /*6c40*/  UMOV UR5, UR9 ;  /* 0x0000000900057c82 */ /* 0x000fe40008000000 */
[----:B-----5:R-:W-:-:S04]  /*6c50*/  USHF.R.U32.HI UR5, URZ, UR6, UR5 ;  /* 0x00000006ff057299 */ /* 0x020fc80008011605 */
[----:B------:R-:W-:-:S04]  /*6c60*/  USEL UR8, UR41, UR5, !UP0 ;  /* 0x0000000529087287 */ /* 0x000fc8000c000000 */
[----:B------:R-:W-:-:S04]  /*6c70*/  UIADD3 UR8, UPT, UPT, -UR8, URZ, URZ ;  /* 0x000000ff08087290 */ /* 0x000fc8000fffe1ff */
[----:B------:R-:W-:Y:S01]  /*6c80*/  UIMAD UR8, UR4, UR8, UR41 ;  /* 0x00000008040872a4 */ /* 0x000fe2000f8e0229 */
[----:B---3--:R-:W-:Y:S11]  /*6c90*/  @!P0 BRA `(.L_x_249) ;  /* 0x0000016c00088947 */ /* 0x008ff60003800000 */
.L_x_408:
[----:B------:R-:W0:Y:S01]  /*6ca0*/  LDCU UR9, c[0x0][0x38c] ;  /* 0x00007180ff0977ac */ /* 0x000e220008000800 */
[----:B------:R-:W-:Y:S01]  /*6cb0*/  FSETP.GEU.AND P0, PT, R17, R5, PT ;  /* 0x000000051100720b */ /* 0x000fe20003f0e000 */
[----:B-12---:R-:W1:Y:S01]  /*6cc0*/  S2R R44, SR_TID.X ;  /* 0x00000000002c7919 */ /* 0x006e620000002100 */
[----:B------:R-:W-:Y:S01]  /*6cd0*/  SHF.R.U32.HI R9, RZ, 0x15, R93 ;  /* 0x00000015ff097819 */ /* 0x000fe2000001165d */
[----:B------:R-:W2:Y:S01]  /*6ce0*/  LDCU UR4, c[0x0][0x414] ;  /* 0x00008280ff0477ac */ /* 0x000ea20008000800 */
[C---:B------:R-:W-:Y:S01]  /*6cf0*/  FSEL R6, R5.reuse, R17, !P0 ;  /* 0x0000001105067208 */ /* 0x040fe20004000000 */
[----:B------:R-:W-:Y:S01]  /*6d00*/  BSSY.RECONVERGENT B2, `(.L_x_250) ;  /* 0x0000051000027945 */ /* 0x000fe20003800200 */
[----:B------:R-:W-:Y:S01]  /*6d10*/  UMOV UR12, URZ ;  /* 0x000000ff000c7c82 */ /* 0x000fe20008000000 */
[----:B------:R-:W-:Y:S02]  /*6d20*/  UIADD3 UR41, UPT, UPT, -UR41, URZ, URZ ;  /* 0x000000ff29297290 */ /* 0x000fe4000fffe1ff */
[--C-:B------:R-:W-:Y:S01]  /*6d30*/  FADD R5, R5, -R6.reuse ;  /* 0x8000000605057221 */ /* 0x100fe20000000000 */
[----:B------:R-:W-:Y:S01]  /*6d40*/  FADD R6, R17, -R6 ;  /* 0x8000000611067221 */ /* 0x000fe20000000000 */
[----:B------:R-:W-:Y:S01]  /*6d50*/  ULOP3.LUT UR46, UR46, 0x1, URZ, 0x3c, !UPT ;  /* 0x000000012e2e7892 */ /* 0x000fe2000f8e3cff */
[----:B0-----:R-:W-:Y:S01]  /*6d60*/  MOV R0, UR9 ;  /* 0x0000000900007c02 */ /* 0x001fe20008000f00 */
[----:B------:R-:W-:-:S03]  /*6d70*/  UISETP.NE.AND UP2, UPT, UR9, URZ, UPT ;  /* 0x000000ff0900728c */ /* 0x000fc6000bf45270 */
[----:B------:R-:W-:Y:S01]  /*6d80*/  IABS R0, R0 ;  /* 0x0000000000007213 */ /* 0x000fe20000000000 */
[----:B--2---:R-:W-:-:S03]  /*6d90*/  FMUL R5, R5, UR4 ;  /* 0x0000000405057c20 */ /* 0x004fc60008400000 */
[----:B------:R-:W-:Y:S02]  /*6da0*/  R2UR UR6, R0 ;  /* 0x00000000000672ca */ /* 0x000fe400000e0000 */
[----:B------:R-:W-:Y:S02]  /*6db0*/  FSETP.GEU.AND P0, PT, R5, -126, PT ;  /* 0xc2fc00000500780b */ /* 0x000fe40003f0e000 */
[----:B-1----:R-:W-:-:S09]  /*6dc0*/  LOP3.LUT R44, R44, 0x7f, RZ, 0xc0, !PT ;  /* 0x0000007f2c2c7812 */ /* 0x002fd200078ec0ff */
[----:B------:R-:W0:Y:S02]  /*6dd0*/  I2F.RP R7, UR6 ;  /* 0x0000000600077d06 */ /* 0x000e240008209400 */
[----:B------:R-:W-:-:S06]  /*6de0*/  @!P0 FMUL R5, R5, 0.5 ;  /* 0x3f00000005058820 */ /* 0x000fcc0000400000 */
[----:B------:R-:W1:Y:S08]  /*6df0*/  MUFU.EX2 R5, R5 ;  /* 0x0000000500057308 */ /* 0x000e700000000800 */
[----:B0-----:R-:W0:Y:S01]  /*6e00*/  MUFU.RCP R3, R7 ;  /* 0x0000000700037308 */ /* 0x001e220000001000 */
[----:B-1----:R-:W-:Y:S01]  /*6e10*/  @!P0 FMUL R5, R5, R5 ;  /* 0x0000000505058220 */ /* 0x002fe20000400000 */
[----:B0-----:R-:W-:Y:S01]  /*6e20*/  IADD3 R3, PT, PT, R3, 0xffffffe, RZ ;  /* 0x0ffffffe03037810 */ /* 0x001fe20007ffe0ff */
[----:B------:R-:W-:-:S05]  /*6e30*/  FMUL R7, R6, UR4 ;  /* 0x0000000406077c20 */ /* 0x000fca0008400000 */
[----:B------:R-:W0:Y:S01]  /*6e40*/  F2I.FTZ.U32.TRUNC.NTZ R0, R3 ;  /* 0x0000000300007305 */ /* 0x000e22000021f000 */
[----:B------:R-:W-:Y:S02]  /*6e50*/  FSETP.GEU.AND P1, PT, R7, -126, PT ;  /* 0xc2fc00000700780b */ /* 0x000fe40003f2e000 */
[----:B0-----:R-:W-:-:S11]  /*6e60*/  R2UR UR13, R0 ;  /* 0x00000000000d72ca */ /* 0x001fd600000e0000 */
[----:B------:R-:W-:Y:S01]  /*6e70*/  @!P1 FMUL R7, R7, 0.5 ;  /* 0x3f00000007079820 */ /* 0x000fe20000400000 */
[----:B------:R-:W-:Y:S01]  /*6e80*/  MOV R0, UR8 ;  /* 0x0000000800007c02 */ /* 0x000fe20008000f00 */
[----:B------:R-:W-:-:S03]  /*6e90*/  FMUL R3, R4, R5 ;  /* 0x0000000504037220 */ /* 0x000fc60000400000 */
[----:B------:R-:W-:Y:S01]  /*6ea0*/  IABS R0, R0 ;  /* 0x0000000000007213 */ /* 0x000fe20000000000 */
[----:B------:R-:W0:Y:S03]  /*6eb0*/  MUFU.EX2 R7, R7 ;  /* 0x0000000700077308 */ /* 0x000e260000000800 */
[----:B------:R-:W-:Y:S01]  /*6ec0*/  R2UR UR10, R0 ;  /* 0x00000000000a72ca */ /* 0x000fe200000e0000 */
[----:B------:R-:W-:-:S04]  /*6ed0*/  UIADD3 UR5, UPT, UPT, URZ, -UR13, URZ ;  /* 0x8000000dff057290 */ /* 0x000fc8000fffe0ff */
[----:B------:R-:W-:-:S04]  /*6ee0*/  UIMAD UR5, UR5, UR6, URZ ;  /* 0x00000006050572a4 */ /* 0x000fc8000f8e02ff */
[----:B------:R-:W-:Y:S01]  /*6ef0*/  UIMAD.WIDE.U32 UR12, UR13, UR5, UR12 ;  /* 0x000000050d0c72a5 */ /* 0x000fe2000f8e000c */
[----:B0-----:R-:W-:-:S03]  /*6f00*/  @!P1 FMUL R7, R7, R7 ;  /* 0x0000000707079220 */ /* 0x001fc60000400000 */
[----:B------:R-:W-:Y:S01]  /*6f10*/  UIMAD.WIDE.U32 UR12, UR13, UR10, URZ ;  /* 0x0000000a0d0c72a5 */ /* 0x000fe2000f8e00ff */
[----:B------:R-:W-:Y:S02]  /*6f20*/  ISETP.NE.AND P1, PT, R92, R9, PT ;  /* 0x000000095c00720c */ /* 0x000fe40003f25270 */
[----:B------:R-:W0:Y:S01]  /*6f30*/  LDCU.64 UR4, c[0x0][0x440] ;  /* 0x00008800ff0477ac */ /* 0x000e220008000a00 */
[----:B------:R-:W-:-:S03]  /*6f40*/  FFMA R16, R16, R7, R3 ;  /* 0x0000000710107223 */ /* 0x000fc60000000003 */
[----:B------:R-:W-:Y:S01]  /*6f50*/  UMOV UR11, UR13 ;  /* 0x0000000d000b7c82 */ /* 0x000fe20008000000 */
[----:B------:R-:W1:Y:S01]  /*6f60*/  MUFU.RCP R3, R16 ;  /* 0x0000001000037308 */ /* 0x000e620000001000 */
[----:B------:R-:W-:-:S04]  /*6f70*/  UIADD3 UR7, UPT, UPT, -UR11, URZ, URZ ;  /* 0x000000ff0b077290 */ /* 0x000fc8000fffe1ff */
[----:B------:R-:W-:-:S04]  /*6f80*/  UIMAD UR7, UR6, UR7, UR10 ;  /* 0x00000007060772a4 */ /* 0x000fc8000f8e020a */
[----:B------:R-:W-:Y:S02]  /*6f90*/  UISETP.GT.U32.AND UP1, UPT, UR6, UR7, UPT ;  /* 0x000000070600728c */ /* 0x000fe4000bf24070 */
[----:B0-----:R-:W-:Y:S01]  /*6fa0*/  UIMAD.WIDE.U32 UR12, UR51, UR4, URZ ;  /* 0x00000004330c72a5 */ /* 0x001fe2000f8e00ff */
[----:B------:R-:W0:Y:S01]  /*6fb0*/  LDCU UR4, c[0x0][0x43c] ;  /* 0x00008780ff0477ac */ /* 0x000e220008000800 */
[----:B-1----:R-:W-:Y:S02]  /*6fc0*/  FFMA R4, -R16, R3, 1 ;  /* 0x3f80000010047423 */ /* 0x002fe40000000103 */
[----:B------:R-:W-:-:S05]  /*6fd0*/  USHF.R.U32.HI UR10, URZ, UR5, UR13 ;  /* 0x00000005ff0a7299 */ /* 0x000fca000801160d */
[----:B------:R-:W-:Y:S01]  /*6fe0*/  @!UP1 UIADD3 UR7, UPT, UPT, UR7, -UR6, URZ ;  /* 0x8000000607079290 */ /* 0x000fe2000fffe0ff */
[----:B------:R-:W-:Y:S01]  /*6ff0*/  FFMA R4, R3, R4, R3 ;  /* 0x0000000403047223 */ /* 0x000fe20000000003 */
[----:B------:R-:W-:Y:S02]  /*7000*/  ULOP3.LUT UR5, UR8, UR9, URZ, 0x3c, !UPT ;  /* 0x0000000908057292 */ /* 0x000fe4000f8e3cff */
[----:B------:R-:W-:Y:S01]  /*7010*/  UISETP.GE.U32.AND UP0, UPT, UR7, UR6, UPT ;  /* 0x000000060700728c */ /* 0x000fe2000bf06070 */
[----:B------:R-:W1:Y:S01]  /*7020*/  LDCU UR12, c[0x0][0x454] ;  /* 0x00008a80ff0c77ac */ /* 0x000e620008000800 */
[----:B------:R-:W2:Y:S05]  /*7030*/  LDCU UR13, c[0x0][0x418] ;  /* 0x00008300ff0d77ac */ /* 0x000eaa0008000800 */
[----:B------:R-:W3:Y:S01]  /*7040*/  LDCU.64 UR6, c[0x0][0x430] ;  /* 0x00008600ff0677ac */ /* 0x000ee20008000a00 */
[----:B------:R-:W-:-:S02]  /*7050*/  @!UP1 UIADD3 UR11, UPT, UPT, UR11, 0x1, URZ ;  /* 0x000000010b0b9890 */ /* 0x000fc4000fffe0ff */
[----:B------:R-:W-:Y:S02]  /*7060*/  UISETP.GE.AND UP1, UPT, UR5, URZ, UPT ;  /* 0x000000ff0500728c */ /* 0x000fe4000bf26270 */
[----:B------:R-:W-:Y:S02]  /*7070*/  @UP0 UIADD3 UR11, UPT, UPT, UR11, 0x1, URZ ;  /* 0x000000010b0b0890 */ /* 0x000fe4000fffe0ff */
[----:B0-----:R-:W-:Y:S01]  /*7080*/  UISETP.NE.AND UP0, UPT, UR4, 0x1, UPT ;  /* 0x000000010400788c */ /* 0x001fe2000bf05270 */
[----:B------:R-:W0:Y:S01]  /*7090*/  LDCU.64 UR4, c[0x0][0x428] ;  /* 0x00008500ff0477ac */ /* 0x000e220008000a00 */
[----:B--2---:R-:W-:Y:S02]  /*70a0*/  FMUL R14, R7, UR13 ;  /* 0x0000000d070e7c20 */ /* 0x004fe40008400000 */
[----:B------:R-:W-:-:S03]  /*70b0*/  USEL UR10, UR51, UR10, !UP0 ;  /* 0x0000000a330a7287 */ /* 0x000fc6000c000000 */
[----:B------:R-:W-:Y:S01]  /*70c0*/  @!UP1 UIADD3 UR11, UPT, UPT, -UR11, URZ, URZ ;  /* 0x000000ff0b0b9290 */ /* 0x000fe2000fffe1ff */
[----:B------:R-:W2:Y:S01]  /*70d0*/  FCHK P2, R14, R16 ;  /* 0x000000100e007302 */ /* 0x000ea20000040000 */
[----:B-1----:R-:W-:Y:S01]  /*70e0*/  UIMAD UR10, UR12, UR41, UR10 ;  /* 0x000000290c0a72a4 */ /* 0x002fe2000f8e020a */
[----:B------:R-:W-:Y:S01]  /*70f0*/  FFMA R9, R14, R4, RZ ;  /* 0x000000040e097223 */ /* 0x000fe200000000ff */
[----:B------:R-:W-:Y:S02]  /*7100*/  @!UP2 ULOP3.LUT UR11, URZ, UR9, URZ, 0x33, !UPT ;  /* 0x00000009ff0ba292 */ /* 0x000fe4000f8e33ff */
[----:B---3--:R-:W-:Y:S01]  /*7110*/  UIMAD UR10, UR7, UR10, URZ ;  /* 0x0000000a070a72a4 */ /* 0x008fe2000f8e02ff */
[----:B------:R-:W-:Y:S01]  /*7120*/  FFMA R43, -R16, R9, R14 ;  /* 0x00000009102b7223 */ /* 0x000fe2000000010e */
[----:B------:R-:W-:Y:S02]  /*7130*/  UIADD3 UR7, UPT, UPT, -UR11, URZ, URZ ;  /* 0x000000ff0b077290 */ /* 0x000fe4000fffe1ff */
[----:B------:R-:W-:Y:S01]  /*7140*/  UIMAD UR6, UR11, UR6, UR10 ;  /* 0x000000060b0672a4 */ /* 0x000fe2000f8e020a */
[----:B------:R-:W-:Y:S01]  /*7150*/  FFMA R43, R4, R43, R9 ;  /* 0x0000002b042b7223 */ /* 0x000fe20000000009 */
[----:B------:R-:W-:Y:S01]  /*7160*/  UIMAD UR7, UR9, UR7, UR8 ;  /* 0x00000007090772a4 */ /* 0x000fe2000f8e0208 */
[----:B0-----:R-:W-:-:S03]  /*7170*/  IMAD R3, R44, UR4, RZ ;  /* 0x000000042c037c24 */ /* 0x001fc6000f8e02ff */
[----:B------:R-:W-:Y:S02]  /*7180*/  UIMAD UR5, UR7, UR5, UR6 ;  /* 0x00000005070572a4 */ /* 0x000fe4000f8e0206 */
[----:B------:R-:W-:-:S04]  /*7190*/  SHF.R.S32.HI R7, RZ, 0x1f, R3 ;  /* 0x0000001fff077819 */ /* 0x000fc80000011403 */
[----:B------:R-:W-:Y:S02]  /*71a0*/  IADD3 R3, P0, PT, R3, UR5, RZ ;  /* 0x0000000503037c10 */ /* 0x000fe4000ff1e0ff */
[----:B------:R-:W-:-:S04]  /*71b0*/  MOV R0, UR5 ;  /* 0x0000000500007c02 */ /* 0x000fc80008000f00 */
[----:B------:R-:W-:Y:S01]  /*71c0*/  LEA.HI.X.SX32 R0, R0, R7, 0x1, P0 ;  /* 0x0000000700007211 */ /* 0x000fe200000f0eff */
[----:B--2---:R-:W-:Y:S05]  /*71d0*/  @!P2 BRA `(.L_x_251) ;  /* 0x00000000000ca947 */ /* 0x004fea0003800000 */
[----:B------:R-:W-:Y:S02]  /*71e0*/  MOV R8, 0x7200 ;  /* 0x0000720000087802 */ /* 0x000fe40000000f00 */
[----:B------:R-:W-:Y:S05]  /*71f0*/  CALL.REL.NOINC `($__internal_5_$__cuda_sm3x_div_rn_noftz_f32_slowpath) ;  /* 0x0000016c00547944 */ /* 0x000fea0003c00000 */
[----:B------:R-:W-:Y:S02]  /*7200*/  MOV R43, R42 ;  /* 0x0000002a002b7202 */ /* 0x000fe40000000f00 */
.L_x_251:
[----:B------:R-:W-:Y:S05]  /*7210*/  BSYNC.RECONVERGENT B2 ;  /* 0x0000000000027941 */ /* 0x000fea0003800200 */
.L_x_250:
[----:B------:R-:W0:Y:S01]  /*7220*/  LDCU UR4, c[0x0][0x418] ;  /* 0x00008300ff0477ac */ /* 0x000e220008000800 */
[----:B------:R-:W1:Y:S01]  /*7230*/  MUFU.RCP R7, R16 ;  /* 0x0000001000077308 */ /* 0x000e620000001000 */
[----:B------:R-:W-:Y:S01]  /*7240*/  BSSY.RECONVERGENT B2, `(.L_x_252) ;  /* 0x000000b000027945 */ /* 0x000fe20003800200 */
[----:B0-----:R-:W-:Y:S01]  /*7250*/  FMUL R14, R5, UR4 ;  /* 0x00000004050e7c20 */ /* 0x001fe20008400000 */
[----:B-1----:R-:W-:-:S05]  /*7260*/  FFMA R4, -R16, R7, 1 ;  /* 0x3f80000010047423 */ /* 0x002fca0000000107 */
[----:B------:R-:W0:Y:S01]  /*7270*/  FCHK P0, R14, R16 ;  /* 0x000000100e007302 */ /* 0x000e220000000000 */
[----:B------:R-:W-:-:S04]  /*7280*/  FFMA R7, R7, R4, R7 ;  /* 0x0000000407077223 */ /* 0x000fc80000000007 */
[----:B------:R-:W-:-:S04]  /*7290*/  FFMA R5, R7, R14, RZ ;  /* 0x0000000e07057223 */ /* 0x000fc800000000ff */
[----:B------:R-:W-:-:S04]  /*72a0*/  FFMA R42, -R16, R5, R14 ;  /* 0x00000005102a7223 */ /* 0x000fc8000000010e */
[----:B------:R-:W-:Y:S01]  /*72b0*/  FFMA R42, R7, R42, R5 ;  /* 0x0000002a072a7223 */ /* 0x000fe20000000005 */
[----:B0-----:R-:W-:Y:S05]  /*72c0*/  @!P0 BRA `(.L_x_253) ;  /* 0x0000000000088947 */ /* 0x001fea0003800000 */
[----:B------:R-:W-:Y:S02]  /*72d0*/  MOV R8, 0x72f0 ;  /* 0x000072f000087802 */ /* 0x000fe40000000f00 */
[----:B------:R-:W-:Y:S05]  /*72e0*/  CALL.REL.NOINC `($__internal_5_$__cuda_sm3x_div_rn_noftz_f32_slowpath) ;  /* 0x0000016c00187944 */ /* 0x000fea0003c00000 */
.L_x_253:
[----:B------:R-:W-:Y:S05]  /*72f0*/  BSYNC.RECONVERGENT B2 ;  /* 0x0000000000027941 */ /* 0x000fea0003800200 */
.L_x_252:
[----:B------:R-:W0:Y:S02]  /*7300*/  LDCU.64 UR4, c[0x0][0x420] ;  /* 0x00008400ff0477ac */ /* 0x000e240008000a00 */
[----:B0-----:R-:W-:-:S04]  /*7310*/  LEA R40, P0, R3, UR4, 0x1 ;  /* 0x0000000403287c11 */ /* 0x001fc8000f8008ff */
[----:B------:R-:W-:Y:S01]  /*7320*/  LEA.HI.X R41, R3, UR5, R0, 0x1, P0 ;  /* 0x0000000503297c11 */ /* 0x000fe200080f0c00 */
[----:B------:R-:W-:Y:S08]  /*7330*/  @!P1 BRA `(.L_x_254) ;  /* 0x0000000000409947 */ /* 0x000ff00003800000 */
        /* <DEDUP_REMOVED lines=16> */
.L_x_254:
[----:B------:R-:W-:Y:S01]  /*7440*/  SHF.R.U32.HI R3, RZ, 0x15, R91 ;  /* 0x00000015ff037819 */ /* 0x000fe2000001165b */
[----:B------:R-:W-:Y:S05]  /*7450*/  WARPSYNC.ALL ;  /* 0x0000000000007948 */ /* 0x000fea0003800000 */
[----:B------:R-:W-:Y:S02]  /*7460*/  R2UR UR4, R93 ;  /* 0x000000005d0472ca */ /* 0x000fe400000e0000 */
[----:B------:R-:W-:-:S11]  /*7470*/  ISETP.NE.AND P0, PT, R92, R3, PT ;  /* 0x000000035c00720c */ /* 0x000fd60003f05270 */
[----:B------:R-:W0:Y:S02]  /*7480*/  LDTM.x16 R24, tmem[UR4] ;  /* 0x00000004001879ee */ /* 0x000e240008240000 */
        /* <DEDUP_REMOVED lines=17> */
.L_x_255:
[----:B------:R-:W0:Y:S01]  /*75a0*/  LDCU UR4, c[0x0][0x380] ;  /* 0x00007000ff0477ac */ /* 0x000e220008000800 */
[C---:B------:R-:W-:Y:S01]  /*75b0*/  FMUL2 R24, R43.reuse.F32, R24.F32x2.HI_LO ;  /* 0x000000182b18724a */ /* 0x040fe20000040000 */
[----:B------:R-:W-:Y:S01]  /*75c0*/  IADD3 R3, PT, PT, R94, 0x110, RZ ;  /* 0x000001105e037810 */ /* 0x000fe20007ffe0ff */
[C---:B------:R-:W-:Y:S02]  /*75d0*/  FMUL2 R26, R43.reuse.F32, R26.F32x2.HI_LO ;  /* 0x0000001a2b1a724a */ /* 0x040fe40000040000 */
[C---:B------:R-:W-:Y:S01]  /*75e0*/  FMUL2 R28, R43.reuse.F32, R28.F32x2.HI_LO ;  /* 0x0000001c2b1c724a */ /* 0x040fe20000040000 */
[----:B------:R-:W-:Y:S01]  /*75f0*/  SHF.R.U32.HI R3, RZ, 0x15, R3 ;  /* 0x00000015ff037819 */ /* 0x000fe20000011603 */
[C---:B------:R-:W-:Y:S02]  /*7600*/  FMUL2 R30, R43.reuse.F32, R30.F32x2.HI_LO ;  /* 0x0000001e2b1e724a */ /* 0x040fe40000040000 */
[C---:B------:R-:W-:Y:S02]  /*7610*/  FMUL2 R32, R43.reuse.F32, R32.F32x2.HI_LO ;  /* 0x000000202b20724a */ /* 0x040fe40000040000 */
[----:B------:R-:W-:-:S02]  /*7620*/  FMUL2 R34, R43.F32, R34.F32x2.HI_LO ;  /* 0x000000222b22724a */ /* 0x000fc40000040000 */
[C---:B------:R-:W-:Y:S02]  /*7630*/  FMUL2 R36, R43.reuse.F32, R36.F32x2.HI_LO ;  /* 0x000000242b24724a */ /* 0x040fe40000040000 */
[----:B------:R-:W-:Y:S01]  /*7640*/  FMUL2 R38, R43.F32, R38.F32x2.HI_LO ;  /* 0x000000262b26724a */ /* 0x000fe20000040000 */
[----:B0-----:R-:W-:Y:S01]  /*7650*/  ISETP.GE.AND P0, PT, R44, UR4, PT ;  /* 0x000000042c007c0c */ /* 0x001fe2000bf06270 */
[----:B------:R-:W-:Y:S05]  /*7660*/  WARPSYNC.ALL ;  /* 0x0000000000007948 */ /* 0x000fea0003800000 */
[----:B------:R-:W-:-:S13]  /*7670*/  R2UR UR4, R91 ;  /* 0x000000005b0472ca */ /* 0x000fda00000e0000 */
[----:B------:R-:W0:Y:S02]  /*7680*/  LDTM.x16 R4, tmem[UR4] ;  /* 0x00000004000479ee */ /* 0x000e240008240000 */
[C---:B0-----:R-:W-:Y:S02]  /*7690*/  FFMA2 R4, R42.reuse.F32, R4.F32x2.HI_LO, R24.F32x2.HI_LO ;  /* 0x000000042a047249 */ /* 0x041fe40000040018 */
[C---:B------:R-:W-:Y:S02]  /*76a0*/  FFMA2 R6, R42.reuse.F32, R6.F32x2.HI_LO, R26.F32x2.HI_LO ;  /* 0x000000062a067249 */ /* 0x040fe4000004001a */
[C---:B------:R-:W-:Y:S01]  /*76b0*/  FFMA2 R28, R42.reuse.F32, R8.F32x2.HI_LO, R28.F32x2.HI_LO ;  /* 0x000000082a1c7249 */ /* 0x040fe2000004001c */
[----:B------:R-:W-:Y:S01]  /*76c0*/  F2FP.F16.F32.PACK_AB R8, R5, R4 ;  /* 0x000000040508723e */ /* 0x000fe200000000ff */
        /* <DEDUP_REMOVED lines=8> */
[----:B------:R-:W-:Y:S01]  /*7750*/  FFMA2 R18, R42.F32, R18.F32x2.HI_LO, R38.F32x2.HI_LO ;  /* 0x000000122a127249 */ /* 0x000fe20000040026 */
[----:B------:R-:W-:Y:S01]  /*7760*/  F2FP.F16.F32.PACK_AB R5, R15, R14 ;  /* 0x0000000e0f05723e */ /* 0x000fe200000000ff */
[----:B------:R0:W-:Y:S01]  /*7770*/  @!P0 STG.E.128 desc[UR54][R40.64], R8 ;  /* 0x0000000828008986 */ /* 0x0001e2000c101d36 */
[----:B------:R-:W-:-:S02]  /*7780*/  F2FP.F16.F32.PACK_AB R6, R17, R16 ;  /* 0x000000101106723e */ /* 0x000fc400000000ff */
[----:B------:R-:W-:-:S05]  /*7790*/  F2FP.F16.F32.PACK_AB R7, R19, R18 ;  /* 0x000000121307723e */ /* 0x000fca00000000ff */
[----:B------:R0:W-:Y:S01]  /*77a0*/  @!P0 STG.E.128 desc[UR54][R40.64+0x10], R4 ;  /* 0x0000100428008986 */ /* 0x0001e2000c101d36 */
[----:B------:R-:W-:-:S13]  /*77b0*/  ISETP.NE.AND P0, PT, R92, R3, PT ;  /* 0x000000035c00720c */ /* 0x000fda0003f05270 */
[----:B------:R-:W-:Y:S05]  /*77c0*/  @!P0 BRA `(.L_x_256) ;  /* 0x0000000000408947 */ /* 0x000fea0003800000 */
[----:B------:R-:W-:Y:S01]  /*77d0*/  MOV R14, 0xf0 ;  /* 0x000000f0000e7802 */ /* 0x000fe20000000f00 */
[----:B------:R-:W1:Y:S01]  /*77e0*/  LDCU.64 UR8, c[0x4][0xe0] ;  /* 0x01001c00ff0877ac */ /* 0x000e620008000a00 */
[----:B------:R-:W-:Y:S02]  /*77f0*/  HFMA2 R12, -RZ, RZ, 0, 5.9604644775390625e-08 ;  /* 0x00000001ff0c7431 */ /* 0x000fe400000001ff */
[----:B0-----:R-:W-:Y:S01]  /*7800*/  IMAD.MOV.U32 R8, RZ, RZ, 0x192 ;  /* 0x00000192ff087424 */ /* 0x001fe200078e00ff */
[----:B------:R-:W0:Y:S01]  /*7810*/  LDCU.64 UR6, c[0x4][0xe8] ;  /* 0x01001d00ff0677ac */ /* 0x000e220008000a00 */
[----:B------:R-:W2:Y:S01]  /*7820*/  LDC.64 R14, c[0x4][R14] ;  /* 0x010000000e0e7b82 */ /* 0x000ea20000000a00 */
[----:B------:R-:W-:Y:S01]  /*7830*/  IMAD.MOV.U32 R13, RZ, RZ, RZ ;  /* 0x000000ffff0d7224 */ /* 0x000fe200078e00ff */
[----:B------:R-:W3:Y:S01]  /*7840*/  LDCU.64 UR4, c[0x4][0x70] ;  /* 0x01000e00ff0477ac */ /* 0x000ee20008000a00 */
[----:B-1----:R-:W-:Y:S01]  /*7850*/  IMAD.U32 R4, RZ, RZ, UR8 ;  /* 0x00000008ff047e24 */ /* 0x002fe2000f8e00ff */
[----:B------:R-:W-:Y:S01]  /*7860*/  MOV R5, UR9 ;  /* 0x0000000900057c02 */ /* 0x000fe20008000f00 */
[----:B0-----:R-:W-:Y:S01]  /*7870*/  IMAD.U32 R6, RZ, RZ, UR6 ;  /* 0x00000006ff067e24 */ /* 0x001fe2000f8e00ff */
[----:B------:R-:W-:Y:S01]  /*7880*/  MOV R7, UR7 ;  /* 0x0000000700077c02 */ /* 0x000fe20008000f00 */
[----:B---3--:R-:W-:Y:S01]  /*7890*/  IMAD.U32 R10, RZ, RZ, UR4 ;  /* 0x00000004ff0a7e24 */ /* 0x008fe2000f8e00ff */
[----:B------:R-:W-:-:S02]  /*78a0*/  MOV R11, UR5 ;  /* 0x00000005000b7c02 */ /* 0x000fc40008000f00 */
[----:B------:R-:W-:-:S07]  /*78b0*/  LEPC R20, `(.L_x_256) ;  /* 0x000000001014794e */ /* 0x000fce0000000000 */
[----:B--2---:R-:W-:Y:S05]  /*78c0*/  CALL.ABS.NOINC R14 ;  /* 0x000000000e007343 */ /* 0x004fea0003c00000 */
.L_x_256:
[C---:B------:R-:W-:Y:S01]  /*78d0*/  VIADD R3, R94.reuse, 0x190 ;  /* 0x000001905e037836 */ /* 0x040fe20000000000 */
[----:B------:R-:W-:Y:S05]  /*78e0*/  WARPSYNC.ALL ;  /* 0x0000000000007948 */ /* 0x000fea0003800000 */
[----:B------:R-:W-:Y:S02]  /*78f0*/  SHF.R.U32.HI R3, RZ, 0x15, R3 ;  /* 0x00000015ff037819 */ /* 0x000fe40000011603 */
[----:B------:R-:W-:Y:S02]  /*7900*/  R2UR UR4, R94 ;  /* 0x000000005e0472ca */ /* 0x000fe400000e0000 */
[----:B------:R-:W-:-:S11]  /*7910*/  ISETP.NE.AND P0, PT, R92, R3, PT ;  /* 0x000000035c00720c */ /* 0x000fd60003f05270 */
[----:B------:R-:W1:Y:S02]  /*7920*/  LDTM.x16 R24, tmem[UR4+0x110] ;  /* 0x00011004001879ee */ /* 0x000e640008240000 */
[----:B-1----:R-:W-:Y:S05]  /*7930*/  @!P0 BRA `(.L_x_257) ;  /* 0x0000000000408947 */ /* 0x002fea0003800000 */
        /* <DEDUP_REMOVED lines=16> */
.L_x_257:
[----:B------:R-:W1:Y:S01]  /*7a40*/  LDCU UR4, c[0x0][0x380] ;  /* 0x00007000ff0477ac */ /* 0x000e620008000800 */
[C---:B------:R-:W-:Y:S01]  /*7a50*/  FMUL2 R24, R43.reuse.F32, R24.F32x2.HI_LO ;  /* 0x000000182b18724a */ /* 0x040fe20000040000 */
[----:B------:R-:W-:Y:S01]  /*7a60*/  SHF.R.U32.HI R3, RZ, 0x15, R90 ;  /* 0x00000015ff037819 */ /* 0x000fe2000001165a */
[C---:B------:R-:W-:Y:S02]  /*7a70*/  FMUL2 R26, R43.reuse.F32, R26.F32x2.HI_LO ;  /* 0x0000001a2b1a724a */ /* 0x040fe40000040000 */
[C---:B------:R-:W-:Y:S02]  /*7a80*/  FMUL2 R28, R43.reuse.F32, R28.F32x2.HI_LO ;  /* 0x0000001c2b1c724a */ /* 0x040fe40000040000 */
[C---:B------:R-:W-:Y:S02]  /*7a90*/  FMUL2 R30, R43.reuse.F32, R30.F32x2.HI_LO ;  /* 0x0000001e2b1e724a */ /* 0x040fe40000040000 */
[C---:B------:R-:W-:Y:S02]  /*7aa0*/  FMUL2 R32, R43.reuse.F32, R32.F32x2.HI_LO ;  /* 0x000000202b20724a */ /* 0x040fe40000040000 */
[----:B------:R-:W-:-:S02]  /*7ab0*/  FMUL2 R34, R43.F32, R34.F32x2.HI_LO ;  /* 0x000000222b22724a */ /* 0x000fc40000040000 */
[C---:B------:R-:W-:Y:S02]  /*7ac0*/  FMUL2 R36, R43.reuse.F32, R36.F32x2.HI_LO ;  /* 0x000000242b24724a */ /* 0x040fe40000040000 */
[----:B------:R-:W-:Y:S01]  /*7ad0*/  FMUL2 R38, R43.F32, R38.F32x2.HI_LO ;  /* 0x000000262b26724a */ /* 0x000fe20000040000 */
[----:B-1----:R-:W-:Y:S01]  /*7ae0*/  ISETP.GE.AND P0, PT, R44, UR4, PT ;  /* 0x000000042c007c0c */ /* 0x002fe2000bf06270 */
[----:B------:R-:W-:Y:S05]  /*7af0*/  WARPSYNC.ALL ;  /* 0x0000000000007948 */ /* 0x000fea0003800000 */
[----:B------:R-:W-:-:S13]  /*7b00*/  R2UR UR4, R94 ;  /* 0x000000005e0472ca */ /* 0x000fda00000e0000 */
[----:B0-----:R-:W0:Y:S02]  /*7b10*/  LDTM.x16 R4, tmem[UR4+0x190] ;  /* 0x00019004000479ee */ /* 0x001e240008240000 */
        /* <DEDUP_REMOVED lines=36> */
.L_x_258:
[----:B------:R-:W-:Y:S01]  /*7d60*/  SHF.R.U32.HI R3, RZ, 0x15, R23 ;  /* 0x00000015ff037819 */ /* 0x000fe20000011617 */
[----:B------:R-:W-:Y:S05]  /*7d70*/  WARPSYNC.ALL ;  /* 0x0000000000007948 */ /* 0x000fea0003800000 */
[----:B------:R-:W-:Y:S02]  /*7d80*/  R2UR UR4, R90 ;  /* 0x000000005a0472ca */ /* 0x000fe400000e0000 */
[----:B------:R-:W-:-:S11]  /*7d90*/  ISETP.NE.AND P0, PT, R92, R3, PT ;  /* 0x000000035c00720c */ /* 0x000fd60003f05270 */
[----:B------:R-:W1:Y:S02]  /*7da0*/  LDTM.x16 R24, tmem[UR4] ;  /* 0x00000004001879ee */ /* 0x000e640008240000 */
        /* <DEDUP_REMOVED lines=17> */
.L_x_259:
[----:B------:R-:W1:Y:S01]  /*7ec0*/  LDCU UR4, c[0x0][0x380] ;  /* 0x00007000ff0477ac */ /* 0x000e620008000800 */
        /* <DEDUP_REMOVED lines=13> */
[----:B0-----:R-:W0:Y:S02]  /*7fa0*/  LDTM.x16 R4, tmem[UR4] ;  /* 0x00000004000479ee */ /* 0x001e240008240000 */
        /* <DEDUP_REMOVED lines=36> */
.L_x_260:
        /* <DEDUP_REMOVED lines=23> */
.L_x_261:
        /* <DEDUP_REMOVED lines=50> */
.L_x_262:
        /* <DEDUP_REMOVED lines=22> */
.L_x_263:
        /* <DEDUP_REMOVED lines=51> */
.L_x_264:
        /* <DEDUP_REMOVED lines=23> */
.L_x_265:
        /* <DEDUP_REMOVED lines=50> */
.L_x_266:
        /* <DEDUP_REMOVED lines=22> */
.L_x_267:
        /* <DEDUP_REMOVED lines=51> */
.L_x_268:
        /* <DEDUP_REMOVED lines=23> */
.L_x_269:
[----:B------:R-:W1:Y:S01]  /*95a0*/  LDCU UR4, c[0x0][0x380] ;  /* 0x00007000ff0477ac */ /* 0x000e620008000800 */
[C---:B------:R-:W-:Y:S02]  /*95b0*/  FMUL2 R24, R43.reuse.F32, R24.F32x2.HI_LO ;  /* 0x000000182b18724a */ /* 0x040fe40000040000 */
        /* <DEDUP_REMOVED lines=9> */
[----:B------:R-:W-:Y:S01]  /*9650*/  R2UR UR4, R94 ;  /* 0x000000005e0472ca */ /* 0x000fe200000e0000 */
[----:B------:R-:W-:-:S12]  /*9660*/  UISETP.NE.AND UP0, UPT, UR38, URZ, UPT ;  /* 0x000000ff2600728c */ /* 0x000fd8000bf05270 */
        /* <DEDUP_REMOVED lines=19> */
[----:B------:R-:W-:Y:S01]  /*97a0*/  NOP ;  /* 0x0000000000007918 */ /* 0x000fe20000000000 */
[----:B------:R-:W-:Y:S05]  /*97b0*/  BRA.U UP0, `(.L_x_270) ;  /* 0x0000000100087547 */ /* 0x000fea000b800000 */
[----:B------:R-:W-:Y:S05]  /*97c0*/  BPT.TRAP 0x1 ;  /* 0x000000040000795c */ /* 0x000fea0000300000 */
[----:B------:R-:W-:Y:S05]  /*97d0*/  BPT.TRAP 0x1 ;  /* 0x000000040000795c */ /* 0x000fea0000300000 */
.L_x_270:
[----:B------:R-:W-:Y:S02]  /*97e0*/  UIADD3 UR4, UPT, UPT, UR39, 0x30120, URZ ;  /* 0x0003012027047890 */ /* 0x000fe4000fffe0ff */
[----:B------:R-:W-:Y:S02]  /*97f0*/  UISETP.NE.AND UP0, UPT, UR38, URZ, UPT ;  /* 0x000000ff2600728c */ /* 0x000fe4000bf05270 */
[----:B------:R-:W-:-:S09]  /*9800*/  UPRMT UR4, UR40, 0x654, UR4 ;  /* 0x0000065428047896 */ /* 0x000fd20008000004 */
[----:B------:R-:W-:Y:S01]  /*9810*/  SYNCS.ARRIVE.TRANS64.RED.A1T0 RZ, [UR4], RZ ;  /* 0x000000ffffff79a7 */ /* 0x000fe20008100404 */
[----:B------:R-:W-:Y:S05]  /*9820*/  BRA.U UP0, `(.L_x_271) ;  /* 0x0000000100087547 */ /* 0x000fea000b800000 */
[----:B------:R-:W-:Y:S05]  /*9830*/  BPT.TRAP 0x1 ;  /* 0x000000040000795c */ /* 0x000fea0000300000 */
[----:B------:R-:W-:Y:S05]  /*9840*/  BPT.TRAP 0x1 ;  /* 0x000000040000795c */ /* 0x000fea0000300000 */
.L_x_271:
[----:B------:R-:W-:Y:S02]  /*9850*/  UIADD3 UR39, UPT, UPT, UR39, 0x30128, URZ ;  /* 0x0003012827277890 */ /* 0x000fe4000fffe0ff */
[----:B------:R-:W-:Y:S02]  /*9860*/  UIADD3 UR43, UPT, UPT, UR42, 0x2, URZ ;  /* 0x000000022a2b7890 */ /* 0x000fe4000fffe0ff */
[----:B------:R-:W-:-:S09]  /*9870*/  UPRMT UR39, UR40, 0x654, UR39 ;  /* 0x0000065428277896 */ /* 0x000fd20008000027 */
[----:B------:R-:W-:Y:S03]  /*9880*/  SYNCS.ARRIVE.TRANS64.RED.A1T0 RZ, [UR39], RZ ;  /* 0x000000ffffff79a7 */ /* 0x000fe60008100427 */
.L_x_183:
[----:B------:R-:W1:Y:S01]  /*9890*/  LDCU UR5, c[0x0][0x370] ;  /* 0x00006e00ff0577ac */ /* 0x000e620008000800 */
[----:B------:R-:W2:Y:S01]  /*98a0*/  LDCU UR4, c[0x0][0x438] ;  /* 0x00008700ff0477ac */ /* 0x000ea20008000800 */
[----:B-1----:R-:W-:-:S04]  /*98b0*/  UIADD3 UR51, UPT, UPT, UR5, UR51, URZ ;  /* 0x0000003305337290 */ /* 0x002fc8000fffe0ff */
[----:B--2---:R-:W-:-:S09]  /*98c0*/  UISETP.GE.AND UP0, UPT, UR51, UR4, UPT ;  /* 0x000000043300728c */ /* 0x004fd2000bf06270 */
[----:B------:R-:W-:Y:S05]  /*98d0*/  BRA.U !UP0, `(.L_x_272) ;  /* 0xffffffa108b07547 */ /* 0x000fea000b83ffff */
.L_x_182:
[----:B------:R-:W1:Y:S01]  /*98e0*/  S2UR UR4, SR_CgaCtaId ;  /* 0x00000000000479c3 */ /* 0x000e620000008800 */
[----:B------:R-:W-:Y:S01]  /*98f0*/  UMOV UR5, 0x400 ;  /* 0x0000040000057882 */ /* 0x000fe20000000000 */
[----:B------:R-:W-:Y:S01]  /*9900*/  UMOV UR6, 0x40 ;  /* 0x0000004000067882 */ /* 0x000fe20000000000 */
[----:B------:R-:W-:Y:S02]  /*9910*/  IMAD.MOV.U32 R2, RZ, RZ, 0xffff ;  /* 0x0000ffffff027424 */ /* 0x000fe400078e00ff */
[----:B------:R-:W-:Y:S01]  /*9920*/  IMAD.MOV.U32 R0, RZ, RZ, 0x1 ;  /* 0x00000001ff007424 */ /* 0x000fe200078e00ff */
[----:B-1----:R-:W-:Y:S02]  /*9930*/  ULEA UR5, UR4, UR5, 0x18 ;  /* 0x0000000504057291 */ /* 0x002fe4000f8ec0ff */
[----:B------:R-:W-:-:S07]  /*9940*/  ULEA UR6, UR4, UR6, 0x18 ;  /* 0x0000000604067291 */ /* 0x000fce000f8ec0ff */
[----:B------:R-:W1:Y:S01]  /*9950*/  LDS R3, [UR5+0x30160] ;  /* 0x03016005ff037984 */ /* 0x000e620008000800 */
[----:B------:R-:W-:-:S03]  /*9960*/  NOP ;  /* 0x0000000000007918 */ /* 0x000fc60000000000 */
[----:B0-----:R-:W0:Y:S01]  /*9970*/  LDS R5, [UR6+0x14] ;  /* 0x00001406ff057984 */ /* 0x001e220008000800 */
[----:B-1----:R-:W-:-:S04]  /*9980*/  LOP3.LUT R3, R3, 0xffff, RZ, 0xc0, !PT ;  /* 0x0000ffff03037812 */ /* 0x002fc800078ec0ff */
[----:B------:R-:W-:-:S04]  /*9990*/  SHF.R.U32.HI R3, RZ, 0x5, R3 ;  /* 0x00000005ff037819 */ /* 0x000fc80000011603 */
[-C--:B------:R-:W-:Y:S02]  /*99a0*/  SHF.L.U32 R2, R2, R3.reuse, RZ ;  /* 0x0000000302027219 */ /* 0x080fe400000006ff */
[----:B------:R-:W-:Y:S02]  /*99b0*/  SHF.L.U32 R0, R0, R3, RZ ;  /* 0x0000000300007219 */ /* 0x000fe400000006ff */
[----:B0-----:R-:W-:-:S04]  /*99c0*/  LOP3.LUT R5, R5, R2, RZ, 0xc0, !PT ;  /* 0x0000000205057212 */ /* 0x001fc800078ec0ff */
[----:B------:R-:W-:-:S13]  /*99d0*/  ISETP.NE.AND P0, PT, R5, R2, PT ;  /* 0x000000020500720c */ /* 0x000fda0003f05270 */
[----:B------:R-:W-:Y:S05]  /*99e0*/  @P0 BRA `(.L_x_273) ;  /* 0x00000000005c0947 */ /* 0x000fea0003800000 */
[----:B------:R-:W0:Y:S02]  /*99f0*/  LDS R3, [UR6+0x18] ;  /* 0x00001806ff037984 */ /* 0x000e240008000800 */
[----:B0-----:R-:W-:-:S04]  /*9a00*/  LOP3.LUT R3, R3, R0, RZ, 0xc0, !PT ;  /* 0x0000000003037212 */ /* 0x001fc800078ec0ff */
[----:B------:R-:W-:-:S13]  /*9a10*/  ISETP.NE.AND P0, PT, R3, R0, PT ;  /* 0x000000000300720c */ /* 0x000fda0003f05270 */
[----:B------:R-:W-:Y:S05]  /*9a20*/  @P0 BRA `(.L_x_274) ;  /* 0x0000000000400947 */ /* 0x000fea0003800000 */
[----:B------:R-:W-:Y:S01]  /*9a30*/  R2UR UR8, R2 ;  /* 0x00000000020872ca */ /* 0x000fe200000e0000 */
[----:B------:R-:W0:Y:S01]  /*9a40*/  S2R R3, SR_LANEID ;  /* 0x0000000000037919 */ /* 0x000e220000000000 */
[----:B------:R-:W-:Y:S01]  /*9a50*/  LOP3.LUT R4, RZ, R0, RZ, 0x33, !PT ;  /* 0x00000000ff047212 */ /* 0x000fe200078e33ff */
[----:B------:R-:W-:Y:S02]  /*9a60*/  VOTEU.ANY UR7, UPT, PT ;  /* 0x0000000000077886 */ /* 0x000fe400038e0100 */
[----:B------:R-:W-:Y:S01]  /*9a70*/  UFLO.U32 UR7, UR7 ;  /* 0x00000007000772bd */ /* 0x000fe200080e0000 */
[----:B------:R-:W1:Y:S07]  /*9a80*/  REDUX UR4, R4 ;  /* 0x00000000040473c4 */ /* 0x000e6e0000000000 */
[----:B------:R-:W-:-:S06]  /*9a90*/  ULOP3.LUT UR8, URZ, UR8, URZ, 0x33, !UPT ;  /* 0x00000008ff087292 */ /* 0x000fcc000f8e33ff */
[----:B------:R-:W-:-:S04]  /*9aa0*/  IMAD.U32 R2, RZ, RZ, UR8 ;  /* 0x00000008ff027e24 */ /* 0x000fc8000f8e00ff */
[----:B------:R-:W2:Y:S02]  /*9ab0*/  REDUX UR5, R2 ;  /* 0x00000000020573c4 */ /* 0x000ea40000000000 */
[----:B------:R3:W-:Y:S01]  /*9ac0*/  UTCATOMSWS.AND URZ, UR8 ;  /* 0x0000000800ff79e3 */ /* 0x0007e20008000000 */
[----:B-1----:R-:W-:Y:S01]  /*9ad0*/  IMAD.U32 R0, RZ, RZ, UR4 ;  /* 0x00000004ff007e24 */ /* 0x002fe2000f8e00ff */
[----:B0-----:R-:W-:Y:S01]  /*9ae0*/  ISETP.EQ.U32.AND P0, PT, R3, UR7, PT ;  /* 0x0000000703007c0c */ /* 0x001fe2000bf02070 */
[----:B--2---:R-:W-:-:S12]  /*9af0*/  IMAD.U32 R3, RZ, RZ, UR5 ;  /* 0x00000005ff037e24 */ /* 0x004fd8000f8e00ff */
[----:B------:R3:W-:Y:S04]  /*9b00*/  @P0 ATOMS.AND RZ, [UR6+0x14], R3 ;  /* 0x00001403ffff098c */ /* 0x0007e8000a800006 */
[----:B------:R3:W-:Y:S01]  /*9b10*/  @P0 ATOMS.AND RZ, [UR6+0x18], R0 ;  /* 0x00001800ffff098c */ /* 0x0007e2000a800006 */
[----:B------:R-:W-:Y:S05]  /*9b20*/  BRA `(.L_x_275) ;  /* 0x0000000000147947 */ /* 0x000fea0003800000 */
.L_x_274:
[----:B------:R-:W-:Y:S02]  /*9b30*/  MOV R2, 0x9b50 ;  /* 0x00009b5000027802 */ /* 0x000fe40000000f00 */
[----:B------:R-:W-:Y:S05]  /*9b40*/  CALL.REL.NOINC `($__internal_2_$__cuda_sm10x_tcgen05_guardrail_trap_col_being_dealloced_not_returned_by_alloc) ;  /* 0x0000014000dc7944 */ /* 0x000fea0003c00000 */
[----:B------:R-:W-:Y:S05]  /*9b50*/  BRA `(.L_x_275) ;  /* 0x0000000000087947 */ /* 0x000fea0003800000 */
.L_x_273:
[----:B------:R-:W-:Y:S02]  /*9b60*/  MOV R2, 0x9b80 ;  /* 0x00009b8000027802 */ /* 0x000fe40000000f00 */
[----:B------:R-:W-:Y:S05]  /*9b70*/  CALL.REL.NOINC `($__internal_4_$__cuda_sm10x_tcgen05_guardrail_trap_unallocated_columns_being_dealloced) ;  /* 0x0000014000e87944 */ /* 0x000fea0003c00000 */
.L_x_275:
[----:B------:R-:W-:Y:S01]  /*9b80*/  NOP ;  /* 0x0000000000007918 */ /* 0x000fe20000000000 */
[----:B---3--:R-:W-:Y:S05]  /*9b90*/  EXIT ;  /* 0x000000000000794d */ /* 0x008fea0003800000 */
.L_x_114:
[----:B------:R-:W-:-:S08]  /*9ba0*/  NOP ;  /* 0x0000000000007918 */ /* 0x000fd00000000000 */
[----:B------:R-:W0:Y:S02]  /*9bb0*/  USETMAXREG.TRY_ALLOC.CTAPOOL UP0, 0xc0 ;  /* 0x000000c0000079c8 */ /* 0x000e240008000600 */
[----:B0-----:R-:W-:Y:S05]  /*9bc0*/  BRA.U !UP0, `(.L_x_114) ;  /* 0xfffffffd08f47547 */ /* 0x001fea000b83ffff */
[----:B------:R-:W0:Y:S01]  /*9bd0*/  S2UR UR38, SR_CgaCtaId ;  /* 0x00000000002679c3 */ /* 0x000e220000008800 */
[----:B------:R-:W1:Y:S02]  /*9be0*/  LDCU UR9, c[0x0][0x438] ;  /* 0x00008700ff0977ac */ /* 0x000e640008000800 */
[----:B-1----:R-:W-:-:S06]  /*9bf0*/  UISETP.GE.AND UP0, UPT, UR51, UR9, UPT ;  /* 0x000000093300728c */ /* 0x002fcc000bf06270 */
[----:B------:R-:W-:-:S13]  /*9c00*/  PLOP3.LUT P0, PT, PT, PT, UP0, 0x80, 0x8 ;  /* 0x000000000008781c */ /* 0x000fda0003f0f008 */
[----:B0-----:R-:W-:Y:S05]  /*9c10*/  @P0 EXIT ;  /* 0x000000000000094d */ /* 0x001fea0003800000 */
[----:B------:R-:W-:Y:S02]  /*9c20*/  UISETP.NE.AND UP0, UPT, UR52, URZ, UPT ;  /* 0x000000ff3400728c */ /* 0x000fe4000bf05270 */
[----:B------:R-:W-:Y:S01]  /*9c30*/  USHF.L.U32 UR41, UR8, 0x3, URZ ;  /* 0x0000000308297899 */ /* 0x000fe200080006ff */
[----:B------:R-:W-:Y:S01]  /*9c40*/  UMOV UR40, 0x400 ;  /* 0x0000040000287882 */ /* 0x000fe20000000000 */
[----:B------:R-:W-:Y:S02]  /*9c50*/  USEL UR43, UR7, UR6, UP0 ;  /* 0x00000006072b7287 */ /* 0x000fe40008000000 */
[----:B------:R-:W-:Y:S02]  /*9c60*/  ULEA UR40, UR38, UR40, 0x18 ;  /* 0x0000002826287291 */ /* 0x000fe4000f8ec0ff */
[----:B------:R-:W-:Y:S02]  /*9c70*/  ULOP3.LUT UR9, UR41, 0x8, URZ, 0x3c, !UPT ;  /* 0x0000000829097892 */ /* 0x000fe4000f8e3cff */
[----:B------:R-:W-:-:S02]  /*9c80*/  UIADD3 UR41, UPT, UPT, UR41, 0x30150, UR40 ;  /* 0x0003015029297890 */ /* 0x000fc4000fffe028 */
[----:B------:R-:W-:Y:S02]  /*9c90*/  USEL UR42, UR4, UR5, UP0 ;  /* 0x00000005042a7287 */ /* 0x000fe40008000000 */
[----:B------:R-:W-:Y:S02]  /*9ca0*/  ULOP3.LUT UR43, UR43, 0x1, URZ, 0xc0, !UPT ;  /* 0x000000012b2b7892 */ /* 0x000fe4000f8ec0ff */
[----:B------:R-:W-:Y:S01]  /*9cb0*/  UIADD3 UR40, UPT, UPT, UR9, 0x30150, UR40 ;  /* 0x0003015009287890 */ /* 0x000fe2000fffe028 */
[----:B------:R-:W-:Y:S01]  /*9cc0*/  UMOV UR49, URZ ;  /* 0x000000ff00317c82 */ /* 0x000fe20008000000 */
[----:B------:R-:W-:Y:S01]  /*9cd0*/  UMOV UR48, 0x1 ;  /* 0x0000000100307882 */ /* 0x000fe20000000000 */
[----:B------:R-:W-:Y:S01]  /*9ce0*/  UMOV UR47, 0x1 ;  /* 0x00000001002f7882 */ /* 0x000fe20000000000 */
[----:B------:R-:W-:-:S08]  /*9cf0*/  UMOV UR46, URZ ;  /* 0x000000ff002e7c82 */ /* 0x000fd00008000000 */
.L_x_326:
[----:B0-----:R-:W0:Y:S01]  /*9d00*/  LDCU.64 UR6, c[0x0][0x440] ;  /* 0x00008800ff0677ac */ /* 0x001e220008000a00 */
[----:B-1----:R-:W1:Y:S01]  /*9d10*/  LDCU UR8, c[0x0][0x43c] ;  /* 0x00008780ff0877ac */ /* 0x002e620008000800 */
[----:B--2---:R-:W2:Y:S01]  /*9d20*/  LDCU.64 UR4, c[0x0][0x458] ;  /* 0x00008b00ff0477ac */ /* 0x004ea20008000a00 */
[----:B------:R-:W3:Y:S01]  /*9d30*/  LDCU UR9, c[0x0][0x454] ;  /* 0x00008a80ff0977ac */ /* 0x000ee20008000800 */
[----:B0-----:R-:W-:-:S04]  /*9d40*/  UIMAD.WIDE.U32 UR10, UR51, UR6, URZ ;  /* 0x00000006330a72a5 */ /* 0x001fc8000f8e00ff */
[----:B------:R-:W-:Y:S02]  /*9d50*/  USHF.R.U32.HI UR6, URZ, UR7, UR11 ;  /* 0x00000007ff067299 */ /* 0x000fe4000801160b */
[----:B-1----:R-:W-:-:S04]  /*9d60*/  UISETP.NE.AND UP0, UPT, UR8, 0x1, UPT ;  /* 0x000000010800788c */ /* 0x002fc8000bf05270 */
[----:B------:R-:W-:Y:S01]  /*9d70*/  USEL UR6, UR51, UR6, !UP0 ;  /* 0x0000000633067287 */ /* 0x000fe2000c000000 */
[----:B------:R-:W0:Y:S03]  /*9d80*/  LDCU.64 UR10, c[0x0][0x398] ;  /* 0x00007300ff0a77ac */ /* 0x000e260008000a00 */
[----:B--2---:R-:W-:Y:S02]  /*9d90*/  UIMAD.WIDE.U32 UR12, UR6, UR4, URZ ;  /* 0x00000004060c72a5 */ /* 0x004fe4000f8e00ff */
[----:B---3--:R-:W-:-:S05]  /*9da0*/  UISETP.NE.AND UP0, UPT, UR9, 0x1, UPT ;  /* 0x000000010900788c */ /* 0x008fca000bf05270 */
[----:B------:R-:W-:Y:S02]  /*9db0*/  UMOV UR7, UR13 ;  /* 0x0000000d00077c82 */ /* 0x000fe40008000000 */
[----:B------:R-:W-:Y:S02]  /*9dc0*/  USHF.R.U32.HI UR4, URZ, UR5, UR7 ;  /* 0x00000005ff047299 */ /* 0x000fe40008011607 */
[----:B------:R-:W1:Y:S02]  /*9dd0*/  LDCU UR7, c[0x0][0x380] ;  /* 0x00007000ff0777ac */ /* 0x000e640008000800 */
[----:B------:R-:W-:-:S04]  /*9de0*/  USEL UR4, UR6, UR4, !UP0 ;  /* 0x0000000406047287 */ /* 0x000fc8000c000000 */
[----:B------:R-:W-:-:S04]  /*9df0*/  UIADD3 UR4, UPT, UPT, -UR4, URZ, URZ ;  /* 0x000000ff04047290 */ /* 0x000fc8000fffe1ff */
[----:B------:R-:W-:-:S04]  /*9e00*/  UIMAD UR4, UR9, UR4, UR6 ;  /* 0x00000004090472a4 */ /* 0x000fc8000f8e0206 */
[----:B0-----:R-:W-:-:S06]  /*9e10*/  UIMAD.WIDE UR4, UR4, 0x4, UR10 ;  /* 0x00000004040478a5 */ /* 0x001fcc000f8e020a */
[----:B------:R-:W-:Y:S01]  /*9e20*/  IMAD.U32 R2, RZ, RZ, UR4 ;  /* 0x00000004ff027e24 */ /* 0x000fe2000f8e00ff */
[----:B------:R-:W-:-:S04]  /*9e30*/  MOV R3, UR5 ;  /* 0x0000000500037c02 */ /* 0x000fc80008000f00 */
[----:B------:R-:W0:Y:S01]  /*9e40*/  LDCU.64 UR4, c[0x0][0x3c0] ;  /* 0x00007800ff0477ac */ /* 0x000e220008000a00 */
[----:B------:R-:W2:Y:S01]  /*9e50*/  LDG.E R0, desc[UR54][R2.64] ;  /* 0x0000003602007981 */ /* 0x000ea2000c1e1900 */
[----:B------:R-:W-:Y:S02]  /*9e60*/  UIADD3 UR6, UPT, UPT, -UR6, URZ, URZ ;  /* 0x000000ff06067290 */ /* 0x000fe4000fffe1ff */
[----:B0-----:R-:W-:Y:S02]  /*9e70*/  UISETP.NE.U32.AND UP0, UPT, UR4, URZ, UPT ;  /* 0x000000ff0400728c */ /* 0x001fe4000bf05070 */
[----:B------:R-:W-:Y:S02]  /*9e80*/  UIMAD UR4, UR8, UR6, UR51 ;  /* 0x00000006080472a4 */ /* 0x000fe4000f8e0233 */
[----:B------:R-:W-:Y:S02]  /*9e90*/  UISETP.NE.AND.EX UP0, UPT, UR5, URZ, UPT, UP0 ;  /* 0x000000ff0500728c */ /* 0x000fe4000bf05300 */
[----:B------:R-:W-:Y:S01]  /*9ea0*/  USHF.L.U32 UR4, UR4, 0x7, URZ ;  /* 0x0000000704047899 */ /* 0x000fe200080006ff */
[----:B--2---:R-:W-:-:S13]  /*9eb0*/  R2UR UR9, R0 ;  /* 0x00000000000972ca */ /* 0x004fda00000e0000 */
[----:B------:R-:W-:Y:S02]  /*9ec0*/  UIADD3 UR45, UPT, UPT, UR9, 0x1, URZ ;  /* 0x00000001092d7890 */ /* 0x000fe4000fffe0ff */
[----:B------:R-:W-:Y:S02]  /*9ed0*/  @!UP0 UIADD3 UR45, UPT, UPT, UR9, URZ, URZ ;  /* 0x000000ff092d8290 */ /* 0x000fe4000fffe0ff */
[----:B-1----:R-:W-:-:S09]  /*9ee0*/  UISETP.GE.AND UP0, UPT, UR4, UR7, UPT ;  /* 0x000000070400728c */ /* 0x002fd2000bf06270 */
[----:B------:R-:W-:Y:S05]  /*9ef0*/  BRA.U UP0, `(.L_x_276) ;  /* 0x000000a9009c7547 */ /* 0x000fea000b800000 */
[----:B------:R-:W-:Y:S02]  /*9f00*/  UIADD3 UR5, UPT, UPT, UR45, 0xff, URZ ;  /* 0x000000ff2d057890 */ /* 0x000fe4000fffe0ff */
[----:B------:R-:W-:Y:S02]  /*9f10*/  ULOP3.LUT UP0, URZ, UR45, 0xff, URZ, 0xc0, !UPT ;  /* 0x000000ff2dff7892 */ /* 0x000fe4000f80c0ff */
[----:B------:R-:W-:-:S04]  /*9f20*/  USHF.R.S32.HI UR4, URZ, 0x1f, UR5 ;  /* 0x0000001fff047899 */ /* 0x000fc80008011405 */
[----:B------:R-:W-:-:S05]  /*9f30*/  ULEA.HI UR4, UR4, UR5, URZ, 0x8 ;  /* 0x0000000504047291 */ /* 0x000fca000f8f40ff */
[----:B------:R-:W-:Y:S02]  /*9f40*/  @UP0 ULEA.HI.SX32 UR44, UR4, 0xffffffff, 0x18 ;  /* 0xffffffff042c0891 */ /* 0x000fe4000f8fc2ff */
[----:B------:R-:W-:Y:S02]  /*9f50*/  @!UP0 USHF.R.S32.HI UR44, URZ, 0x8, UR4 ;  /* 0x00000008ff2c8899 */ /* 0x000fe40008011404 */
[----:B------:R-:W-:-:S09]  /*9f60*/  UISETP.NE.AND UP0, UPT, UR43, URZ, UPT ;  /* 0x000000ff2b00728c */ /* 0x000fd2000bf05270 */
[----:B------:R-:W-:Y:S05]  /*9f70*/  BRA.U UP0, `(.L_x_277) ;  /* 0x0000000100047547 */ /* 0x000fea000b800000 */
[----:B------:R-:W-:Y:S05]  /*9f80*/  BPT.TRAP 0x1 ;  /* 0x000000040000795c */ /* 0x000fea0000300000 */
.L_x_277:
[----:B------:R-:W0:Y:S01]  /*9f90*/  S2UR UR4, SR_CgaCtaId ;  /* 0x00000000000479c3 */ /* 0x000e220000008800 */
[----:B------:R-:W-:Y:S01]  /*9fa0*/  UISETP.NE.AND UP0, UPT, UR52, URZ, UPT ;  /* 0x000000ff3400728c */ /* 0x000fe2000bf05270 */
[----:B------:R-:W-:Y:S02]  /*9fb0*/  UMOV UR5, 0x400 ;  /* 0x0000040000057882 */ /* 0x000fe40000000000 */
[----:B0-----:R-:W-:Y:S02]  /*9fc0*/  ULEA UR4, UR4, UR5, 0x18 ;  /* 0x0000000504047291 */ /* 0x001fe4000f8ec0ff */
[----:B------:R-:W-:Y:S02]  /*9fd0*/  USEL UR5, UR47, UR48, UP0 ;  /* 0x000000302f057287 */ /* 0x000fe40008000000 */
[----:B------:R-:W-:-:S04]  /*9fe0*/  UIADD3 UR6, UPT, UPT, UR4, 0x30108, URZ ;  /* 0x0003010804067890 */ /* 0x000fc8000fffe0ff */
[----:B------:R-:W-:Y:S01]  /*9ff0*/  @UP0 UIADD3 UR6, UPT, UPT, UR4, 0x300f8, URZ ;  /* 0x000300f804060890 */ /* 0x000fe2000fffe0ff */
[----:B------:R-:W-:Y:S01]  /*a000*/  IMAD.U32 R3, RZ, RZ, UR5 ;  /* 0x00000005ff037e24 */ /* 0x000fe2000f8e00ff */
[----:B------:R-:W-:-:S04]  /*a010*/  USEL UR4, URZ, 0x80, UP0 ;  /* 0x00000080ff047887 */ /* 0x000fc80008000000 */
[----:B------:R-:W-:Y:S02]  /*a020*/  SHF.L.U32 R3, R3, 0x1f, RZ ;  /* 0x0000001f03037819 */ /* 0x000fe400000006ff */
[----:B------:R-:W-:Y:S02]  /*a030*/  MOV R2, UR4 ;  /* 0x0000000400027c02 */ /* 0x000fe40008000f00 */
[----:B------:R-:W0:Y:S02]  /*a040*/  SYNCS.PHASECHK.TRANS64.TRYWAIT P0, [UR6], R3 ;  /* 0x00000003ff0075a7 */ /* 0x000e240008001106 */
[----:B0-----:R-:W-:Y:S05]  /*a050*/  @!P0 BRA `(.L_x_278) ;  /* 0x0000013800308947 */ /* 0x001fea0003800000 */
.L_x_410:
[----:B------:R-:W-:Y:S01]  /*a060*/  UISETP.GE.AND UP0, UPT, UR44, 0x1, UPT ;  /* 0x000000012c00788c */ /* 0x000fe2000bf06270 */
[----:B------:R-:W-:Y:S01]  /*a070*/  HFMA2 R152, -RZ, RZ, 0, 0 ;  /* 0x00000000ff987431 */ /* 0x000fe200000001ff */
[----:B------:R-:W-:-:S07]  /*a080*/  MOV R153, 0xff800000 ;  /* 0xff80000000997802 */ /* 0x000fce0000000f00 */
[----:B------:R-:W-:Y:S05]  /*a090*/  BRA.U !UP0, `(.L_x_279) ;  /* 0x0000004508e87547 */ /* 0x000fea000b800000 */
[----:B------:R-:W-:Y:S01]  /*a0a0*/  USHF.L.U32 UR4, UR44, 0x8, URZ ;  /* 0x000000082c047899 */ /* 0x000fe200080006ff */
[----:B------:R-:W-:Y:S01]  /*a0b0*/  IMAD.MOV.U32 R152, RZ, RZ, RZ ;  /* 0x000000ffff987224 */ /* 0x000fe200078e00ff */
[----:B------:R-:W-:Y:S01]  /*a0c0*/  MOV R154, 0xff800000 ;  /* 0xff800000009a7802 */ /* 0x000fe20000000f00 */
[----:B------:R-:W1:Y:S03]  /*a0d0*/  LDCU UR36, c[0x0][0x414] ;  /* 0x00008280ff2477ac */ /* 0x000e660008000800 */
[----:B------:R-:W-:Y:S01]  /*a0e0*/  LOP3.LUT R2, R2, UR4, RZ, 0xfc, !PT ;  /* 0x0000000402027c12 */ /* 0x000fe2000f8efcff */
[----:B------:R-:W-:-:S12]  /*a0f0*/  UIADD3 UR44, UPT, UPT, UR44, -0x1, URZ ;  /* 0xffffffff2c2c7890 */ /* 0x000fd8000fffe0ff */
.L_x_300:
[----:B------:R-:W2:Y:S01]  /*a100*/  S2R R16, SR_TID.X ;  /* 0x0000000000107919 */ /* 0x000ea20000002100 */
[----:B------:R-:W-:Y:S01]  /*a110*/  UISETP.NE.AND UP0, UPT, UR52, URZ, UPT ;  /* 0x000000ff3400728c */ /* 0x000fe2000bf05270 */
[----:B------:R-:W-:-:S03]  /*a120*/  UMOV UR4, 0x20 ;  /* 0x0000002000047882 */ /* 0x000fc60000000000 */
[----:B------:R-:W-:Y:S01]  /*a130*/  USEL UR4, UR4, 0xa0, UP0 ;  /* 0x000000a004047887 */ /* 0x000fe20008000000 */
[----:B--2---:R-:W-:-:S05]  /*a140*/  IMAD.U32 R17, R16, 0x10000, RZ ;  /* 0x0001000010117824 */ /* 0x004fca00078e00ff */
[----:B------:R-:W-:-:S05]  /*a150*/  LOP3.LUT R17, R17, 0x600000, RZ, 0xc0, !PT ;  /* 0x0060000011117812 */ /* 0x000fca00078ec0ff */
[----:B0-----:R-:W-:Y:S01]  /*a160*/  VIADD R0, R17, UR4 ;  /* 0x0000000411007c36 */ /* 0x001fe20008000000 */
[----:B------:R-:W-:Y:S02]  /*a170*/  USEL UR4, UR46, UR49, UP0 ;  /* 0x000000312e047287 */ /* 0x000fe40008000000 */
[----:B------:R-:W-:-:S03]  /*a180*/  UISETP.GT.U32.AND UP0, UPT, UR42, 0x1, UPT ;  /* 0x000000012a00788c */ /* 0x000fc6000bf04070 */
[----:B------:R-:W0:Y:S02]  /*a190*/  SHFL.IDX PT, R0, R0, RZ, 0x1f ;  /* 0x00001fff00007589 */ /* 0x000e2400000e0000 */
[----:B0-----:R-:W-:-:S04]  /*a1a0*/  R2UR UR39, R0 ;  /* 0x00000000002772ca */ /* 0x001fc800000e0000 */
[----:B-1----:R-:W-:Y:S11]  /*a1b0*/  BRA.U UP0, `(.L_x_280) ;  /* 0x0000000100047547 */ /* 0x002ff6000b800000 */
[----:B-1----:R-:W-:Y:S05]  /*a1c0*/  BPT.TRAP 0x1 ;  /* 0x000000040000795c */ /* 0x002fea0000300000 */
.L_x_280:
[----:B------:R-:W0:Y:S01]  /*a1d0*/  S2UR UR37, SR_CgaCtaId ;  /* 0x00000000002579c3 */ /* 0x000e220000008800 */
[----:B------:R-:W-:Y:S01]  /*a1e0*/  UISETP.NE.AND UP0, UPT, UR52, URZ, UPT ;  /* 0x000000ff3400728c */ /* 0x000fe2000bf05270 */
[----:B------:R-:W-:Y:S01]  /*a1f0*/  IMAD.U32 R3, RZ, RZ, UR4 ;  /* 0x00000004ff037e24 */ /* 0x000fe2000f8e00ff */
[----:B------:R-:W-:Y:S01]  /*a200*/  UMOV UR5, 0x400 ;  /* 0x0000040000057882 */ /* 0x000fe20000000000 */
[----:B------:R-:W-:Y:S01]  /*a210*/  SHF.R.U32.HI R16, RZ, 0x5, R16 ;  /* 0x00000005ff107819 */ /* 0x000fe20000011610 */
[----:B------:R-:W-:Y:S01]  /*a220*/  USEL UR4, URZ, 0x80, UP0 ;  /* 0x00000080ff047887 */ /* 0x000fe20008000000 */
[----:B------:R-:W-:Y:S02]  /*a230*/  SHF.R.U32.HI R19, RZ, 0x15, R17 ;  /* 0x00000015ff137819 */ /* 0x000fe40000011611 */
[----:B------:R-:W-:Y:S02]  /*a240*/  SHF.L.U32 R3, R3, 0x1f, RZ ;  /* 0x0000001f03037819 */ /* 0x000fe400000006ff */
[----:B------:R-:W-:-:S02]  /*a250*/  LOP3.LUT R18, R16, 0x3, RZ, 0xc0, !PT ;  /* 0x0000000310127812 */ /* 0x000fc400078ec0ff */
[----:B------:R-:W-:Y:S02]  /*a260*/  LOP3.LUT R17, R17, UR4, RZ, 0xfc, !PT ;  /* 0x0000000411117c12 */ /* 0x000fe4000f8efcff */
[----:B------:R-:W-:Y:S01]  /*a270*/  ISETP.NE.AND P0, PT, R18, R19, PT ;  /* 0x000000131200720c */ /* 0x000fe20003f05270 */
[----:B0-----:R-:W-:-:S04]  /*a280*/  ULEA UR37, UR37, UR5, 0x18 ;  /* 0x0000000525257291 */ /* 0x001fc8000f8ec0ff */
[----:B------:R-:W-:Y:S02]  /*a290*/  UIADD3 UR5, UPT, UPT, UR37, 0x300e0, URZ ;  /* 0x000300e025057890 */ /* 0x000fe4000fffe0ff */
[----:B------:R-:W-:-:S09]  /*a2a0*/  @UP0 UIADD3 UR5, UPT, UPT, UR37, 0x300d0, URZ ;  /* 0x000300d025050890 */ /* 0x000fd2000fffe0ff */
[----:B------:R-:W0:Y:S02]  /*a2b0*/  SYNCS.PHASECHK.TRANS64.TRYWAIT P1, [UR5], R3 ;  /* 0x00000003ff0075a7 */ /* 0x000e240008021105 */
[----:B0-----:R-:W-:Y:S05]  /*a2c0*/  @!P1 BRA `(.L_x_281) ;  /* 0x0000013400ac9947 */ /* 0x001fea0003800000 */
.L_x_412:
        /* <DEDUP_REMOVED lines=17> */
.L_x_282:
[C---:B0-----:R-:W-:Y:S01]  /*a3e0*/  VIADD R3, R17.reuse, 0x20 ;  /* 0x0000002011037836 */ /* 0x041fe20000000000 */
[----:B------:R-:W-:Y:S05]  /*a3f0*/  WARPSYNC.ALL ;  /* 0x0000000000007948 */ /* 0x000fea0003800000 */
[----:B------:R-:W-:Y:S02]  /*a400*/  SHF.R.U32.HI R3, RZ, 0x15, R3 ;  /* 0x00000015ff037819 */ /* 0x000fe40000011603 */
        /* <DEDUP_REMOVED lines=20> */
.L_x_283:
[C---:B------:R-:W-:Y:S01]  /*a550*/  VIADD R3, R17.reuse, 0x40 ;  /* 0x0000004011037836 */ /* 0x040fe20000000000 */
[----:B------:R-:W-:Y:S05]  /*a560*/  WARPSYNC.ALL ;  /* 0x0000000000007948 */ /* 0x000fea0003800000 */
[----:B------:R-:W-:Y:S02]  /*a570*/  SHF.R.U32.HI R3, RZ, 0x15, R3 ;  /* 0x00000015ff037819 */ /* 0x000fe40000011603 */
[----:B------:R-:W-:Y:S02]  /*a580*/  R2UR UR4, R17 ;  /* 0x00000000110472ca */ /* 0x000fe400000e0000 */
[----:B------:R-:W-:-:S11]  /*a590*/  ISETP.NE.AND P0, PT, R18, R3, PT ;  /* 0x000000031200720c */ /* 0x000fd60003f05270 */
[----:B------:R-:W0:Y:S02]  /*a5a0*/  LDTM.x32 R88, tmem[UR4+0x20] ;  /* 0x00002004005879ee */ /* 0x000e2400082c0000 */
        /* <DEDUP_REMOVED lines=17> */
.L_x_284:
        /* <DEDUP_REMOVED lines=23> */
.L_x_285:
[C---:B------:R-:W-:Y:S01]  /*a830*/  FMNMX3 R3, R154.reuse, R120, R124, !PT ;  /* 0x000000789a037276 */ /* 0x040fe2000780007c */
[----:B------:R-:W-:Y:S05]  /*a840*/  WARPSYNC.ALL ;  /* 0x0000000000007948 */ /* 0x000fea0003800000 */
[C---:B------:R-:W-:Y:S02]  /*a850*/  FMNMX3 R0, R154.reuse, R121, R125, !PT ;  /* 0x000000799a007276 */ /* 0x040fe4000780007d */
[----:B------:R-:W-:Y:S02]  /*a860*/  FMNMX3 R5, R154, R122, R126, !PT ;  /* 0x0000007a9a057276 */ /* 0x000fe4000780007e */
[----:B------:R-:W-:-:S02]  /*a870*/  FMNMX3 R3, R3, R128, R132, !PT ;  /* 0x0000008003037276 */ /* 0x000fc40007800084 */
[----:B------:R-:W-:Y:S02]  /*a880*/  FMNMX3 R0, R0, R129, R133, !PT ;  /* 0x0000008100007276 */ /* 0x000fe40007800085 */
[----:B------:R-:W-:Y:S02]  /*a890*/  FMNMX3 R6, R154, R123, R127, !PT ;  /* 0x0000007b9a067276 */ /* 0x000fe4000780007f */
[----:B------:R-:W-:Y:S02]  /*a8a0*/  FMNMX3 R5, R5, R130, R134, !PT ;  /* 0x0000008205057276 */ /* 0x000fe40007800086 */
[----:B------:R-:W-:Y:S02]  /*a8b0*/  FMNMX3 R3, R3, R136, R140, !PT ;  /* 0x0000008803037276 */ /* 0x000fe4000780008c */
[----:B------:R-:W-:Y:S02]  /*a8c0*/  FMNMX3 R0, R0, R137, R141, !PT ;  /* 0x0000008900007276 */ /* 0x000fe4000780008d */
[----:B------:R-:W-:-:S02]  /*a8d0*/  FMNMX3 R6, R6, R131, R135, !PT ;  /* 0x0000008306067276 */ /* 0x000fc40007800087 */
[----:B------:R-:W-:Y:S02]  /*a8e0*/  FMNMX3 R5, R5, R138, R142, !PT ;  /* 0x0000008a05057276 */ /* 0x000fe4000780008e */
[----:B------:R-:W-:Y:S02]  /*a8f0*/  R2UR UR4, R17 ;  /* 0x00000000110472ca */ /* 0x000fe400000e0000 */
[----:B------:R-:W-:Y:S02]  /*a900*/  FMNMX3 R3, R3, R144, R148, !PT ;  /* 0x0000009003037276 */ /* 0x000fe40007800094 */
[----:B------:R-:W-:Y:S02]  /*a910*/  FMNMX3 R0, R0, R145, R149, !PT ;  /* 0x0000009100007276 */ /* 0x000fe40007800095 */
[----:B------:R-:W-:Y:S02]  /*a920*/  FMNMX3 R6, R6, R139, R143, !PT ;  /* 0x0000008b06067276 */ /* 0x000fe4000780008f */
[----:B------:R-:W-:-:S02]  /*a930*/  FMNMX3 R5, R5, R146, R150, !PT ;  /* 0x0000009205057276 */ /* 0x000fc40007800096 */
[----:B------:R-:W-:Y:S02]  /*a940*/  FMNMX3 R3, R3, R88, R92, !PT ;  /* 0x0000005803037276 */ /* 0x000fe4000780005c */
[----:B------:R-:W-:Y:S01]  /*a950*/  FMNMX3 R0, R0, R89, R93, !PT ;  /* 0x0000005900007276 */ /* 0x000fe2000780005d */
[----:B------:R-:W0:Y:S01]  /*a960*/  LDTM.x32 R24, tmem[UR4+0x60] ;  /* 0x00006004001879ee */ /* 0x000e2200082c0000 */
[----:B------:R-:W-:Y:S02]  /*a970*/  FMNMX3 R6, R6, R147, R151, !PT ;  /* 0x0000009306067276 */ /* 0x000fe40007800097 */
[----:B------:R-:W-:Y:S02]  /*a980*/  FMNMX3 R5, R5, R90, R94, !PT ;  /* 0x0000005a05057276 */ /* 0x000fe4000780005e */
        /* <DEDUP_REMOVED lines=28> */
[----:B0-----:R-:W-:Y:S02]  /*ab50*/  FMNMX3 R3, R3, R24, R28, !PT ;  /* 0x0000001803037276 */ /* 0x001fe4000780001c */
        /* <DEDUP_REMOVED lines=15> */
[----:B------:R-:W-:Y:S02]  /*ac50*/  ISETP.NE.AND P0, PT, R18, R19, PT ;  /* 0x000000131200720c */ /* 0x000fe40003f05270 */
[----:B------:R-:W-:Y:S02]  /*ac60*/  FMNMX3 R153, R6, R51, R55, !PT ;  /* 0x0000003306997276 */ /* 0x000fe40007800037 */
[----:B------:R-:W-:-:S04]  /*ac70*/  FMNMX3 R0, R4, R3, R0, !PT ;  /* 0x0000000304007276 */ /* 0x000fc80007800000 */
[----:B------:R-:W-:-:S04]  /*ac80*/  FMNMX R153, R153, R0, !PT ;  /* 0x0000000099997209 */ /* 0x000fc80007800000 */
[----:B------:R-:W-:-:S04]  /*ac90*/  FSETP.NEU.AND P1, PT, R153, -INF , PT ;  /* 0xff8000009900780b */ /* 0x000fc80003f2d000 */
[----:B------:R-:W-:Y:S01]  /*aca0*/  FSEL R155, R153, RZ, P1 ;  /* 0x000000ff999b7208 */ /* 0x000fe20000800000 */
[----:B------:R-:W-:Y:S08]  /*acb0*/  @!P0 BRA `(.L_x_286) ;  /* 0x0000000000408947 */ /* 0x000ff00003800000 */
        /* <DEDUP_REMOVED lines=16> */
.L_x_286:
[----:B------:R-:W-:Y:S05]  /*adc0*/  WARPSYNC.ALL ;  /* 0x0000000000007948 */ /* 0x000fea0003800000 */
[----:B------:R-:W-:Y:S02]  /*add0*/  R2UR UR4, R17 ;  /* 0x00000000110472ca */ /* 0x000fe400000e0000 */
[----:B------:R-:W-:-:S11]  /*ade0*/  ISETP.NE.AND P0, PT, RZ, UR43, PT ;  /* 0x0000002bff007c0c */ /* 0x000fd6000bf05270 */
[----:B------:R0:W-:Y:S02]  /*adf0*/  STTM.x2 tmem[UR4], R154 ;  /* 0x0000009a000079ed */ /* 0x0001e400080c0004 */
[----:B------:R-:W-:Y:S05]  /*ae00*/  @P0 BRA `(.L_x_287) ;  /* 0x0000000000040947 */ /* 0x000fea0003800000 */
[----:B-1----:R-:W-:Y:S05]  /*ae10*/  BPT.TRAP 0x1 ;  /* 0x000000040000795c */ /* 0x002fea0000300000 */
.L_x_287:
[----:B------:R-:W-:Y:S01]  /*ae20*/  UISETP.NE.AND UP0, UPT, UR52, URZ, UPT ;  /* 0x000000ff3400728c */ /* 0x000fe2000bf05270 */
[----:B------:R-:W-:Y:S01]  /*ae30*/  MOV R3, UR50 ;  /* 0x0000003200037c02 */ /* 0x000fe20008000f00 */
[----:B------:R-:W-:Y:S01]  /*ae40*/  UIADD3 UR4, UPT, UPT, UR37, 0x30100, URZ ;  /* 0x0003010025047890 */ /* 0x000fe2000fffe0ff */
[----:B------:R-:W-:Y:S02]  /*ae50*/  FSETP.NEU.AND P0, PT, R153, -INF , PT ;  /* 0xff8000009900780b */ /* 0x000fe40003f0d000 */
[----:B------:R-:W-:Y:S02]  /*ae60*/  SHF.L.U32 R3, R3, 0x1f, RZ ;  /* 0x0000001f03037819 */ /* 0x000fe400000006ff */
[----:B------:R-:W-:-:S04]  /*ae70*/  FSEL R0, R153, RZ, P0 ;  /* 0x000000ff99007208 */ /* 0x000fc80000000000 */
[----:B------:R-:W-:Y:S01]  /*ae80*/  @UP0 UIADD3 UR4, UPT, UPT, UR37, 0x300f0, URZ ;  /* 0x000300f025040890 */ /* 0x000fe2000fffe0ff */
[----:B-1----:R-:W-:Y:S01]  /*ae90*/  FMUL R0, R0, -UR36 ;  /* 0x8000002400007c20 */ /* 0x002fe20008400000 */
[----:B------:R-:W-:-:S03]  /*aea0*/  USEL UR37, UR47, UR48, UP0 ;  /* 0x000000302f257287 */ /* 0x000fc60008000000 */
[--C-:B------:R-:W-:Y:S01]  /*aeb0*/  FFMA2 R120, R120.F32x2.HI_LO, UR36.F32, R0.reuse.F32 ;  /* 0x0000002478787c49 */ /* 0x100fe20009200000 */
[----:B------:R-:W-:Y:S01]  /*aec0*/  ULOP3.LUT UR37, UR37, 0x1, URZ, 0x3c, !UPT ;  /* 0x0000000125257892 */ /* 0x000fe2000f8e3cff */
[--C-:B------:R-:W-:Y:S02]  /*aed0*/  FFMA2 R122, R122.F32x2.HI_LO, UR36.F32, R0.reuse.F32 ;  /* 0x000000247a7a7c49 */ /* 0x100fe40009200000 */
[----:B------:R-:W-:Y:S01]  /*aee0*/  SYNCS.ARRIVE.TRANS64.A1T0 RZ, [UR4], RZ ;  /* 0x000000ffffff79a7 */ /* 0x000fe20008100004 */
[----:B------:R-:W-:Y:S01]  /*aef0*/  FSETP.GEU.AND P2, PT, R120, -126, PT ;  /* 0xc2fc00007800780b */ /* 0x000fe20003f4e000 */
[--C-:B------:R-:W-:Y:S01]  /*af00*/  FFMA2 R124, R124.F32x2.HI_LO, UR36.F32, R0.reuse.F32 ;  /* 0x000000247c7c7c49 */ /* 0x100fe20009200000 */
[----:B------:R-:W-:Y:S01]  /*af10*/  FSETP.GEU.AND P1, PT, R121, -126, PT ;  /* 0xc2fc00007900780b */ /* 0x000fe20003f2e000 */
[----:B------:R-:W-:Y:S01]  /*af20*/  FFMA2 R126, R126.F32x2.HI_LO, UR36.F32, R0.F32 ;  /* 0x000000247e7e7c49 */ /* 0x000fe20009200000 */
[----:B------:R-:W-:Y:S02]  /*af30*/  FSETP.GEU.AND P0, PT, R122, -126, PT ;  /* 0xc2fc00007a00780b */ /* 0x000fe40003f0e000 */
[----:B------:R-:W-:Y:S01]  /*af40*/  FSETP.GEU.AND P6, PT, R123, -126, PT ;  /* 0xc2fc00007b00780b */ /* 0x000fe20003fce000 */
[----:B------:R-:W1:Y:S01]  /*af50*/  SYNCS.PHASECHK.TRANS64.TRYWAIT P3, [UR41], R3 ;  /* 0x00000003ff0075a7 */ /* 0x000e620008061129 */
[----:B------:R-:W-:-:S02]  /*af60*/  FSETP.GEU.AND P5, PT, R124, -126, PT ;  /* 0xc2fc00007c00780b */ /* 0x000fc40003fae000 */
[----:B------:R-:W-:-:S03]  /*af70*/  FSETP.GEU.AND P4, PT, R125, -126, PT ;  /* 0xc2fc00007d00780b */ /* 0x000fc60003f8e000 */
[----:B------:R-:W-:Y:S02]  /*af80*/  @!P2 FMUL R120, R120, 0.5 ;  /* 0x3f0000007878a820 */ /* 0x000fe40000400000 */
[----:B------:R-:W-:Y:S02]  /*af90*/  @!P1 FMUL R121, R121, 0.5 ;  /* 0x3f00000079799820 */ /* 0x000fe40000400000 */
[----:B------:R-:W-:Y:S02]  /*afa0*/  @!P0 FMUL R122, R122, 0.5 ;  /* 0x3f0000007a7a8820 */ /* 0x000fe40000400000 */
[----:B------:R-:W-:Y:S01]  /*afb0*/  @!P6 FMUL R123, R123, 0.5 ;  /* 0x3f0000007b7be820 */ /* 0x000fe20000400000 */
[----:B------:R-:W2:Y:S08]  /*afc0*/  MUFU.EX2 R120, R120 ;  /* 0x0000007800787308 */ /* 0x000eb00000000800 */
[----:B------:R-:W3:Y:S08]  /*afd0*/  MUFU.EX2 R121, R121 ;  /* 0x0000007900797308 */ /* 0x000ef00000000800 */
[----:B------:R-:W4:Y:S08]  /*afe0*/  MUFU.EX2 R122, R122 ;  /* 0x0000007a007a7308 */ /* 0x000f300000000800 */
[----:B------:R-:W0:Y:S02]  /*aff0*/  MUFU.EX2 R123, R123 ;  /* 0x0000007b007b7308 */ /* 0x000e240000000800 */
[----:B01234-:R-:W-:Y:S05]  /*b000*/  @!P3 BRA `(.L_x_288) ;  /* 0x000001280074b947 */ /* 0x01ffea0003800000 */
.L_x_413:
[--C-:B------:R-:W-:Y:S01]  /*b010*/  FFMA2 R128, R128.F32x2.HI_LO, UR36.F32, R0.reuse.F32 ;  /* 0x0000002480807c49 */ /* 0x100fe20009200000 */
[----:B------:R-:W-:Y:S01]  /*b020*/  FSETP.GEU.AND P3, PT, R126, -126, PT ;  /* 0xc2fc00007e00780b */ /* 0x000fe20003f6e000 */
[----:B------:R-:W-:Y:S01]  /*b030*/  @!P0 FMUL R122, R122, R122 ;  /* 0x0000007a7a7a8220 */ /* 0x000fe20000400000 */
[----:B------:R-:W-:Y:S01]  /*b040*/  @!P5 FMUL R124, R124, 0.5 ;  /* 0x3f0000007c7cd820 */ /* 0x000fe20000400000 */
[----:B------:R-:W-:Y:S01]  /*b050*/  @!P2 FMUL R120, R120, R120 ;  /* 0x000000787878a220 */ /* 0x000fe20000400000 */
[----:B------:R-:W-:Y:S01]  /*b060*/  FSETP.GEU.AND P0, PT, R129, -126, PT ;  /* 0xc2fc00008100780b */ /* 0x000fe20003f0e000 */
[----:B------:R-:W-:Y:S01]  /*b070*/  @!P1 FMUL R121, R121, R121 ;  /* 0x0000007979799220 */ /* 0x000fe20000400000 */
[----:B------:R-:W-:Y:S01]  /*b080*/  FSETP.GEU.AND P2, PT, R127, -126, PT ;  /* 0xc2fc00007f00780b */ /* 0x000fe20003f4e000 */
[--C-:B------:R-:W-:Y:S01]  /*b090*/  FFMA2 R130, R130.F32x2.HI_LO, UR36.F32, R0.reuse.F32 ;  /* 0x0000002482827c49 */ /* 0x100fe20009200000 */
[----:B------:R-:W-:Y:S01]  /*b0a0*/  FSETP.GEU.AND P1, PT, R128, -126, PT ;  /* 0xc2fc00008000780b */ /* 0x000fe20003f2e000 */
[----:B------:R-:W1:Y:S01]  /*b0b0*/  MUFU.EX2 R124, R124 ;  /* 0x0000007c007c7308 */ /* 0x000e620000000800 */
[----:B------:R-:W-:Y:S01]  /*b0c0*/  @!P6 FMUL R123, R123, R123 ;  /* 0x0000007b7b7be220 */ /* 0x000fe20000400000 */
[--C-:B------:R-:W-:Y:S01]  /*b0d0*/  FFMA2 R136, R136.F32x2.HI_LO, UR36.F32, R0.reuse.F32 ;  /* 0x0000002488887c49 */ /* 0x100fe20009200000 */
[----:B------:R-:W-:Y:S01]  /*b0e0*/  FSETP.GEU.AND P6, PT, R130, -126, PT ;  /* 0xc2fc00008200780b */ /* 0x000fe20003fce000 */
[----:B------:R-:W-:Y:S01]  /*b0f0*/  @!P4 FMUL R125, R125, 0.5 ;  /* 0x3f0000007d7dc820 */ /* 0x000fe20000400000 */
[----:B------:R-:W-:Y:S01]  /*b100*/  @!P3 FMUL R126, R126, 0.5 ;  /* 0x3f0000007e7eb820 */ /* 0x000fe20000400000 */
[--C-:B------:R-:W-:Y:S01]  /*b110*/  FFMA2 R134, R134.F32x2.HI_LO, UR36.F32, R0.reuse.F32 ;  /* 0x0000002486867c49 */ /* 0x100fe20009200000 */
[----:B------:R-:W-:Y:S01]  /*b120*/  USHF.R.U32.HI UR4, URZ, 0x15, UR39 ;  /* 0x00000015ff047899 */ /* 0x000fe20008011627 */
[----:B------:R-:W-:Y:S01]  /*b130*/  @!P0 FMUL R129, R129, 0.5 ;  /* 0x3f00000081818820 */ /* 0x000fe20000400000 */
[--C-:B------:R-:W-:Y:S01]  /*b140*/  FFMA2 R132, R132.F32x2.HI_LO, UR36.F32, R0.reuse.F32 ;  /* 0x0000002484847c49 */ /* 0x100fe20009200000 */
[----:B------:R-:W2:Y:S01]  /*b150*/  MUFU.EX2 R125, R125 ;  /* 0x0000007d007d7308 */ /* 0x000ea20000000800 */
[----:B------:R-:W-:Y:S01]  /*b160*/  @!P2 FMUL R127, R127, 0.5 ;  /* 0x3f0000007f7fa820 */ /* 0x000fe20000400000 */
[----:B------:R-:W-:Y:S01]  /*b170*/  @!P1 FMUL R128, R128, 0.5 ;  /* 0x3f00000080809820 */ /* 0x000fe20000400000 */
[--C-:B------:R-:W-:Y:S01]  /*b180*/  FFMA2 R138, R138.F32x2.HI_LO, UR36.F32, R0.reuse.F32 ;  /* 0x000000248a8a7c49 */ /* 0x100fe20009200000 */
[----:B0-----:R-:W-:Y:S01]  /*b190*/  MOV R3, UR4 ;  /* 0x0000000400037c02 */ /* 0x001fe20008000f00 */
[--C-:B------:R-:W-:Y:S01]  /*b1a0*/  FFMA2 R142, R142.F32x2.HI_LO, UR36.F32, R0.reuse.F32 ;  /* 0x000000248e8e7c49 */ /* 0x100fe20009200000 */
[----:B------:R-:W-:Y:S01]  /*b1b0*/  UISETP.NE.AND UP0, UPT, UR52, URZ, UPT ;  /* 0x000000ff3400728c */ /* 0x000fe2000bf05270 */
[----:B-1----:R-:W-:Y:S01]  /*b1c0*/  @!P5 FMUL R124, R124, R124 ;  /* 0x0000007c7c7cd220 */ /* 0x002fe20000400000 */
[----:B------:R-:W0:Y:S01]  /*b1d0*/  MUFU.EX2 R129, R129 ;  /* 0x0000008100817308 */ /* 0x000e220000000800 */
[----:B------:R-:W-:Y:S01]  /*b1e0*/  FSETP.GEU.AND P5, PT, R131, -126, PT ;  /* 0xc2fc00008300780b */ /* 0x000fe20003fae000 */
[----:B------:R-:W-:Y:S01]  /*b1f0*/  @!P6 FMUL R130, R130, 0.5 ;  /* 0x3f0000008282e820 */ /* 0x000fe20000400000 */
[--C-:B------:R-:W-:Y:S01]  /*b200*/  FFMA2 R140, R140.F32x2.HI_LO, UR36.F32, R0.reuse.F32 ;  /* 0x000000248c8c7c49 */ /* 0x100fe20009200000 */
[----:B------:R-:W-:Y:S01]  /*b210*/  ULOP3.LUT UR50, UR50, 0x1, URZ, 0x3c, !UPT ;  /* 0x0000000132327892 */ /* 0x000fe2000f8e3cff */
[--C-:B------:R-:W-:Y:S01]  /*b220*/  FFMA2 R144, R144.F32x2.HI_LO, UR36.F32, R0.reuse.F32 ;  /* 0x0000002490907c49 */ /* 0x100fe20009200000 */
[----:B------:R-:W-:Y:S01]  /*b230*/  USEL UR47, UR37, UR47, UP0 ;  /* 0x0000002f252f7287 */ /* 0x000fe20008000000 */
[--C-:B------:R-:W-:Y:S01]  /*b240*/  FFMA2 R150, R150.F32x2.HI_LO, UR36.F32, R0.reuse.F32 ;  /* 0x0000002496967c49 */ /* 0x100fe20009200000 */
[----:B------:R-:W1:Y:S01]  /*b250*/  MUFU.EX2 R127, R127 ;  /* 0x0000007f007f7308 */ /* 0x000e620000000800 */
[----:B--2---:R-:W-:Y:S01]  /*b260*/  @!P4 FMUL R125, R125, R125 ;  /* 0x0000007d7d7dc220 */ /* 0x004fe20000400000 */
[----:B------:R-:W-:Y:S01]  /*b270*/  FSETP.GEU.AND P4, PT, R132, -126, PT ;  /* 0xc2fc00008400780b */ /* 0x000fe20003f8e000 */
[--C-:B------:R-:W-:Y:S01]  /*b280*/  FFMA2 R148, R148.F32x2.HI_LO, UR36.F32, R0.reuse.F32 ;  /* 0x0000002494947c49 */ /* 0x100fe20009200000 */
[----:B------:R-:W-:Y:S01]  /*b290*/  USEL UR48, UR48, UR37, UP0 ;  /* 0x0000002530307287 */ /* 0x000fe20008000000 */
[--C-:B------:R-:W-:Y:S01]  /*b2a0*/  FFMA2 R146, R146.F32x2.HI_LO, UR36.F32, R0.reuse.F32 ;  /* 0x0000002492927c49 */ /* 0x100fe20009200000 */
[----:B------:R-:W-:Y:S01]  /*b2b0*/  SYNCS.ARRIVE.TRANS64.A1T0 RZ, [UR40], RZ ;  /* 0x000000ffffff79a7 */ /* 0x000fe20008100028 */
[----:B------:R-:W-:Y:S01]  /*b2c0*/  @!P5 FMUL R131, R131, 0.5 ;  /* 0x3f0000008383d820 */ /* 0x000fe20000400000 */
[----:B------:R-:W2:Y:S01]  /*b2d0*/  MUFU.EX2 R128, R128 ;  /* 0x0000008000807308 */ /* 0x000ea20000000800 */
[----:B0-----:R-:W-:Y:S01]  /*b2e0*/  @!P0 FMUL R129, R129, R129 ;  /* 0x0000008181818220 */ /* 0x001fe20000400000 */
[----:B------:R-:W-:Y:S01]  /*b2f0*/  FSETP.GEU.AND P0, PT, R136, -126, PT ;  /* 0xc2fc00008800780b */ /* 0x000fe20003f0e000 */
[--C-:B------:R-:W-:Y:S01]  /*b300*/  FFMA2 R8, R88.F32x2.HI_LO, UR36.F32, R0.reuse.F32 ;  /* 0x0000002458087c49 */ /* 0x100fe20009200000 */
[----:B------:R-:W-:Y:S01]  /*b310*/  BSSY.RECONVERGENT B6, `(.L_x_289) ;  /* 0x000026f000067945 */ /* 0x000fe20003800200 */
[--C-:B------:R-:W-:Y:S01]  /*b320*/  FFMA2 R4, R92.F32x2.HI_LO, UR36.F32, R0.reuse.F32 ;  /* 0x000000245c047c49 */ /* 0x100fe20009200000 */
[----:B------:R-:W-:Y:S01]  /*b330*/  F2FP.SATFINITE.E5M2.F32.PACK_AB_MERGE_C R168, R121, R120, RZ ;  /* 0x0000007879a8723e */ /* 0x000fe200048060ff */
[----:B------:R-:W-:Y:S01]  /*b340*/  @!P4 FMUL R132, R132, 0.5 ;  /* 0x3f0000008484c820 */ /* 0x000fe20000400000 */
[----:B------:R-:W0:Y:S01]  /*b350*/  MUFU.EX2 R126, R126 ;  /* 0x0000007e007e7308 */ /* 0x000e220000000800 */
[----:B-1----:R-:W-:Y:S01]  /*b360*/  @!P2 FMUL R127, R127, R127 ;  /* 0x0000007f7f7fa220 */ /* 0x002fe20000400000 */
[----:B------:R-:W-:Y:S01]  /*b370*/  FSETP.GEU.AND P2, PT, R134, -126, PT ;  /* 0xc2fc00008600780b */ /* 0x000fe20003f4e000 */
[--C-:B------:R-:W-:Y:S01]  /*b380*/  FFMA2 R6, R90.F32x2.HI_LO, UR36.F32, R0.reuse.F32 ;  /* 0x000000245a067c49 */ /* 0x100fe20009200000 */
[----:B------:R-:W-:Y:S01]  /*b390*/  F2FP.SATFINITE.E5M2.F32.PACK_AB_MERGE_C R155, R123, R122, RZ ;  /* 0x0000007a7b9b723e */ /* 0x000fe200048060ff */
[--C-:B------:R-:W-:Y:S01]  /*b3a0*/  FFMA2 R10, R94.F32x2.HI_LO, UR36.F32, R0.reuse.F32 ;  /* 0x000000245e0a7c49 */ /* 0x100fe20009200000 */
[----:B------:R-:W-:Y:S01]  /*b3b0*/  F2FP.SATFINITE.E5M2.F32.PACK_AB_MERGE_C R170, R125, R124, RZ ;  /* 0x0000007c7daa723e */ /* 0x000fe200048060ff */
[----:B------:R-:W-:Y:S01]  /*b3c0*/  @!P0 FMUL R136, R136, 0.5 ;  /* 0x3f00000088888820 */ /* 0x000fe20000400000 */
[----:B------:R-:W1:Y:S01]  /*b3d0*/  MUFU.EX2 R130, R130 ;  /* 0x0000008200827308 */ /* 0x000e620000000800 */
[----:B--2---:R-:W-:Y:S01]  /*b3e0*/  @!P1 FMUL R128, R128, R128 ;  /* 0x0000008080809220 */ /* 0x004fe20000400000 */
[----:B------:R-:W-:Y:S01]  /*b3f0*/  FSETP.GEU.AND P1, PT, R135, -126, PT ;  /* 0xc2fc00008700780b */ /* 0x000fe20003f2e000 */
[----:B------:R-:W-:-:S02]  /*b400*/  FFMA2 R28, R28.F32x2.HI_LO, UR36.F32, R0.F32 ;  /* 0x000000241c1c7c49 */ /* 0x000fc40009200000 */
[--C-:B------:R-:W-:Y:S01]  /*b410*/  FFMA2 R26, R26.F32x2.HI_LO, UR36.F32, R0.reuse.F32 ;  /* 0x000000241a1a7c49 */ /* 0x100fe20009200000 */
[----:B------:R-:W-:Y:S01]  /*b420*/  F2FP.SATFINITE.E5M2.F32.PACK_AB_MERGE_C R172, R129, R128, RZ ;  /* 0x0000008081ac723e */ /* 0x000fe200048060ff */
[----:B------:R-:W-:Y:S01]  /*b430*/  @!P2 FMUL R134, R134, 0.5 ;  /* 0x3f0000008686a820 */ /* 0x000fe20000400000 */
[----:B------:R-:W2:Y:S01]  /*b440*/  MUFU.EX2 R131, R131 ;  /* 0x0000008300837308 */ /* 0x000ea20000000800 */
[----:B0-----:R-:W-:Y:S01]  /*b450*/  @!P3 FMUL R126, R126, R126 ;  /* 0x0000007e7e7eb220 */ /* 0x001fe20000400000 */
[----:B------:R-:W-:Y:S01]  /*b460*/  FSETP.GEU.AND P3, PT, R133, -126, PT ;  /* 0xc2fc00008500780b */ /* 0x000fe20003f6e000 */
[--C-:B------:R-:W-:Y:S02]  /*b470*/  FFMA2 R24, R24.F32x2.HI_LO, UR36.F32, R0.reuse.F32 ;  /* 0x0000002418187c49 */ /* 0x100fe40009200000 */
[--C-:B------:R-:W-:Y:S01]  /*b480*/  FFMA2 R30, R30.F32x2.HI_LO, UR36.F32, R0.reuse.F32 ;  /* 0x000000241e1e7c49 */ /* 0x100fe20009200000 */
[----:B------:R-:W-:Y:S01]  /*b490*/  F2FP.SATFINITE.E5M2.F32.PACK_AB_MERGE_C R169, R127, R126, RZ ;  /* 0x0000007e7fa9723e */ /* 0x000fe200048060ff */
[----:B------:R-:W-:Y:S01]  /*b4a0*/  @!P1 FMUL R135, R135, 0.5 ;  /* 0x3f00000087879820 */ /* 0x000fe20000400000 */
[----:B------:R-:W0:Y:S01]  /*b4b0*/  MUFU.EX2 R136, R136 ;  /* 0x0000008800887308 */ /* 0x000e220000000800 */
[----:B-1----:R-:W-:Y:S01]  /*b4c0*/  @!P6 FMUL R130, R130, R130 ;  /* 0x000000828282e220 */ /* 0x002fe20000400000 */
[----:B------:R-:W-:Y:S01]  /*b4d0*/  FSETP.GEU.AND P6, PT, R137, -126, PT ;  /* 0xc2fc00008900780b */ /* 0x000fe20003fce000 */
[----:B------:R-:W-:-:S02]  /*b4e0*/  FFMA2 R34, R34.F32x2.HI_LO, UR36.F32, R0.F32 ;  /* 0x0000002422227c49 */ /* 0x000fc40009200000 */
[--C-:B------:R-:W-:Y:S02]  /*b4f0*/  FFMA2 R32, R32.F32x2.HI_LO, UR36.F32, R0.reuse.F32 ;  /* 0x0000002420207c49 */ /* 0x100fe40009200000 */
[----:B------:R-:W-:Y:S01]  /*b500*/  @!P3 FMUL R133, R133, 0.5 ;  /* 0x3f0000008585b820 */ /* 0x000fe20000400000 */
[----:B------:R-:W1:Y:S01]  /*b510*/  MUFU.EX2 R134, R134 ;  /* 0x0000008600867308 */ /* 0x000e620000000800 */
[----:B--2---:R-:W-:Y:S01]  /*b520*/  @!P5 FMUL R131, R131, R131 ;  /* 0x000000838383d220 */ /* 0x004fe20000400000 */
[----:B------:R-:W-:Y:S01]  /*b530*/  FSETP.GEU.AND P5, PT, R138, -126, PT ;  /* 0xc2fc00008a00780b */ /* 0x000fe20003fae000 */
[--C-:B------:R-:W-:Y:S02]  /*b540*/  FFMA2 R166, R52.F32x2.HI_LO, UR36.F32, R0.reuse.F32 ;  /* 0x0000002434a67c49 */ /* 0x100fe40009200000 */
[----:B------:R-:W-:Y:S01]  /*b550*/  FFMA2 R54, R54.F32x2.HI_LO, UR36.F32, R0.F32 ;  /* 0x0000002436367c49 */ /* 0x000fe20009200000 */
[----:B------:R-:W-:Y:S01]  /*b560*/  F2FP.SATFINITE.E5M2.F32.PACK_AB_MERGE_C R171, R131, R130, RZ ;  /* 0x0000008283ab723e */ /* 0x000fe200048060ff */
[----:B------:R-:W-:Y:S01]  /*b570*/  @!P6 FMUL R137, R137, 0.5 ;  /* 0x3f0000008989e820 */ /* 0x000fe20000400000 */
[----:B------:R-:W2:Y:S01]  /*b580*/  MUFU.EX2 R135, R135 ;  /* 0x0000008700877308 */ /* 0x000ea20000000800 */
[----:B0-----:R-:W-:Y:S01]  /*b590*/  @!P0 FMUL R136, R136, R136 ;  /* 0x0000008888888220 */ /* 0x001fe20000400000 */
[----:B------:R-:W-:-:S05]  /*b5a0*/  FSETP.GEU.AND P0, PT, R143, -126, PT ;  /* 0xc2fc00008f00780b */ /* 0x000fca0003f0e000 */
[----:B------:R-:W-:Y:S01]  /*b5b0*/  @!P5 FMUL R138, R138, 0.5 ;  /* 0x3f0000008a8ad820 */ /* 0x000fe20000400000 */
[----:B------:R-:W0:Y:S01]  /*b5c0*/  MUFU.EX2 R132, R132 ;  /* 0x0000008400847308 */ /* 0x000e220000000800 */
[----:B-1----:R-:W-:Y:S01]  /*b5d0*/  @!P2 FMUL R134, R134, R134 ;  /* 0x000000868686a220 */ /* 0x002fe20000400000 */
[----:B------:R-:W-:-:S05]  /*b5e0*/  FSETP.GEU.AND P2, PT, R141, -126, PT ;  /* 0xc2fc00008d00780b */ /* 0x000fca0003f4e000 */
[----:B------:R-:W-:Y:S01]  /*b5f0*/  @!P0 FMUL R143, R143, 0.5 ;  /* 0x3f0000008f8f8820 */ /* 0x000fe20000400000 */
[----:B------:R-:W1:Y:S01]  /*b600*/  MUFU.EX2 R133, R133 ;  /* 0x0000008500857308 */ /* 0x000e620000000800 */
[----:B--2---:R-:W-:Y:S01]  /*b610*/  @!P1 FMUL R135, R135, R135 ;  /* 0x0000008787879220 */ /* 0x004fe20000400000 */
[----:B------:R-:W-:-:S04]  /*b620*/  FSETP.GEU.AND P1, PT, R142, -126, PT ;  /* 0xc2fc00008e00780b */ /* 0x000fc80003f2e000 */
        /* <DEDUP_REMOVED lines=8> */
[----:B------:R-:W-:-:S04]  /*b6b0*/  FSETP.GEU.AND P3, PT, R140, -126, PT ;  /* 0xc2fc00008c00780b */ /* 0x000fc80003f6e000 */
[----:B------:R-:W-:Y:S01]  /*b6c0*/  F2FP.SATFINITE.E5M2.F32.PACK_AB_MERGE_C R174, R133, R132, RZ ;  /* 0x0000008485ae723e */ /* 0x000fe200048060ff */
        /* <DEDUP_REMOVED lines=16> */
[----:B------:R-:W-:-:S05]  /*b7d0*/  FSETP.GEU.AND P2, PT, R148, -126, PT ;  /* 0xc2fc00009400780b */ /* 0x000fca0003f4e000 */
[----:B------:R-:W-:Y:S01]  /*b7e0*/  @!P0 FMUL R150, R150, 0.5 ;  /* 0x3f00000096968820 */ /* 0x000fe20000400000 */
[----:B------:R-:W2:Y:S01]  /*b7f0*/  MUFU.EX2 R140, R140 ;  /* 0x0000008c008c7308 */ /* 0x000ea20000000800 */
[----:B0-----:R-:W-:Y:S01]  /*b800*/  @!P1 FMUL R142, R142, R142 ;  /* 0x0000008e8e8e9220 */ /* 0x001fe20000400000 */
[----:B------:R-:W-:-:S04]  /*b810*/  FSETP.GEU.AND P1, PT, R149, -126, PT ;  /* 0xc2fc00009500780b */ /* 0x000fc80003f2e000 */
[----:B------:R-:W-:Y:S01]  /*b820*/  F2FP.SATFINITE.E5M2.F32.PACK_AB_MERGE_C R177, R143, R142, RZ ;  /* 0x0000008e8fb1723e */ /* 0x000fe200048060ff */
        /* <DEDUP_REMOVED lines=22> */
[----:B------:R-:W-:-:S05]  /*b990*/  FSETP.GEU.AND P0, PT, R5, -126, PT ;  /* 0xc2fc00000500780b */ /* 0x000fca0003f0e000 */
        /* <DEDUP_REMOVED lines=21> */
[----:B------:R-:W-:Y:S01]  /*baf0*/  FSETP.GEU.AND P6, PT, R10, -126, PT ;  /* 0xc2fc00000a00780b */ /* 0x000fe20003fce000 */
[----:B------:R-:W-:-:S03]  /*bb00*/  FFMA2 R150, R86.F32x2.HI_LO, UR36.F32, R0.F32 ;  /* 0x0000002456967c49 */ /* 0x000fc60009200000 */
[----:B------:R-:W-:Y:S01]  /*bb10*/  F2FP.SATFINITE.E5M2.F32.PACK_AB_MERGE_C R181, R89, R88, RZ ;  /* 0x0000005859b5723e */ /* 0x000fe200048060ff */
[----:B------:R-:W-:Y:S01]  /*bb20*/  @!P3 FMUL R6, R6, 0.5 ;  /* 0x3f0000000606b820 */ /* 0x000fe20000400000 */
[----:B------:R-:W1:Y:S01]  /*bb30*/  MUFU.EX2 R93, R7 ;  /* 0x00000007005d7308 */ /* 0x000e620000000800 */
[----:B--2---:R-:W-:Y:S01]  /*bb40*/  @!P5 FMUL R90, R90, R90 ;  /* 0x0000005a5a5ad220 */ /* 0x004fe20000400000 */
[----:B------:R-:W-:-:S05]  /*bb50*/  FSETP.GEU.AND P5, PT, R11, -126, PT ;  /* 0xc2fc00000b00780b */ /* 0x000fca0003fae000 */
[----:B------:R-:W-:Y:S01]  /*bb60*/  @!P6 FMUL R10, R10, 0.5 ;  /* 0x3f0000000a0ae820 */ /* 0x000fe20000400000 */
[----:B------:R2:W3:Y:S01]  /*bb70*/  MUFU.EX2 R94, R4 ;  /* 0x00000004005e7308 */ /* 0x0004e20000000800 */
[----:B0-----:R-:W-:-:S06]  /*bb80*/  @!P0 FMUL R95, R95, R95 ;  /* 0x0000005f5f5f8220 */ /* 0x001fcc0000400000 */
[----:B------:R-:W-:Y:S01]  /*bb90*/  @!P5 FMUL R11, R11, 0.5 ;  /* 0x3f0000000b0bd820 */ /* 0x000fe20000400000 */
[----:B------:R0:W4:Y:S01]  /*bba0*/  MUFU.EX2 R91, R9 ;  /* 0x00000009005b7308 */ /* 0x0001220000000800 */
[----:B-1----:R-:W-:-:S07]  /*bbb0*/  @!P2 FMUL R93, R93, R93 ;  /* 0x0000005d5d5da220 */ /* 0x002fce0000400000 */
[----:B------:R1:W5:Y:S01]  /*bbc0*/  MUFU.EX2 R92, R6 ;  /* 0x00000006005c7308 */ /* 0x0003620000000800 */
[----:B--2---:R-:W-:Y:S02]  /*bbd0*/  FFMA2 R4, R100.F32x2.HI_LO, UR36.F32, R0.F32 ;  /* 0x0000002464047c49 */ /* 0x004fe40009200000 */
[----:B---3--:R-:W-:-:S03]  /*bbe0*/  @!P1 FMUL R94, R94, R94 ;  /* 0x0000005e5e5e9220 */ /* 0x008fc60000400000 */
[----:B------:R-:W-:Y:S02]  /*bbf0*/  FSETP.GEU.AND P0, PT, R4, -126, PT ;  /* 0xc2fc00000400780b */ /* 0x000fe40003f0e000 */
[----:B------:R-:W-:Y:S01]  /*bc00*/  F2FP.SATFINITE.E5M2.F32.PACK_AB_MERGE_C R186, R95, R94, RZ ;  /* 0x0000005e5fba723e */ /* 0x000fe200048060ff */
[--C-:B0-----:R-:W-:Y:S02]  /*bc10*/  FFMA2 R8, R96.F32x2.HI_LO, UR36.F32, R0.reuse.F32 ;  /* 0x0000002460087c49 */ /* 0x101fe40009200000 */
[----:B------:R-:W0:Y:S01]  /*bc20*/  MUFU.EX2 R96, R10 ;  /* 0x0000000a00607308 */ /* 0x000e220000000800 */
[----:B----4-:R-:W-:Y:S02]  /*bc30*/  @!P4 FMUL R91, R91, R91 ;  /* 0x0000005b5b5bc220 */ /* 0x010fe40000400000 */
[----:B------:R-:W-:Y:S01]  /*bc40*/  FSETP.GEU.AND P4, PT, R8, -126, PT ;  /* 0xc2fc00000800780b */ /* 0x000fe20003f8e000 */
[----:B-1----:R-:W-:Y:S02]  /*bc50*/  FFMA2 R6, R98.F32x2.HI_LO, UR36.F32, R0.F32 ;  /* 0x0000002462067c49 */ /* 0x002fe40009200000 */
[----:B------:R-:W-:-:S02]  /*bc60*/  F2FP.SATFINITE.E5M2.F32.PACK_AB_MERGE_C R184, R91, R90, RZ ;  /* 0x0000005a5bb8723e */ /* 0x000fc400048060ff */
[----:B------:R1:W2:Y:S01]  /*bc70*/  MUFU.EX2 R97, R11 ;  /* 0x0000000b00617308 */ /* 0x0002a20000000800 */
[----:B------:R-:W-:Y:S01]  /*bc80*/  @!P0 FMUL R4, R4, 0.5 ;  /* 0x3f00000004048820 */ /* 0x000fe20000400000 */
[----:B-----5:R-:W-:Y:S01]  /*bc90*/  @!P3 FMUL R92, R92, R92 ;  /* 0x0000005c5c5cb220 */ /* 0x020fe20000400000 */
[----:B------:R-:W-:Y:S02]  /*bca0*/  FSETP.GEU.AND P2, PT, R6, -126, PT ;  /* 0xc2fc00000600780b */ /* 0x000fe40003f4e000 */
[----:B------:R-:W-:Y:S02]  /*bcb0*/  FSETP.GEU.AND P1, PT, R7, -126, PT ;  /* 0xc2fc00000700780b */ /* 0x000fe40003f2e000 */
[----:B------:R-:W-:Y:S01]  /*bcc0*/  FSETP.GEU.AND P3, PT, R9, -126, PT ;  /* 0xc2fc00000900780b */ /* 0x000fe20003f6e000 */
[----:B------:R-:W-:Y:S01]  /*bcd0*/  @!P4 FMUL R8, R8, 0.5 ;  /* 0x3f0000000808c820 */ /* 0x000fe20000400000 */
[----:B0-----:R-:W-:Y:S01]  /*bce0*/  @!P6 FMUL R96, R96, R96 ;  /* 0x000000606060e220 */ /* 0x001fe20000400000 */
[----:B------:R-:W-:-:S02]  /*bcf0*/  FSETP.GEU.AND P6, PT, R5, -126, PT ;  /* 0xc2fc00000500780b */ /* 0x000fc40003fce000 */
[----:B------:R-:W0:Y:S01]  /*bd00*/  MUFU.EX2 R98, R8 ;  /* 0x0000000800627308 */ /* 0x000e220000000800 */
[----:B------:R-:W-:-:S03]  /*bd10*/  F2FP.SATFINITE.E5M2.F32.PACK_AB_MERGE_C R183, R93, R92, RZ ;  /* 0x0000005c5db7723e */ /* 0x000fc600048060ff */
[----:B------:R-:W-:Y:S01]  /*bd20*/  @!P2 FMUL R6, R6, 0.5 ;  /* 0x3f0000000606a820 */ /* 0x000fe20000400000 */
[----:B-1----:R-:W-:Y:S02]  /*bd30*/  FFMA2 R10, R102.F32x2.HI_LO, UR36.F32, R0.F32 ;  /* 0x00000024660a7c49 */ /* 0x002fe40009200000 */
[----:B------:R-:W-:Y:S01]  /*bd40*/  @!P1 FMUL R7, R7, 0.5 ;  /* 0x3f00000007079820 */ /* 0x000fe20000400000 */
[----:B------:R-:W1:Y:S01]  /*bd50*/  MUFU.EX2 R102, R4 ;  /* 0x0000000400667308 */ /* 0x000e620000000800 */
[----:B--2---:R-:W-:Y:S01]  /*bd60*/  @!P5 FMUL R97, R97, R97 ;  /* 0x000000616161d220 */ /* 0x004fe20000400000 */
[----:B------:R-:W-:Y:S01]  /*bd70*/  FSETP.GEU.AND P5, PT, R10, -126, PT ;  /* 0xc2fc00000a00780b */ /* 0x000fe20003fae000 */
[----:B------:R-:W-:Y:S01]  /*bd80*/  @!P3 FMUL R9, R9, 0.5 ;  /* 0x3f0000000909b820 */ /* 0x000fe20000400000 */
[----:B------:R-:W-:Y:S02]  /*bd90*/  @!P6 FMUL R5, R5, 0.5 ;  /* 0x3f0000000505e820 */ /* 0x000fe40000400000 */
[----:B------:R-:W-:-:S02]  /*bda0*/  F2FP.SATFINITE.E5M2.F32.PACK_AB_MERGE_C R185, R97, R96, RZ ;  /* 0x0000006061b9723e */ /* 0x000fc400048060ff */
[----:B------:R-:W2:Y:S01]  /*bdb0*/  MUFU.EX2 R100, R6 ;  /* 0x0000000600647308 */ /* 0x000ea20000000800 */
[----:B0-----:R-:W-:Y:S01]  /*bdc0*/  @!P4 FMUL R98, R98, R98 ;  /* 0x000000626262c220 */ /* 0x001fe20000400000 */
[----:B------:R-:W-:-:S05]  /*bdd0*/  FSETP.GEU.AND P4, PT, R11, -126, PT ;  /* 0xc2fc00000b00780b */ /* 0x000fca0003f8e000 */
[----:B------:R-:W-:Y:S01]  /*bde0*/  @!P5 FMUL R10, R10, 0.5 ;  /* 0x3f0000000a0ad820 */ /* 0x000fe20000400000 */
[----:B------:R0:W3:Y:S01]  /*bdf0*/  MUFU.EX2 R101, R7 ;  /* 0x0000000700657308 */ /* 0x0000e20000000800 */
[----:B-1----:R-:W-:-:S06]  /*be00*/  @!P0 FMUL R102, R102, R102 ;  /* 0x0000006666668220 */ /* 0x002fcc0000400000 */
[----:B------:R-:W-:Y:S01]  /*be10*/  @!P4 FMUL R11, R11, 0.5 ;  /* 0x3f0000000b0bc820 */ /* 0x000fe20000400000 */
[----:B------:R1:W4:Y:S01]  /*be20*/  MUFU.EX2 R99, R9 ;  /* 0x0000000900637308 */ /* 0x0003220000000800 */
[----:B--2---:R-:W-:-:S07]  /*be30*/  @!P2 FMUL R100, R100, R100 ;  /* 0x000000646464a220 */ /* 0x004fce0000400000 */
[----:B------:R2:W5:Y:S01]  /*be40*/  MUFU.EX2 R103, R5 ;  /* 0x0000000500677308 */ /* 0x0005620000000800 */
[----:B0-----:R-:W-:Y:S02]  /*be50*/  FFMA2 R6, R106.F32x2.HI_LO, UR36.F32, R0.F32 ;  /* 0x000000246a067c49 */ /* 0x001fe40009200000 */
[----:B---3--:R-:W-:-:S03]  /*be60*/  @!P1 FMUL R101, R101, R101 ;  /* 0x0000006565659220 */ /* 0x008fc60000400000 */
[----:B------:R-:W-:Y:S02]  /*be70*/  FSETP.GEU.AND P0, PT, R7, -126, PT ;  /* 0xc2fc00000700780b */ /* 0x000fe40003f0e000 */
[----:B------:R-:W-:Y:S01]  /*be80*/  FSETP.GEU.AND P1, PT, R6, -126, PT ;  /* 0xc2fc00000600780b */ /* 0x000fe20003f2e000 */
[--C-:B-1----:R-:W-:Y:S01]  /*be90*/  FFMA2 R8, R104.F32x2.HI_LO, UR36.F32, R0.reuse.F32 ;  /* 0x0000002468087c49 */ /* 0x102fe20009200000 */
[----:B------:R-:W-:Y:S01]  /*bea0*/  F2FP.SATFINITE.E5M2.F32.PACK_AB_MERGE_C R187, R101, R100, RZ ;  /* 0x0000006465bb723e */ /* 0x000fe200048060ff */
[----:B------:R-:W0:Y:S01]  /*beb0*/  MUFU.EX2 R104, R10 ;  /* 0x0000000a00687308 */ /* 0x000e220000000800 */
[----:B----4-:R-:W-:Y:S02]  /*bec0*/  @!P3 FMUL R99, R99, R99 ;  /* 0x000000636363b220 */ /* 0x010fe40000400000 */
[----:B------:R-:W-:Y:S02]  /*bed0*/  FSETP.GEU.AND P2, PT, R9, -126, PT ;  /* 0xc2fc00000900780b */ /* 0x000fe40003f4e000 */
[----:B------:R-:W-:Y:S01]  /*bee0*/  FSETP.GEU.AND P3, PT, R8, -126, PT ;  /* 0xc2fc00000800780b */ /* 0x000fe20003f6e000 */
[----:B--2---:R-:W-:Y:S01]  /*bef0*/  FFMA2 R4, R108.F32x2.HI_LO, UR36.F32, R0.F32 ;  /* 0x000000246c047c49 */ /* 0x004fe20009200000 */
[----:B------:R-:W-:Y:S01]  /*bf00*/  F2FP.SATFINITE.E5M2.F32.PACK_AB_MERGE_C R188, R99, R98, RZ ;  /* 0x0000006263bc723e */ /* 0x000fe200048060ff */
[----:B------:R-:W-:Y:S01]  /*bf10*/  @!P0 FMUL R7, R7, 0.5 ;  /* 0x3f00000007078820 */ /* 0x000fe20000400000 */
[----:B-----5:R-:W-:Y:S01]  /*bf20*/  @!P6 FMUL R103, R103, R103 ;  /* 0x000000676767e220 */ /* 0x020fe20000400000 */
[----:B------:R-:W-:Y:S01]  /*bf30*/  @!P1 FMUL R6, R6, 0.5 ;  /* 0x3f00000006069820 */ /* 0x000fe20000400000 */
[----:B------:R-:W-:Y:S01]  /*bf40*/  FSETP.GEU.AND P6, PT, R4, -126, PT ;  /* 0xc2fc00000400780b */ /* 0x000fe20003fce000 */
[----:B------:R-:W1:Y:S04]  /*bf50*/  MUFU.EX2 R109, R7 ;  /* 0x00000007006d7308 */ /* 0x000e680000000800 */
[----:B------:R-:W-:Y:S01]  /*bf60*/  @!P2 FMUL R9, R9, 0.5 ;  /* 0x3f0000000909a820 */ /* 0x000fe20000400000 */
[----:B0-----:R-:W-:Y:S01]  /*bf70*/  @!P5 FMUL R104, R104, R104 ;  /* 0x000000686868d220 */ /* 0x001fe20000400000 */
[----:B------:R-:W-:Y:S01]  /*bf80*/  FSETP.GEU.AND P5, PT, R5, -126, PT ;  /* 0xc2fc00000500780b */ /* 0x000fe20003fae000 */
[----:B------:R-:W-:Y:S01]  /*bf90*/  @!P3 FMUL R8, R8, 0.5 ;  /* 0x3f0000000808b820 */ /* 0x000fe20000400000 */
[----:B------:R-:W0:Y:S04]  /*bfa0*/  MUFU.EX2 R107, R9 ;  /* 0x00000009006b7308 */ /* 0x000e280000000800 */
[----:B------:R-:W-:-:S04]  /*bfb0*/  @!P6 FMUL R4, R4, 0.5 ;  /* 0x3f0000000404e820 */ /* 0x000fc80000400000 */
[----:B------:R2:W3:Y:S01]  /*bfc0*/  MUFU.EX2 R108, R6 ;  /* 0x00000006006c7308 */ /* 0x0004e20000000800 */
[----:B-1----:R-:W-:Y:S02]  /*bfd0*/  @!P0 FMUL R109, R109, R109 ;  /* 0x0000006d6d6d8220 */ /* 0x002fe40000400000 */
[----:B------:R-:W-:-:S05]  /*bfe0*/  @!P5 FMUL R5, R5, 0.5 ;  /* 0x3f0000000505d820 */ /* 0x000fca0000400000 */
[----:B------:R1:W4:Y:S01]  /*bff0*/  MUFU.EX2 R105, R11 ;  /* 0x0000000b00697308 */ /* 0x0003220000000800 */
[----:B0-----:R-:W-:-:S07]  /*c000*/  @!P2 FMUL R107, R107, R107 ;  /* 0x0000006b6b6ba220 */ /* 0x001fce0000400000 */
[----:B------:R0:W5:Y:S01]  /*c010*/  MUFU.EX2 R106, R8 ;  /* 0x00000008006a7308 */ /* 0x0001620000000800 */
[----:B--2---:R-:W-:Y:S02]  /*c020*/  FFMA2 R6, R114.F32x2.HI_LO, UR36.F32, R0.F32 ;  /* 0x0000002472067c49 */ /* 0x004fe40009200000 */
[----:B---3--:R-:W-:-:S03]  /*c030*/  @!P1 FMUL R108, R108, R108 ;  /* 0x0000006c6c6c9220 */ /* 0x008fc60000400000 */
[----:B------:R-:W-:Y:S01]  /*c040*/  FSETP.GEU.AND P0, PT, R6, -126, PT ;  /* 0xc2fc00000600780b */ /* 0x000fe20003f0e000 */
[--C-:B-1----:R-:W-:Y:S02]  /*c050*/  FFMA2 R10, R110.F32x2.HI_LO, UR36.F32, R0.reuse.F32 ;  /* 0x000000246e0a7c49 */ /* 0x102fe40009200000 */
[----:B------:R-:W1:Y:S01]  /*c060*/  MUFU.EX2 R110, R4 ;  /* 0x00000004006e7308 */ /* 0x000e620000000800 */
[----:B----4-:R-:W-:Y:S02]  /*c070*/  @!P4 FMUL R105, R105, R105 ;  /* 0x000000696969c220 */ /* 0x010fe40000400000 */
[----:B------:R-:W-:Y:S01]  /*c080*/  FSETP.GEU.AND P4, PT, R10, -126, PT ;  /* 0xc2fc00000a00780b */ /* 0x000fe20003f8e000 */
[----:B0-----:R-:W-:Y:S02]  /*c090*/  FFMA2 R8, R112.F32x2.HI_LO, UR36.F32, R0.F32 ;  /* 0x0000002470087c49 */ /* 0x001fe40009200000 */
[----:B------:R-:W-:Y:S02]  /*c0a0*/  F2FP.SATFINITE.E5M2.F32.PACK_AB_MERGE_C R189, R105, R104, RZ ;  /* 0x0000006869bd723e */ /* 0x000fe400048060ff */
[----:B------:R0:W2:Y:S02]  /*c0b0*/  MUFU.EX2 R111, R5 ;  /* 0x00000005006f7308 */ /* 0x0000a40000000800 */
[----:B------:R-:W-:Y:S01]  /*c0c0*/  @!P0 FMUL R6, R6, 0.5 ;  /* 0x3f00000006068820 */ /* 0x000fe20000400000 */
[----:B-----5:R-:W-:Y:S01]  /*c0d0*/  @!P3 FMUL R106, R106, R106 ;  /* 0x0000006a6a6ab220 */ /* 0x020fe20000400000 */
[----:B------:R-:W-:-:S02]  /*c0e0*/  FSETP.GEU.AND P2, PT, R8, -126, PT ;  /* 0xc2fc00000800780b */ /* 0x000fc40003f4e000 */
[----:B------:R-:W-:Y:S02]  /*c0f0*/  FSETP.GEU.AND P1, PT, R9, -126, PT ;  /* 0xc2fc00000900780b */ /* 0x000fe40003f2e000 */
[----:B------:R-:W-:Y:S01]  /*c100*/  FSETP.GEU.AND P3, PT, R11, -126, PT ;  /* 0xc2fc00000b00780b */ /* 0x000fe20003f6e000 */
[----:B------:R-:W-:Y:S01]  /*c110*/  @!P4 FMUL R10, R10, 0.5 ;  /* 0x3f0000000a0ac820 */ /* 0x000fe20000400000 */
[----:B-1----:R-:W-:Y:S01]  /*c120*/  @!P6 FMUL R110, R110, R110 ;  /* 0x0000006e6e6ee220 */ /* 0x002fe20000400000 */
[----:B------:R-:W-:Y:S02]  /*c130*/  FSETP.GEU.AND P6, PT, R7, -126, PT ;  /* 0xc2fc00000700780b */ /* 0x000fe40003fce000 */
[----:B------:R-:W1:Y:S04]  /*c140*/  MUFU.EX2 R112, R10 ;  /* 0x0000000a00707308 */ /* 0x000e680000000800 */
[----:B------:R-:W-:Y:S01]  /*c150*/  @!P2 FMUL R8, R8, 0.5 ;  /* 0x3f0000000808a820 */ /* 0x000fe20000400000 */
[----:B0-----:R-:W-:-:S02]  /*c160*/  FFMA2 R4, R116.F32x2.HI_LO, UR36.F32, R0.F32 ;  /* 0x0000002474047c49 */ /* 0x001fc40009200000 */
[----:B------:R-:W-:Y:S01]  /*c170*/  @!P1 FMUL R9, R9, 0.5 ;  /* 0x3f00000009099820 */ /* 0x000fe20000400000 */
[----:B------:R-:W0:Y:S01]  /*c180*/  MUFU.EX2 R116, R6 ;  /* 0x0000000600747308 */ /* 0x000e220000000800 */
[----:B--2---:R-:W-:Y:S01]  /*c190*/  @!P5 FMUL R111, R111, R111 ;  /* 0x0000006f6f6fd220 */ /* 0x004fe20000400000 */
[----:B------:R-:W-:Y:S01]  /*c1a0*/  FSETP.GEU.AND P5, PT, R4, -126, PT ;  /* 0xc2fc00000400780b */ /* 0x000fe20003fae000 */
[----:B------:R-:W-:Y:S01]  /*c1b0*/  @!P3 FMUL R11, R11, 0.5 ;  /* 0x3f0000000b0bb820 */ /* 0x000fe20000400000 */
[----:B------:R-:W-:-:S04]  /*c1c0*/  @!P6 FMUL R7, R7, 0.5 ;  /* 0x3f0000000707e820 */ /* 0x000fc80000400000 */
[----:B------:R-:W2:Y:S01]  /*c1d0*/  MUFU.EX2 R114, R8 ;  /* 0x0000000800727308 */ /* 0x000ea20000000800 */
[----:B-1----:R-:W-:Y:S01]  /*c1e0*/  @!P4 FMUL R112, R112, R112 ;  /* 0x000000707070c220 */ /* 0x002fe20000400000 */
[----:B------:R-:W-:-:S05]  /*c1f0*/  FSETP.GEU.AND P4, PT, R5, -126, PT ;  /* 0xc2fc00000500780b */ /* 0x000fca0003f8e000 */
[----:B------:R-:W-:Y:S01]  /*c200*/  @!P5 FMUL R4, R4, 0.5 ;  /* 0x3f0000000404d820 */ /* 0x000fe20000400000 */
[----:B------:R1:W3:Y:S01]  /*c210*/  MUFU.EX2 R115, R9 ;  /* 0x0000000900737308 */ /* 0x0002e20000000800 */
[----:B0-----:R-:W-:-:S06]  /*c220*/  @!P0 FMUL R116, R116, R116 ;  /* 0x0000007474748220 */ /* 0x001fcc0000400000 */
[----:B------:R-:W-:Y:S01]  /*c230*/  @!P4 FMUL R5, R5, 0.5 ;  /* 0x3f0000000505c820 */ /* 0x000fe20000400000 */
[----:B------:R0:W4:Y:S01]  /*c240*/  MUFU.EX2 R113, R11 ;  /* 0x0000000b00717308 */ /* 0x0001220000000800 */
[----:B--2---:R-:W-:-:S07]  /*c250*/  @!P2 FMUL R114, R114, R114 ;  /* 0x000000727272a220 */ /* 0x004fce0000400000 */
[----:B------:R2:W5:Y:S01]  /*c260*/  MUFU.EX2 R117, R7 ;  /* 0x0000000700757308 */ /* 0x0005620000000800 */
[----:B-1----:R-:W-:Y:S02]  /*c270*/  FFMA2 R8, R56.F32x2.HI_LO, UR36.F32, R0.F32 ;  /* 0x0000002438087c49 */ /* 0x002fe40009200000 */
[----:B---3--:R-:W-:-:S03]  /*c280*/  @!P1 FMUL R115, R115, R115 ;  /* 0x0000007373739220 */ /* 0x008fc60000400000 */
[----:B------:R-:W-:Y:S02]  /*c290*/  FSETP.GEU.AND P0, PT, R9, -126, PT ;  /* 0xc2fc00000900780b */ /* 0x000fe40003f0e000 */
[----:B------:R-:W-:Y:S01]  /*c2a0*/  FSETP.GEU.AND P1, PT, R8, -126, PT ;  /* 0xc2fc00000800780b */ /* 0x000fe20003f2e000 */
[--C-:B0-----:R-:W-:Y:S02]  /*c2b0*/  FFMA2 R10, R118.F32x2.HI_LO, UR36.F32, R0.reuse.F32 ;  /* 0x00000024760a7c49 */ /* 0x101fe40009200000 */
        /* <DEDUP_REMOVED lines=10> */
[----:B------:R-:W1:Y:S02]  /*c360*/  MUFU.EX2 R59, R9 ;  /* 0x00000009003b7308 */ /* 0x000e640000000800 */
[----:B------:R-:W-:-:S02]  /*c370*/  F2FP.SATFINITE.E5M2.F32.PACK_AB_MERGE_C R18, R117, R116, RZ ;  /* 0x000000747512723e */ /* 0x000fc400048060ff */
        /* <DEDUP_REMOVED lines=19> */
[----:B0-----:R-:W-:-:S04]  /*c4b0*/  FFMA2 R10, R62.F32x2.HI_LO, UR36.F32, R0.F32 ;  /* 0x000000243e0a7c49 */ /* 0x001fc80009200000 */
[----:B------:R0:W2:Y:S02]  /*c4c0*/  MUFU.EX2 R61, R7 ;  /* 0x00000007003d7308 */ /* 0x0000a40000000800 */
[----:B------:R-:W-:Y:S01]  /*c4d0*/  @!P0 FMUL R8, R8, 0.5 ;  /* 0x3f00000008088820 */ /* 0x000fe20000400000 */
[----:B-----5:R-:W-:Y:S01]  /*c4e0*/  @!P3 FMUL R56, R56, R56 ;  /* 0x000000383838b220 */ /* 0x020fe20000400000 */
[----:B------:R-:W-:Y:S02]  /*c4f0*/  FSETP.GEU.AND P2, PT, R10, -126, PT ;  /* 0xc2fc00000a00780b */ /* 0x000fe40003f4e000 */
[----:B------:R-:W-:Y:S02]  /*c500*/  FSETP.GEU.AND P1, PT, R11, -126, PT ;  /* 0xc2fc00000b00780b */ /* 0x000fe40003f2e000 */
[----:B------:R-:W-:Y:S01]  /*c510*/  FSETP.GEU.AND P3, PT, R5, -126, PT ;  /* 0xc2fc00000500780b */ /* 0x000fe20003f6e000 */
[----:B------:R-:W-:Y:S01]  /*c520*/  @!P4 FMUL R4, R4, 0.5 ;  /* 0x3f0000000404c820 */ /* 0x000fe20000400000 */
[----:B-1----:R-:W-:Y:S01]  /*c530*/  @!P6 FMUL R60, R60, R60 ;  /* 0x0000003c3c3ce220 */ /* 0x002fe20000400000 */
[----:B------:R-:W-:-:S02]  /*c540*/  FSETP.GEU.AND P6, PT, R9, -126, PT ;  /* 0xc2fc00000900780b */ /* 0x000fc40003fce000 */
[----:B------:R-:W1:Y:S01]  /*c550*/  MUFU.EX2 R62, R4 ;  /* 0x00000004003e7308 */ /* 0x000e620000000800 */
[----:B------:R-:W-:-:S03]  /*c560*/  F2FP.SATFINITE.E5M2.F32.PACK_AB_MERGE_C R19, R57, R56, RZ ;  /* 0x000000383913723e */ /* 0x000fc600048060ff */
[----:B------:R-:W-:Y:S01]  /*c570*/  @!P2 FMUL R10, R10, 0.5 ;  /* 0x3f0000000a0aa820 */ /* 0x000fe20000400000 */
[----:B0-----:R-:W-:Y:S02]  /*c580*/  FFMA2 R6, R66.F32x2.HI_LO, UR36.F32, R0.F32 ;  /* 0x0000002442067c49 */ /* 0x001fe40009200000 */
        /* <DEDUP_REMOVED lines=25> */
[----:B--2---:R-:W-:-:S02]  /*c720*/  FFMA2 R8, R72.F32x2.HI_LO, UR36.F32, R0.F32 ;  /* 0x0000002448087c49 */ /* 0x004fc40009200000 */
        /* <DEDUP_REMOVED lines=19> */
[----:B------:R-:W-:Y:S02]  /*c860*/  FSETP.GEU.AND P0, PT, R10, -126, PT ;  /* 0xc2fc00000a00780b */ /* 0x000fe40003f0e000 */
[----:B------:R-:W-:Y:S01]  /*c870*/  F2FP.SATFINITE.E5M2.F32.PACK_AB_MERGE_C R23, R73, R72, RZ ;  /* 0x000000484917723e */ /* 0x000fe200048060ff */
[--C-:B-1----:R-:W-:Y:S02]  /*c880*/  FFMA2 R6, R74.F32x2.HI_LO, UR36.F32, R0.reuse.F32 ;  /* 0x000000244a067c49 */ /* 0x102fe40009200000 */
[----:B------:R-:W1:Y:S01]  /*c890*/  MUFU.EX2 R74, R8 ;  /* 0x00000008004a7308 */ /* 0x000e620000000800 */
[----:B----4-:R-:W-:Y:S02]  /*c8a0*/  @!P4 FMUL R69, R69, R69 ;  /* 0x000000454545c220 */ /* 0x010fe40000400000 */
[----:B------:R-:W-:Y:S01]  /*c8b0*/  FSETP.GEU.AND P4, PT, R6, -126, PT ;  /* 0xc2fc00000600780b */ /* 0x000fe20003f8e000 */
[----:B0-----:R-:W-:Y:S02]  /*c8c0*/  FFMA2 R4, R76.F32x2.HI_LO, UR36.F32, R0.F32 ;  /* 0x000000244c047c49 */ /* 0x001fe40009200000 */
        /* <DEDUP_REMOVED lines=10> */
[----:B------:R-:W1:Y:S04]  /*c970*/  MUFU.EX2 R76, R6 ;  /* 0x00000006004c7308 */ /* 0x000e680000000800 */
        /* <DEDUP_REMOVED lines=17> */
[----:B------:R-:W2:Y:S01]  /*ca90*/  MUFU.EX2 R81, R11 ;  /* 0x0000000b00517308 */ /* 0x000ea20000000800 */
        /* <DEDUP_REMOVED lines=9> */
[----:B--2---:R-:W-:Y:S01]  /*cb30*/  @!P6 FMUL R81, R81, R81 ;  /* 0x000000515151e220 */ /* 0x004fe20000400000 */
[----:B------:R-:W-:Y:S01]  /*cb40*/  FSETP.GEU.AND P6, PT, R150, -126, PT ;  /* 0xc2fc00009600780b */ /* 0x000fe20003fce000 */
[----:B------:R-:W-:Y:S01]  /*cb50*/  @!P0 FMUL R5, R5, 0.5 ;  /* 0x3f00000005058820 */ /* 0x000fe20000400000 */
[----:B------:R-:W1:Y:S01]  /*cb60*/  MUFU.EX2 R83, R9 ;  /* 0x0000000900537308 */ /* 0x000e620000000800 */
[----:B------:R-:W-:Y:S01]  /*cb70*/  @!P1 FMUL R4, R4, 0.5 ;  /* 0x3f00000004049820 */ /* 0x000fe20000400000 */
[----:B------:R-:W-:-:S05]  /*cb80*/  FFMA2 R10, R36.F32x2.HI_LO, UR36.F32, R0.F32 ;  /* 0x00000024240a7c49 */ /* 0x000fca0009200000 */
[----:B------:R-:W-:Y:S01]  /*cb90*/  @!P2 FMUL R7, R7, 0.5 ;  /* 0x3f0000000707a820 */ /* 0x000fe20000400000 */
[----:B------:R-:W2:Y:S01]  /*cba0*/  MUFU.EX2 R87, R5 ;  /* 0x0000000500577308 */ /* 0x000ea20000000800 */
[----:B0-----:R-:W-:Y:S01]  /*cbb0*/  @!P5 FMUL R82, R82, R82 ;  /* 0x000000525252d220 */ /* 0x001fe20000400000 */
[----:B------:R-:W-:Y:S01]  /*cbc0*/  FSETP.GEU.AND P5, PT, R151, -126, PT ;  /* 0xc2fc00009700780b */ /* 0x000fe20003fae000 */
[----:B------:R-:W-:Y:S01]  /*cbd0*/  @!P3 FMUL R6, R6, 0.5 ;  /* 0x3f0000000606b820 */ /* 0x000fe20000400000 */
[----:B------:R-:W-:-:S04]  /*cbe0*/  @!P6 FMUL R150, R150, 0.5 ;  /* 0x3f0000009696e820 */ /* 0x000fc80000400000 */
[----:B------:R-:W0:Y:S01]  /*cbf0*/  MUFU.EX2 R85, R7 ;  /* 0x0000000700557308 */ /* 0x000e220000000800 */
[----:B-1----:R-:W-:Y:S01]  /*cc00*/  @!P4 FMUL R83, R83, R83 ;  /* 0x000000535353c220 */ /* 0x002fe20000400000 */
[----:B------:R-:W-:Y:S01]  /*cc10*/  FSETP.GEU.AND P4, PT, R24, -126, PT ;  /* 0xc2fc00001800780b */ /* 0x000fe20003f8e000 */
[----:B------:R-:W-:-:S04]  /*cc20*/  FFMA2 R8, R38.F32x2.HI_LO, UR36.F32, R0.F32 ;  /* 0x0000002426087c49 */ /* 0x000fc80009200000 */
        /* <DEDUP_REMOVED lines=11> */
[----:B------:R-:W-:Y:S01]  /*cce0*/  FSETP.GEU.AND P1, PT, R27, -126, PT ;  /* 0xc2fc00001b00780b */ /* 0x000fe20003f2e000 */
[----:B------:R-:W-:-:S04]  /*ccf0*/  FFMA2 R4, R42.F32x2.HI_LO, UR36.F32, R0.F32 ;  /* 0x000000242a047c49 */ /* 0x000fc80009200000 */
[----:B------:R-:W-:Y:S01]  /*cd00*/  @!P2 FMUL R26, R26, 0.5 ;  /* 0x3f0000001a1aa820 */ /* 0x000fe20000400000 */
[----:B------:R-:W1:Y:S01]  /*cd10*/  MUFU.EX2 R151, R151 ;  /* 0x0000009700977308 */ /* 0x000e620000000800 */
[----:B--2---:R-:W-:Y:S01]  /*cd20*/  @!P3 FMUL R84, R84, R84 ;  /* 0x000000545454b220 */ /* 0x004fe20000400000 */
[----:B------:R-:W-:Y:S01]  /*cd30*/  FSETP.GEU.AND P3, PT, R25, -126, PT ;  /* 0xc2fc00001900780b */ /* 0x000fe20003f6e000 */
[----:B------:R-:W-:-:S04]  /*cd40*/  FFMA2 R6, R40.F32x2.HI_LO, UR36.F32, R0.F32 ;  /* 0x0000002428067c49 */ /* 0x000fc80009200000 */
        /* <DEDUP_REMOVED lines=15> */
[----:B------:R-:W-:Y:S02]  /*ce40*/  FSETP.GEU.AND P2, PT, R33, -126, PT ;  /* 0xc2fc00002100780b */ /* 0x000fe40003f4e000 */
[----:B------:R-:W-:-:S03]  /*ce50*/  F2FP.SATFINITE.E5M2.F32.PACK_AB_MERGE_C R26, R85, R84, RZ ;  /* 0x00000054551a723e */ /* 0x000fc600048060ff */
[----:B------:R-:W-:Y:S01]  /*ce60*/  @!P0 FMUL R35, R35, 0.5 ;  /* 0x3f00000023238820 */ /* 0x000fe20000400000 */
[----:B------:R-:W0:Y:S01]  /*ce70*/  MUFU.EX2 R157, R25 ;  /* 0x00000019009d7308 */ /* 0x000e220000000800 */
[----:B-1----:R-:W-:Y:S01]  /*ce80*/  @!P1 FMUL R159, R159, R159 ;  /* 0x0000009f9f9f9220 */ /* 0x002fe20000400000 */
[----:B------:R-:W-:Y:S02]  /*ce90*/  FSETP.GEU.AND P1, PT, R34, -126, PT ;  /* 0xc2fc00002200780b */ /* 0x000fe40003f2e000 */
[----:B------:R-:W-:Y:S02]  /*cea0*/  F2FP.SATFINITE.E5M2.F32.PACK_AB_MERGE_C R27, R151, R150, RZ ;  /* 0x00000096971b723e */ /* 0x000fe400048060ff */
[----:B------:R-:W-:Y:S01]  /*ceb0*/  F2FP.SATFINITE.E5M2.F32.PACK_AB_MERGE_C R28, R159, R158, RZ ;  /* 0x0000009e9f1c723e */ /* 0x000fe200048060ff */
[----:B------:R-:W-:Y:S01]  /*cec0*/  @!P2 FMUL R33, R33, 0.5 ;  /* 0x3f0000002121a820 */ /* 0x000fe20000400000 */
[----:B------:R-:W1:Y:S01]  /*ced0*/  MUFU.EX2 R161, R29 ;  /* 0x0000001d00a17308 */ /* 0x000e620000000800 */
[----:B--2---:R-:W-:Y:S01]  /*cee0*/  @!P4 FMUL R156, R156, R156 ;  /* 0x0000009c9c9cc220 */ /* 0x004fe20000400000 */
[----:B------:R-:W-:-:S02]  /*cef0*/  FSETP.GEU.AND P4, PT, R31, -126, PT ;  /* 0xc2fc00001f00780b */ /* 0x000fc40003f8e000 */
[----:B------:R-:W-:-:S03]  /*cf00*/  F2FP.SATFINITE.E5M2.F32.PACK_AB_MERGE_C R24, R77, R76, RZ ;  /* 0x0000004c4d18723e */ /* 0x000fc600048060ff */
        /* <DEDUP_REMOVED lines=29> */
[----:B------:R-:W-:-:S04]  /*d0e0*/  FSETP.GEU.AND P4, PT, R8, -126, PT ;  /* 0xc2fc00000800780b */ /* 0x000fc80003f8e000 */
[----:B------:R-:W-:Y:S01]  /*d0f0*/  F2FP.SATFINITE.E5M2.F32.PACK_AB_MERGE_C R29, R163, R162, RZ ;  /* 0x000000a2a31d723e */ /* 0x000fe200048060ff */
[----:B------:R-:W-:Y:S01]  /*d100*/  @!P1 FMUL R7, R7, 0.5 ;  /* 0x3f00000007079820 */ /* 0x000fe20000400000 */
[----:B------:R0:W3:Y:S01]  /*d110*/  MUFU.EX2 R39, R11 ;  /* 0x0000000b00277308 */ /* 0x0000e20000000800 */
[----:B-1----:R-:W-:Y:S01]  /*d120*/  @!P3 FMUL R164, R164, R164 ;  /* 0x000000a4a4a4b220 */ /* 0x002fe20000400000 */
[----:B------:R-:W-:-:S05]  /*d130*/  FSETP.GEU.AND P3, PT, R9, -126, PT ;  /* 0xc2fc00000900780b */ /* 0x000fca0003f6e000 */
[----:B------:R-:W-:Y:S01]  /*d140*/  @!P4 FMUL R8, R8, 0.5 ;  /* 0x3f0000000808c820 */ /* 0x000fe20000400000 */
[----:B------:R-:W1:Y:S01]  /*d150*/  MUFU.EX2 R42, R6 ;  /* 0x00000006002a7308 */ /* 0x000e620000000800 */
[----:B--2---:R-:W-:Y:S01]  /*d160*/  @!P6 FMUL R38, R38, R38 ;  /* 0x000000262626e220 */ /* 0x004fe20000400000 */
[----:B------:R-:W-:-:S05]  /*d170*/  FSETP.GEU.AND P6, PT, R5, -126, PT ;  /* 0xc2fc00000500780b */ /* 0x000fca0003fce000 */
[----:B------:R-:W-:Y:S01]  /*d180*/  @!P3 FMUL R9, R9, 0.5 ;  /* 0x3f0000000909b820 */ /* 0x000fe20000400000 */
[----:B------:R2:W4:Y:S01]  /*d190*/  MUFU.EX2 R43, R7 ;  /* 0x00000007002b7308 */ /* 0x0005220000000800 */
[----:B0-----:R-:W-:Y:S02]  /*d1a0*/  FFMA2 R10, R44.F32x2.HI_LO, UR36.F32, R0.F32 ;  /* 0x000000242c0a7c49 */ /* 0x001fe40009200000 */
[----:B---3--:R-:W-:-:S03]  /*d1b0*/  @!P5 FMUL R39, R39, R39 ;  /* 0x000000272727d220 */ /* 0x008fc60000400000 */
[----:B------:R-:W-:Y:S01]  /*d1c0*/  FSETP.GEU.AND P5, PT, R10, -126, PT ;  /* 0xc2fc00000a00780b */ /* 0x000fe20003fae000 */
[----:B------:R-:W-:Y:S01]  /*d1d0*/  @!P6 FMUL R5, R5, 0.5 ;  /* 0x3f0000000505e820 */ /* 0x000fe20000400000 */
[----:B------:R-:W0:Y:S01]  /*d1e0*/  MUFU.EX2 R44, R4 ;  /* 0x00000004002c7308 */ /* 0x000e220000000800 */
[----:B-1----:R-:W-:-:S07]  /*d1f0*/  @!P2 FMUL R42, R42, R42 ;  /* 0x0000002a2a2aa220 */ /* 0x002fce0000400000 */
[----:B------:R-:W1:Y:S01]  /*d200*/  MUFU.EX2 R40, R8 ;  /* 0x0000000800287308 */ /* 0x000e620000000800 */
[----:B--2---:R-:W-:Y:S02]  /*d210*/  FFMA2 R6, R48.F32x2.HI_LO, UR36.F32, R0.F32 ;  /* 0x0000002430067c49 */ /* 0x004fe40009200000 */
[----:B----4-:R-:W-:Y:S01]  /*d220*/  @!P1 FMUL R43, R43, R43 ;  /* 0x0000002b2b2b9220 */ /* 0x010fe20000400000 */
[----:B------:R-:W-:Y:S02]  /*d230*/  @!P5 FMUL R10, R10, 0.5 ;  /* 0x3f0000000a0ad820 */ /* 0x000fe40000400000 */
[----:B------:R-:W-:Y:S02]  /*d240*/  FSETP.GEU.AND P1, PT, R6, -126, PT ;  /* 0xc2fc00000600780b */ /* 0x000fe40003f2e000 */
[----:B------:R2:W3:Y:S01]  /*d250*/  MUFU.EX2 R41, R9 ;  /* 0x0000000900297308 */ /* 0x0004e20000000800 */
[----:B0-----:R-:W-:Y:S01]  /*d260*/  @!P0 FMUL R44, R44, R44 ;  /* 0x0000002c2c2c8220 */ /* 0x001fe20000400000 */
[----:B------:R-:W-:-:S06]  /*d270*/  FSETP.GEU.AND P0, PT, R7, -126, PT ;  /* 0xc2fc00000700780b */ /* 0x000fcc0003f0e000 */
[----:B------:R0:W4:Y:S01]  /*d280*/  MUFU.EX2 R45, R5 ;  /* 0x00000005002d7308 */ /* 0x0001220000000800 */
[----:B-1----:R-:W-:Y:S01]  /*d290*/  @!P4 FMUL R40, R40, R40 ;  /* 0x000000282828c220 */ /* 0x002fe20000400000 */
[----:B------:R-:W-:Y:S01]  /*d2a0*/  FSETP.GEU.AND P4, PT, R11, -126, PT ;  /* 0xc2fc00000b00780b */ /* 0x000fe20003f8e000 */
[----:B------:R-:W-:-:S04]  /*d2b0*/  @!P1 FMUL R6, R6, 0.5 ;  /* 0x3f00000006069820 */ /* 0x000fc80000400000 */
[----:B------:R-:W-:Y:S01]  /*d2c0*/  @!P0 FMUL R7, R7, 0.5 ;  /* 0x3f00000007078820 */ /* 0x000fe20000400000 */
[--C-:B--2---:R-:W-:Y:S02]  /*d2d0*/  FFMA2 R8, R46.F32x2.HI_LO, UR36.F32, R0.reuse.F32 ;  /* 0x000000242e087c49 */ /* 0x104fe40009200000 */
[----:B---3--:R-:W-:Y:S01]  /*d2e0*/  @!P3 FMUL R41, R41, R41 ;  /* 0x000000292929b220 */ /* 0x008fe20000400000 */
[----:B------:R-:W1:Y:S02]  /*d2f0*/  MUFU.EX2 R46, R10 ;  /* 0x0000000a002e7308 */ /* 0x000e640000000800 */
[----:B------:R-:W-:Y:S02]  /*d300*/  FSETP.GEU.AND P3, PT, R8, -126, PT ;  /* 0xc2fc00000800780b */ /* 0x000fe40003f6e000 */
[----:B------:R-:W-:Y:S01]  /*d310*/  @!P4 FMUL R11, R11, 0.5 ;  /* 0x3f0000000b0bc820 */ /* 0x000fe20000400000 */
[----:B------:R-:W-:Y:S01]  /*d320*/  FSETP.GEU.AND P2, PT, R9, -126, PT ;  /* 0xc2fc00000900780b */ /* 0x000fe20003f4e000 */
[----:B0-----:R-:W-:Y:S01]  /*d330*/  FFMA2 R4, R50.F32x2.HI_LO, UR36.F32, R0.F32 ;  /* 0x0000002432047c49 */ /* 0x001fe20009200000 */
[----:B------:R-:W-:Y:S01]  /*d340*/  F2FP.SATFINITE.E5M2.F32.PACK_AB_MERGE_C R0, R107, R106, RZ ;  /* 0x0000006a6b00723e */ /* 0x000fe200048060ff */
[----:B----4-:R-:W-:Y:S01]  /*d350*/  @!P6 FMUL R45, R45, R45 ;  /* 0x0000002d2d2de220 */ /* 0x010fe20000400000 */
[----:B------:R-:W0:Y:S01]  /*d360*/  MUFU.EX2 R51, R7 ;  /* 0x0000000700337308 */ /* 0x000e220000000800 */
[----:B------:R-:W-:-:S02]  /*d370*/  F2FP.SATFINITE.E5M2.F32.PACK_AB_MERGE_C R31, R41, R40, RZ ;  /* 0x00000028291f723e */ /* 0x000fc400048060ff */
[----:B------:R-:W-:Y:S02]  /*d380*/  FSETP.GEU.AND P6, PT, R4, -126, PT ;  /* 0xc2fc00000400780b */ /* 0x000fe40003fce000 */
[----:B------:R-:W-:Y:S01]  /*d390*/  F2FP.SATFINITE.E5M2.F32.PACK_AB_MERGE_C R32, R45, R44, RZ ;  /* 0x0000002c2d20723e */ /* 0x000fe200048060ff */
[----:B------:R-:W-:Y:S02]  /*d3a0*/  @!P3 FMUL R8, R8, 0.5 ;  /* 0x3f0000000808b820 */ /* 0x000fe40000400000 */
[----:B------:R-:W2:Y:S01]  /*d3b0*/  MUFU.EX2 R47, R11 ;  /* 0x0000000b002f7308 */ /* 0x000ea20000000800 */
[----:B------:R-:W-:Y:S01]  /*d3c0*/  @!P2 FMUL R9, R9, 0.5 ;  /* 0x3f0000000909a820 */ /* 0x000fe20000400000 */
[----:B-1----:R-:W-:Y:S01]  /*d3d0*/  @!P5 FMUL R46, R46, R46 ;  /* 0x0000002e2e2ed220 */ /* 0x002fe20000400000 */
[----:B------:R-:W-:-:S05]  /*d3e0*/  FSETP.GEU.AND P5, PT, R5, -126, PT ;  /* 0xc2fc00000500780b */ /* 0x000fca0003fae000 */
[----:B------:R-:W1:Y:S01]  /*d3f0*/  MUFU.EX2 R48, R8 ;  /* 0x0000000800307308 */ /* 0x000e620000000800 */
[----:B0-----:R-:W-:Y:S01]  /*d400*/  @!P0 FMUL R51, R51, R51 ;  /* 0x0000003333338220 */ /* 0x001fe20000400000 */
[----:B------:R-:W-:Y:S01]  /*d410*/  LOP3.LUT P0, RZ, R3, 0x3, R16, 0x48, !PT ;  /* 0x0000000303ff7812 */ /* 0x000fe20007804810 */
[----:B------:R-:W-:Y:S01]  /*d420*/  @!P6 FMUL R4, R4, 0.5 ;  /* 0x3f0000000404e820 */ /* 0x000fe20000400000 */
[----:B------:R-:W-:Y:S02]  /*d430*/  F2FP.SATFINITE.E5M2.F32.PACK_AB_MERGE_C R3, R103, R102, RZ ;  /* 0x000000666703723e */ /* 0x000fe400048060ff */
[----:B------:R-:W-:Y:S02]  /*d440*/  F2FP.SATFINITE.E5M2.F32.PACK_AB_MERGE_C R16, R109, R108, RZ ;  /* 0x0000006c6d10723e */ /* 0x000fe400048060ff */
[----:B------:R0:W3:Y:S01]  /*d450*/  MUFU.EX2 R52, R4 ;  /* 0x0000000400347308 */ /* 0x0000e20000000800 */
[----:B------:R4:W-:Y:S01]  /*d460*/  STL [R1], R3 ;  /* 0x0000000301007387 */ /* 0x0009e20000100800 */
[----:B--2---:R-:W-:Y:S01]  /*d470*/  @!P4 FMUL R47, R47, R47 ;  /* 0x0000002f2f2fc220 */ /* 0x004fe20000400000 */
[----:B------:R-:W-:Y:S01]  /*d480*/  FSETP.GEU.AND P4, PT, R166, -126, PT ;  /* 0xc2fc0000a600780b */ /* 0x000fe20003f8e000 */
[----:B------:R-:W-:Y:S01]  /*d490*/  @!P5 FMUL R5, R5, 0.5 ;  /* 0x3f0000000505d820 */ /* 0x000fe20000400000 */
[----:B------:R2:W-:Y:S03]  /*d4a0*/  STL [R1+0x4], R0 ;  /* 0x0000040001007387 */ /* 0x0005e60000100800 */
[----:B------:R-:W5:Y:S01]  /*d4b0*/  MUFU.EX2 R49, R9 ;  /* 0x0000000900317308 */ /* 0x000f620000000800 */
[----:B-1----:R-:W-:Y:S01]  /*d4c0*/  @!P3 FMUL R48, R48, R48 ;  /* 0x000000303030b220 */ /* 0x002fe20000400000 */
[----:B------:R-:W-:-:S06]  /*d4d0*/  FSETP.GEU.AND P3, PT, R167, -126, PT ;  /* 0xc2fc0000a700780b */ /* 0x000fcc0003f6e000 */
[----:B------:R-:W1:Y:S01]  /*d4e0*/  MUFU.EX2 R50, R6 ;  /* 0x0000000600327308 */ /* 0x000e620000000800 */
[----:B0-----:R-:W-:Y:S01]  /*d4f0*/  F2FP.SATFINITE.E5M2.F32.PACK_AB_MERGE_C R4, R61, R60, RZ ;  /* 0x0000003c3d04723e */ /* 0x001fe200048060ff */
[----:B------:R-:W-:Y:S01]  /*d500*/  @!P4 FMUL R166, R166, 0.5 ;  /* 0x3f000000a6a6c820 */ /* 0x000fe20000400000 */
[----:B---3--:R-:W-:-:S04]  /*d510*/  @!P6 FMUL R52, R52, R52 ;  /* 0x000000343434e220 */ /* 0x008fc80000400000 */
[----:B------:R-:W-:Y:S01]  /*d520*/  @!P3 FMUL R167, R167, 0.5 ;  /* 0x3f000000a7a7b820 */ /* 0x000fe20000400000 */
[----:B------:R-:W0:Y:S01]  /*d530*/  MUFU.EX2 R166, R166 ;  /* 0x000000a600a67308 */ /* 0x000e220000000800 */
[----:B-----5:R-:W-:Y:S01]  /*d540*/  @!P2 FMUL R49, R49, R49 ;  /* 0x000000313131a220 */ /* 0x020fe20000400000 */
[----:B----4-:R-:W-:Y:S02]  /*d550*/  F2FP.SATFINITE.E5M2.F32.PACK_AB_MERGE_C R3, R111, R110, RZ ;  /* 0x0000006e6f03723e */ /* 0x010fe400048060ff */
[----:B------:R-:W-:Y:S02]  /*d560*/  FSETP.GEU.AND P2, PT, R54, -126, PT ;  /* 0xc2fc00003600780b */ /* 0x000fe40003f4e000 */
[----:B--2---:R-:W-:Y:S01]  /*d570*/  F2FP.SATFINITE.E5M2.F32.PACK_AB_MERGE_C R0, R115, R114, RZ ;  /* 0x000000727300723e */ /* 0x004fe200048060ff */
[----:B------:R2:W-:Y:S01]  /*d580*/  STL [R1+0x8], R3 ;  /* 0x0000080301007387 */ /* 0x0005e20000100800 */
[----:B------:R-:W3:Y:S01]  /*d590*/  MUFU.EX2 R167, R167 ;  /* 0x000000a700a77308 */ /* 0x000ee20000000800 */
[----:B-1----:R-:W-:Y:S01]  /*d5a0*/  @!P1 FMUL R50, R50, R50 ;  /* 0x0000003232329220 */ /* 0x002fe20000400000 */
[----:B------:R-:W-:Y:S01]  /*d5b0*/  FSETP.GEU.AND P1, PT, R55, -126, PT ;  /* 0xc2fc00003700780b */ /* 0x000fe20003f2e000 */
[----:B------:R1:W-:Y:S01]  /*d5c0*/  STL [R1+0xc], R0 ;  /* 0x00000c0001007387 */ /* 0x0003e20000100800 */
[----:B------:R-:W-:-:S04]  /*d5d0*/  F2FP.SATFINITE.E5M2.F32.PACK_AB_MERGE_C R33, R49, R48, RZ ;  /* 0x000000303121723e */ /* 0x000fc800048060ff */
[----:B------:R-:W4:Y:S01]  /*d5e0*/  MUFU.EX2 R53, R5 ;  /* 0x0000000500357308 */ /* 0x000f220000000800 */
[----:B0-----:R-:W-:Y:S01]  /*d5f0*/  @!P4 FMUL R166, R166, R166 ;  /* 0x000000a6a6a6c220 */ /* 0x001fe20000400000 */
[----:B------:R-:W-:-:S05]  /*d600*/  @!P2 FMUL R54, R54, 0.5 ;  /* 0x3f0000003636a820 */ /* 0x000fca0000400000 */
[----:B------:R-:W-:Y:S01]  /*d610*/  @!P1 FMUL R55, R55, 0.5 ;  /* 0x3f00000037379820 */ /* 0x000fe20000400000 */
[----:B------:R-:W0:Y:S01]  /*d620*/  MUFU.EX2 R54, R54 ;  /* 0x0000003600367308 */ /* 0x000e220000000800 */
[----:B---3--:R-:W-:Y:S01]  /*d630*/  @!P3 FMUL R167, R167, R167 ;  /* 0x000000a7a7a7b220 */ /* 0x008fe20000400000 */
[----:B--2---:R-:W-:-:S06]  /*d640*/  F2FP.SATFINITE.E5M2.F32.PACK_AB_MERGE_C R3, R119, R118, RZ ;  /* 0x000000767703723e */ /* 0x004fcc00048060ff */
[----:B------:R-:W2:Y:S01]  /*d650*/  MUFU.EX2 R55, R55 ;  /* 0x0000003700377308 */ /* 0x000ea20000000800 */
[----:B----4-:R-:W-:Y:S01]  /*d660*/  @!P5 FMUL R53, R53, R53 ;  /* 0x000000353535d220 */ /* 0x010fe20000400000 */
[----:B-1----:R-:W-:Y:S01]  /*d670*/  F2FP.SATFINITE.E5M2.F32.PACK_AB_MERGE_C R0, R59, R58, RZ ;  /* 0x0000003a3b00723e */ /* 0x002fe200048060ff */
[----:B------:R1:W-:Y:S03]  /*d680*/  STL [R1+0x10], R3 ;  /* 0x0000100301007387 */ /* 0x0003e60000100800 */
[----:B------:R-:W-:Y:S01]  /*d690*/  F2FP.SATFINITE.E5M2.F32.PACK_AB_MERGE_C R34, R53, R52, RZ ;  /* 0x000000343522723e */ /* 0x000fe200048060ff */
[----:B------:R3:W-:Y:S01]  /*d6a0*/  STL [R1+0x18], R0 ;  /* 0x0000180001007387 */ /* 0x0007e20000100800 */
[----:B0-----:R-:W-:-:S03]  /*d6b0*/  @!P2 FMUL R54, R54, R54 ;  /* 0x000000363636a220 */ /* 0x001fc60000400000 */
[----:B------:R-:W-:Y:S01]  /*d6c0*/  STL [R1+0x14], R4 ;  /* 0x0000140401007387 */ /* 0x000fe20000100800 */
[----:B--2---:R-:W-:-:S05]  /*d6d0*/  @!P1 FMUL R55, R55, R55 ;  /* 0x0000003737379220 */ /* 0x004fca0000400000 */
[----:B------:R-:W-:Y:S02]  /*d6e0*/  F2FP.SATFINITE.E5M2.F32.PACK_AB_MERGE_C R35, R55, R54, RZ ;  /* 0x000000363723723e */ /* 0x000fe400048060ff */
[----:B-1----:R-:W-:Y:S02]  /*d6f0*/  F2FP.SATFINITE.E5M2.F32.PACK_AB_MERGE_C R3, R63, R62, RZ ;  /* 0x0000003e3f03723e */ /* 0x002fe400048060ff */
[----:B---3--:R-:W-:-:S05]  /*d700*/  F2FP.SATFINITE.E5M2.F32.PACK_AB_MERGE_C R0, R65, R64, RZ ;  /* 0x000000404100723e */ /* 0x008fca00048060ff */
[----:B------:R0:W-:Y:S04]  /*d710*/  STL [R1+0x1c], R0 ;  /* 0x00001c0001007387 */ /* 0x0001e80000100800 */
[----:B------:R1:W-:Y:S01]  /*d720*/  STL [R1+0x20], R3 ;  /* 0x0000200301007387 */ /* 0x0003e20000100800 */
[----:B0-----:R-:W-:Y:S02]  /*d730*/  F2FP.SATFINITE.E5M2.F32.PACK_AB_MERGE_C R0, R71, R70, RZ ;  /* 0x000000464700723e */ /* 0x001fe400048060ff */
[----:B-1----:R-:W-:-:S05]  /*d740*/  F2FP.SATFINITE.E5M2.F32.PACK_AB_MERGE_C R3, R67, R66, RZ ;  /* 0x000000424303723e */ /* 0x002fca00048060ff */
[----:B------:R0:W-:Y:S04]  /*d750*/  STL [R1+0x24], R3 ;  /* 0x0000240301007387 */ /* 0x0001e80000100800 */
[----:B------:R1:W-:Y:S01]  /*d760*/  STL [R1+0x28], R0 ;  /* 0x0000280001007387 */ /* 0x0003e20000100800 */
[----:B0-----:R-:W-:Y:S02]  /*d770*/  F2FP.SATFINITE.E5M2.F32.PACK_AB_MERGE_C R3, R75, R74, RZ ;  /* 0x0000004a4b03723e */ /* 0x001fe400048060ff */
[----:B-1----:R-:W-:-:S03]  /*d780*/  F2FP.SATFINITE.E5M2.F32.PACK_AB_MERGE_C R0, R79, R78, RZ ;  /* 0x0000004e4f00723e */ /* 0x002fc600048060ff */
        /* <DEDUP_REMOVED lines=39> */
.L_x_290:
[----:B------:R-:W-:Y:S05]  /*da00*/  BSYNC.RECONVERGENT B6 ;  /* 0x0000000000067941 */ /* 0x000fea0003800200 */
.L_x_289:
[----:B------:R1:W-:Y:S04]  /*da10*/  STL [R1+0x74], R41 ;  /* 0x0000742901007387 */ /* 0x0003e80000100800 */
[----:B-1----:R-:W2:Y:S04]  /*da20*/  LDL.LU R41, [R1+0x58] ;  /* 0x0000580001297983 */ /* 0x002ea80000300800 */
[----:B------:R1:W-:Y:S04]  /*da30*/  STL [R1+0x70], R40 ;  /* 0x0000702801007387 */ /* 0x0003e80000100800 */
[----:B-1----:R-:W3:Y:S04]  /*da40*/  LDL.LU R40, [R1+0x54] ;  /* 0x0000540001287983 */ /* 0x002ee80000300800 */
[----:B------:R1:W-:Y:S04]  /*da50*/  STL [R1+0x6c], R39 ;  /* 0x00006c2701007387 */ /* 0x0003e80000100800 */
[----:B-1----:R-:W4:Y:S04]  /*da60*/  LDL.LU R39, [R1+0x50] ;  /* 0x0000500001277983 */ /* 0x002f280000300800 */
        /* <DEDUP_REMOVED lines=8> */
[----:B------:R-:W4:Y:S04]  /*daf0*/  LDL.LU R15, [R1+0x3c] ;  /* 0x00003c00010f7983 */ /* 0x000f280000300800 */
        /* <DEDUP_REMOVED lines=13> */
[----:B0-----:R-:W4:Y:S04]  /*dbd0*/  LDL.LU R3, [R1+0x4] ;  /* 0x0000040001037983 */ /* 0x001f280000300800 */
[----:B------:R-:W4:Y:S01]  /*dbe0*/  LDL.LU R0, [R1] ;  /* 0x0000000001007983 */ /* 0x000f220000300800 */
[----:B--2---:R-:W-:-:S03]  /*dbf0*/  PRMT R35, R41, 0x5410, R35 ;  /* 0x0000541029237816 */ /* 0x004fc60000000023 */
[----:B------:R0:W5:Y:S01]  /*dc00*/  LDL.LU R41, [R1+0x74] ;  /* 0x0000740001297983 */ /* 0x0001620000300800 */
[----:B---3--:R-:W-:-:S03]  /*dc10*/  PRMT R34, R40, 0x5410, R34 ;  /* 0x0000541028227816 */ /* 0x008fc60000000022 */
[----:B------:R0:W5:Y:S01]  /*dc20*/  LDL.LU R40, [R1+0x70] ;  /* 0x0000700001287983 */ /* 0x0001620000300800 */
[----:B----4-:R-:W-:-:S03]  /*dc30*/  PRMT R33, R39, 0x5410, R33 ;  /* 0x0000541027217816 */ /* 0x010fc60000000021 */
[----:B------:R0:W5:Y:S01]  /*dc40*/  LDL.LU R39, [R1+0x6c] ;  /* 0x00006c0001277983 */ /* 0x0001620000300800 */
[----:B------:R-:W-:-:S03]  /*dc50*/  PRMT R32, R38, 0x5410, R32 ;  /* 0x0000541026207816 */ /* 0x000fc60000000020 */
[----:B------:R0:W5:Y:S01]  /*dc60*/  LDL.LU R38, [R1+0x68] ;  /* 0x0000680001267983 */ /* 0x0001620000300800 */
[----:B------:R-:W-:-:S03]  /*dc70*/  PRMT R31, R37, 0x5410, R31 ;  /* 0x00005410251f7816 */ /* 0x000fc6000000001f */
[----:B------:R0:W5:Y:S01]  /*dc80*/  LDL.LU R37, [R1+0x64] ;  /* 0x0000640001257983 */ /* 0x0001620000300800 */
[----:B------:R-:W-:-:S03]  /*dc90*/  PRMT R30, R36, 0x5410, R30 ;  /* 0x00005410241e7816 */ /* 0x000fc6000000001e */
[----:B------:R0:W5:Y:S01]  /*dca0*/  LDL.LU R36, [R1+0x60] ;  /* 0x0000600001247983 */ /* 0x0001620000300800 */
[----:B------:R-:W-:-:S03]  /*dcb0*/  PRMT R29, R2, 0x5410, R29 ;  /* 0x00005410021d7816 */ /* 0x000fc6000000001d */
[----:B------:R0:W5:Y:S01]  /*dcc0*/  LDL.LU R2, [R1+0x5c] ;  /* 0x00005c0001027983 */ /* 0x0001620000300800 */
[----:B------:R-:W-:Y:S05]  /*dcd0*/  WARPSYNC.ALL ;  /* 0x0000000000007948 */ /* 0x000fea0003800000 */
[----:B------:R-:W-:Y:S02]  /*dce0*/  PRMT R28, R15, 0x5410, R28 ;  /* 0x000054100f1c7816 */ /* 0x000fe4000000001c */
[----:B------:R-:W-:Y:S02]  /*dcf0*/  PRMT R27, R14, 0x5410, R27 ;  /* 0x000054100e1b7816 */ /* 0x000fe4000000001b */
[----:B------:R-:W-:-:S02]  /*dd00*/  PRMT R26, R13, 0x5410, R26 ;  /* 0x000054100d1a7816 */ /* 0x000fc4000000001a */
[----:B------:R-:W-:Y:S02]  /*dd10*/  PRMT R14, R188, 0x5410, R187 ;  /* 0x00005410bc0e7816 */ /* 0x000fe400000000bb */
[----:B------:R-:W-:Y:S02]  /*dd20*/  PRMT R25, R12, 0x5410, R25 ;  /* 0x000054100c197816 */ /* 0x000fe40000000019 */
[----:B------:R-:W-:Y:S02]  /*dd30*/  PRMT R13, R186, 0x5410, R185 ;  /* 0x00005410ba0d7816 */ /* 0x000fe400000000b9 */
        /* <DEDUP_REMOVED lines=18> */
[----:B------:R-:W-:Y:S01]  /*de60*/  PRMT R15, R0, 0x5410, R189 ;  /* 0x00005410000f7816 */ /* 0x000fe200000000bd */
[----:B------:R-:W-:-:S03]  /*de70*/  IMAD.U32 R0, RZ, RZ, UR42 ;  /* 0x0000002aff007e24 */ /* 0x000fc6000f8e00ff */
[----:B------:R0:W-:Y:S01]  /*de80*/  STTM.x32 tmem[UR39], R4 ;  /* 0x00000004000079ed */ /* 0x0001e200082c0027 */
[----:B------:R-:W1:Y:S01]  /*de90*/  FENCE.VIEW.ASYNC.T ;  /* 0x00000000000073c6 */ /* 0x000e620000000200 */
[----:B------:R-:W-:-:S13]  /*dea0*/  ISETP.GT.U32.AND P1, PT, R0, 0x1, PT ;  /* 0x000000010000780c */ /* 0x000fda0003f24070 */
[----:B------:R-:W-:Y:S05]  /*deb0*/  @P1 BRA `(.L_x_291) ;  /* 0x0000000000081947 */ /* 0x000fea0003800000 */
[----:B------:R-:W-:Y:S05]  /*dec0*/  BPT.TRAP 0x1 ;  /* 0x000000040000795c */ /* 0x000fea0000300000 */
[----:B------:R-:W-:Y:S05]  /*ded0*/  BPT.TRAP 0x1 ;  /* 0x000000040000795c */ /* 0x000fea0000300000 */
.L_x_291:
[----:B------:R-:W2:Y:S01]  /*dee0*/  S2UR UR4, SR_CgaCtaId ;  /* 0x00000000000479c3 */ /* 0x000ea20000008800 */
[----:B------:R-:W-:Y:S01]  /*def0*/  UISETP.NE.AND UP0, UPT, UR52, URZ, UPT ;  /* 0x000000ff3400728c */ /* 0x000fe2000bf05270 */
[----:B------:R-:W-:Y:S02]  /*df00*/  UMOV UR5, 0x400 ;  /* 0x0000040000057882 */ /* 0x000fe40000000000 */
[----:B--2---:R-:W-:-:S04]  /*df10*/  ULEA UR4, UR4, UR5, 0x18 ;  /* 0x0000000504047291 */ /* 0x004fc8000f8ec0ff */
[----:B------:R-:W-:-:S04]  /*df20*/  UIADD3 UR5, UPT, UPT, UR4, 0x300e8, URZ ;  /* 0x000300e804057890 */ /* 0x000fc8000fffe0ff */
[----:B------:R-:W-:-:S04]  /*df30*/  @UP0 UIADD3 UR5, UPT, UPT, UR4, 0x300d8, URZ ;  /* 0x000300d804050890 */ /* 0x000fc8000fffe0ff */
[----:B------:R-:W-:-:S09]  /*df40*/  UPRMT UR5, UR38, 0x654, UR5 ;  /* 0x0000065426057896 */ /* 0x000fd20008000005 */
[----:B-1----:R-:W-:Y:S01]  /*df50*/  SYNCS.ARRIVE.TRANS64.RED.A1T0 RZ, [UR5], RZ ;  /* 0x000000ffffff79a7 */ /* 0x002fe20008100405 */
[----:B------:R-:W-:-:S04]  /*df60*/  USEL UR5, UR46, UR49, UP0 ;  /* 0x000000312e057287 */ /* 0x000fc80008000000 */
[----:B------:R-:W-:-:S04]  /*df70*/  ULOP3.LUT UR5, UR5, 0x1, URZ, 0x3c, !UPT ;  /* 0x0000000105057892 */ /* 0x000fc8000f8e3cff */
[----:B------:R-:W-:Y:S02]  /*df80*/  USEL UR46, UR5, UR46, UP0 ;  /* 0x0000002e052e7287 */ /* 0x000fe40008000000 */
[----:B------:R-:W-:Y:S02]  /*df90*/  USEL UR49, UR49, UR5, UP0 ;  /* 0x0000000531317287 */ /* 0x000fe40008000000 */
[----:B------:R-:W-:-:S09]  /*dfa0*/  UISETP.NE.AND UP0, UPT, UR43, URZ, UPT ;  /* 0x000000ff2b00728c */ /* 0x000fd2000bf05270 */
[----:B------:R-:W-:Y:S05]  /*dfb0*/  BRA.U UP0, `(.L_x_292) ;  /* 0x0000000100047547 */ /* 0x000fea000b800000 */
[----:B------:R-:W-:Y:S05]  /*dfc0*/  BPT.TRAP 0x1 ;  /* 0x000000040000795c */ /* 0x000fea0000300000 */
.L_x_292:
[----:B------:R-:W-:Y:S01]  /*dfd0*/  UISETP.NE.AND UP0, UPT, UR52, URZ, UPT ;  /* 0x000000ff3400728c */ /* 0x000fe2000bf05270 */
[----:B------:R-:W-:Y:S01]  /*dfe0*/  MOV R0, UR37 ;  /* 0x0000002500007c02 */ /* 0x000fe20008000f00 */
[----:B------:R-:W-:Y:S01]  /*dff0*/  UIADD3 UR6, UPT, UPT, UR4, 0x300f8, URZ ;  /* 0x000300f804067890 */ /* 0x000fe2000fffe0ff */
[----:B------:R-:W-:Y:S01]  /*e000*/  FADD2 R122, R122.F32x2.HI_LO, RZ.F32 ;  /* 0x000000ff7a7a724b */ /* 0x000fe20000200000 */
[----:B------:R-:W-:Y:S01]  /*e010*/  FSETP.NEU.AND P0, PT, R153, -INF , PT ;  /* 0xff8000009900780b */ /* 0x000fe20003f0d000 */
[----:B------:R-:W-:Y:S01]  /*e020*/  FADD2 R124, R124.F32x2.HI_LO, RZ.F32 ;  /* 0x000000ff7c7c724b */ /* 0x000fe20000200000 */
[----:B------:R-:W-:Y:S01]  /*e030*/  SHF.L.U32 R0, R0, 0x1f, RZ ;  /* 0x0000001f00007819 */ /* 0x000fe200000006ff */
[----:B------:R-:W-:Y:S01]  /*e040*/  FADD2 R122, R122.F32x2.HI_LO, R130.F32x2.HI_LO ;  /* 0x000000827a7a724b */ /* 0x000fe20000000000 */
[----:B------:R-:W-:Y:S01]  /*e050*/  FSEL R3, R153, RZ, P0 ;  /* 0x000000ff99037208 */ /* 0x000fe20000000000 */
[----:B------:R-:W-:Y:S02]  /*e060*/  FADD2 R126, R126.F32x2.HI_LO, RZ.F32 ;  /* 0x000000ff7e7e724b */ /* 0x000fe40000200000 */
[----:B------:R-:W-:Y:S01]  /*e070*/  @!UP0 UIADD3 UR6, UPT, UPT, UR4, 0x30108, URZ ;  /* 0x0003010804068890 */ /* 0x000fe2000fffe0ff */
[----:B------:R-:W-:Y:S01]  /*e080*/  FADD2 R124, R124.F32x2.HI_LO, R132.F32x2.HI_LO ;  /* 0x000000847c7c724b */ /* 0x000fe20000000000 */
[----:B------:R-:W-:Y:S01]  /*e090*/  FSETP.NEU.AND P0, PT, R154, R3, PT ;  /* 0x000000039a00720b */ /* 0x000fe20003f0d000 */
[----:B------:R-:W-:-:S02]  /*e0a0*/  FADD2 R126, R126.F32x2.HI_LO, R134.F32x2.HI_LO ;  /* 0x000000867e7e724b */ /* 0x000fc40000000000 */
[----:B------:R-:W-:Y:S02]  /*e0b0*/  FADD2 R122, R122.F32x2.HI_LO, R138.F32x2.HI_LO ;  /* 0x0000008a7a7a724b */ /* 0x000fe40000000000 */
[----:B------:R-:W-:Y:S02]  /*e0c0*/  FADD2 R124, R124.F32x2.HI_LO, R140.F32x2.HI_LO ;  /* 0x0000008c7c7c724b */ /* 0x000fe40000000000 */
[----:B------:R-:W1:Y:S01]  /*e0d0*/  SYNCS.PHASECHK.TRANS64.TRYWAIT P2, [UR6], R0 ;  /* 0x00000000ff0075a7 */ /* 0x000e620008041106 */
[----:B------:R-:W-:Y:S02]  /*e0e0*/  FADD2 R126, R126.F32x2.HI_LO, R142.F32x2.HI_LO ;  /* 0x0000008e7e7e724b */ /* 0x000fe40000000000 */
[----:B------:R-:W-:Y:S02]  /*e0f0*/  FADD2 R122, R122.F32x2.HI_LO, R146.F32x2.HI_LO ;  /* 0x000000927a7a724b */ /* 0x000fe40000000000 */
[----:B------:R-:W-:Y:S02]  /*e100*/  FADD2 R124, R124.F32x2.HI_LO, R148.F32x2.HI_LO ;  /* 0x000000947c7c724b */ /* 0x000fe40000000000 */
[----:B------:R-:W-:-:S02]  /*e110*/  FADD2 R126, R126.F32x2.HI_LO, R88.F32x2.HI_LO ;  /* 0x000000587e7e724b */ /* 0x000fc40000000000 */
[----:B------:R-:W-:Y:S02]  /*e120*/  FADD2 R122, R122.F32x2.HI_LO, R92.F32x2.HI_LO ;  /* 0x0000005c7a7a724b */ /* 0x000fe40000000000 */
[----:B------:R-:W-:Y:S02]  /*e130*/  FADD2 R124, R124.F32x2.HI_LO, R94.F32x2.HI_LO ;  /* 0x0000005e7c7c724b */ /* 0x000fe40000000000 */
[----:B------:R-:W-:Y:S02]  /*e140*/  FADD2 R126, R126.F32x2.HI_LO, R96.F32x2.HI_LO ;  /* 0x000000607e7e724b */ /* 0x000fe40000000000 */
[----:B------:R-:W-:Y:S01]  /*e150*/  FADD2 R122, R122.F32x2.HI_LO, R100.F32x2.HI_LO ;  /* 0x000000647a7a724b */ /* 0x000fe20000000000 */
[----:B-1----:R-:W-:Y:S06]  /*e160*/  @!P2 BRA `(.L_x_293) ;  /* 0x000000f80034a947 */ /* 0x002fec0003800000 */
.L_x_414:
[----:B------:R-:W-:Y:S01]  /*e170*/  BSSY.RECONVERGENT B0, `(.L_x_294) ;  /* 0x000000a000007945 */ /* 0x000fe20003800200 */
[----:B0-----:R-:W-:-:S03]  /*e180*/  MOV R5, 0x3f000000 ;  /* 0x3f00000000057802 */ /* 0x001fc60000000f00 */
[----:B------:R-:W-:Y:S05]  /*e190*/  @!P0 BRA `(.L_x_295) ;  /* 0x00000000001c8947 */ /* 0x000fea0003800000 */
[----:B------:R-:W-:-:S04]  /*e1a0*/  FADD R0, -R3, R154 ;  /* 0x0000009a03007221 */ /* 0x000fc80000000100 */
[----:B------:R-:W-:-:S05]  /*e1b0*/  FMUL R0, R0, UR36 ;  /* 0x0000002400007c20 */ /* 0x000fca0008400000 */
[----:B------:R-:W-:-:S13]  /*e1c0*/  FSETP.GEU.AND P0, PT, R0, -126, PT ;  /* 0xc2fc00000000780b */ /* 0x000fda0003f0e000 */
[----:B------:R-:W-:-:S04]  /*e1d0*/  @!P0 FMUL R0, R0, 0.5 ;  /* 0x3f00000000008820 */ /* 0x000fc80000400000 */
[----:B------:R-:W0:Y:S02]  /*e1e0*/  MUFU.EX2 R5, R0 ;  /* 0x0000000000057308 */ /* 0x000e240000000800 */
[----:B0-----:R-:W-:-:S04]  /*e1f0*/  @!P0 FMUL R5, R5, R5 ;  /* 0x0000000505058220 */ /* 0x001fc80000400000 */
[----:B------:R-:W-:Y:S02]  /*e200*/  FMUL R5, R5, 0.5 ;  /* 0x3f00000005057820 */ /* 0x000fe40000400000 */
.L_x_295:
[----:B------:R-:W-:Y:S05]  /*e210*/  BSYNC.RECONVERGENT B0 ;  /* 0x0000000000007941 */ /* 0x000fea0003800200 */
.L_x_294:
[----:B------:R-:W-:Y:S01]  /*e220*/  FMUL R152, R5, R152 ;  /* 0x0000009805987220 */ /* 0x000fe20000400000 */
[----:B------:R-:W-:Y:S01]  /*e230*/  FADD2 R124, R124.F32x2.HI_LO, R102.F32x2.HI_LO ;  /* 0x000000667c7c724b */ /* 0x000fe20000000000 */
[----:B------:R-:W-:Y:S01]  /*e240*/  ULOP3.LUT UP0, URZ, UR44, 0xff, UR45, 0xf8, !UPT ;  /* 0x000000ff2cff7892 */ /* 0x000fe2000f80f82d */
[----:B------:R-:W-:Y:S02]  /*e250*/  FADD2 R126, R126.F32x2.HI_LO, R104.F32x2.HI_LO ;  /* 0x000000687e7e724b */ /* 0x000fe40000000000 */
[----:B------:R-:W-:Y:S02]  /*e260*/  FADD2 R120, R152.F32, R120.F32x2.HI_LO ;  /* 0x000000789878724b */ /* 0x000fe40000040000 */
[----:B------:R-:W-:Y:S02]  /*e270*/  FADD2 R122, R122.F32x2.HI_LO, R108.F32x2.HI_LO ;  /* 0x0000006c7a7a724b */ /* 0x000fe40000000000 */
[----:B------:R-:W-:Y:S02]  /*e280*/  FADD2 R120, R120.F32x2.HI_LO, R128.F32x2.HI_LO ;  /* 0x000000807878724b */ /* 0x000fe40000000000 */
[----:B------:R-:W-:-:S02]  /*e290*/  FADD2 R124, R124.F32x2.HI_LO, R110.F32x2.HI_LO ;  /* 0x0000006e7c7c724b */ /* 0x000fc40000000000 */
[----:B------:R-:W-:Y:S02]  /*e2a0*/  FADD2 R120, R120.F32x2.HI_LO, R136.F32x2.HI_LO ;  /* 0x000000887878724b */ /* 0x000fe40000000000 */
[----:B------:R-:W-:Y:S02]  /*e2b0*/  FADD2 R126, R126.F32x2.HI_LO, R112.F32x2.HI_LO ;  /* 0x000000707e7e724b */ /* 0x000fe40000000000 */
[----:B------:R-:W-:Y:S02]  /*e2c0*/  FADD2 R120, R120.F32x2.HI_LO, R144.F32x2.HI_LO ;  /* 0x000000907878724b */ /* 0x000fe40000000000 */
        /* <DEDUP_REMOVED lines=27> */
[----:B-----5:R-:W-:Y:S02]  /*e480*/  FADD2 R122, R122.F32x2.HI_LO, R36.F32x2.HI_LO ;  /* 0x000000247a7a724b */ /* 0x020fe40000000000 */
        /* <DEDUP_REMOVED lines=12> */
[----:B------:R-:W-:-:S04]  /*e550*/  FADD2 R120, R120.F32x2.HI_LO, R122.F32x2.HI_LO ;  /* 0x0000007a7878724b */ /* 0x000fc80000000000 */
[----:B------:R-:W-:-:S04]  /*e560*/  FADD2 R120, R120.F32x2.HI_LO, R124.F32x2.HI_LO ;  /* 0x0000007c7878724b */ /* 0x000fc80000000000 */
[----:B------:R-:W-:Y:S01]  /*e570*/  FADD R152, R120, R121 ;  /* 0x0000007978987221 */ /* 0x000fe20000000000 */
[----:B------:R-:W-:Y:S06]  /*e580*/  BRA.U UP0, `(.L_x_296) ;  /* 0x0000000100987547 */ /* 0x000fec000b800000 */
[----:B------:R-:W-:Y:S05]  /*e590*/  @P1 BRA `(.L_x_297) ;  /* 0x0000000000041947 */ /* 0x000fea0003800000 */
[----:B------:R-:W-:Y:S05]  /*e5a0*/  BPT.TRAP 0x1 ;  /* 0x000000040000795c */ /* 0x000fea0000300000 */
.L_x_297:
[----:B------:R-:W-:Y:S01]  /*e5b0*/  UISETP.NE.AND UP0, UPT, UR52, URZ, UPT ;  /* 0x000000ff3400728c */ /* 0x000fe2000bf05270 */
[----:B------:R-:W-:Y:S01]  /*e5c0*/  IMAD.U32 R0, RZ, RZ, UR5 ;  /* 0x00000005ff007e24 */ /* 0x000fe2000f8e00ff */
[----:B------:R-:W-:Y:S01]  /*e5d0*/  UIADD3 UR6, UPT, UPT, UR4, 0x300e0, URZ ;  /* 0x000300e004067890 */ /* 0x000fe2000fffe0ff */
[----:B------:R-:W0:Y:S03]  /*e5e0*/  S2R R3, SR_TID.X ;  /* 0x0000000000037919 */ /* 0x000e260000002100 */
[----:B------:R-:W-:-:S05]  /*e5f0*/  SHF.L.U32 R0, R0, 0x1f, RZ ;  /* 0x0000001f00007819 */ /* 0x000fca00000006ff */
[----:B------:R-:W-:Y:S02]  /*e600*/  @UP0 UIADD3 UR6, UPT, UPT, UR4, 0x300d0, URZ ;  /* 0x000300d004060890 */ /* 0x000fe4000fffe0ff */
[----:B------:R-:W-:-:S07]  /*e610*/  USEL UR4, URZ, 0x80, UP0 ;  /* 0x00000080ff047887 */ /* 0x000fce0008000000 */
[----:B------:R-:W1:Y:S01]  /*e620*/  SYNCS.PHASECHK.TRANS64.TRYWAIT P1, [UR6], R0 ;  /* 0x00000000ff0075a7 */ /* 0x000e620008021106 */
[----:B0-----:R-:W-:Y:S01]  /*e630*/  IMAD.U32 R16, R3, 0x10000, RZ ;  /* 0x0001000003107824 */ /* 0x001fe200078e00ff */
[----:B------:R-:W-:-:S04]  /*e640*/  SHF.R.U32.HI R3, RZ, 0x5, R3 ;  /* 0x00000005ff037819 */ /* 0x000fc80000011603 */
[----:B------:R-:W-:Y:S02]  /*e650*/  LOP3.LUT R16, R16, 0x600000, RZ, 0xc0, !PT ;  /* 0x0060000010107812 */ /* 0x000fe400078ec0ff */
[----:B------:R-:W-:Y:S02]  /*e660*/  LOP3.LUT R3, R3, 0x3, RZ, 0xc0, !PT ;  /* 0x0000000303037812 */ /* 0x000fe400078ec0ff */
[----:B------:R-:W-:Y:S02]  /*e670*/  SHF.R.U32.HI R4, RZ, 0x15, R16 ;  /* 0x00000015ff047819 */ /* 0x000fe40000011610 */
[----:B------:R-:W-:Y:S02]  /*e680*/  LOP3.LUT R16, R16, UR4, RZ, 0xfc, !PT ;  /* 0x0000000410107c12 */ /* 0x000fe4000f8efcff */
[----:B------:R-:W-:Y:S01]  /*e690*/  ISETP.NE.AND P0, PT, R3, R4, PT ;  /* 0x000000040300720c */ /* 0x000fe20003f05270 */
[----:B-1----:R-:W-:-:S12]  /*e6a0*/  @!P1 BRA `(.L_x_298) ;  /* 0x000000f000fc9947 */ /* 0x002fd80003800000 */
.L_x_416:
        /* <DEDUP_REMOVED lines=17> */
.L_x_299:
[----:B------:R-:W-:Y:S05]  /*e7c0*/  WARPSYNC.ALL ;  /* 0x0000000000007948 */ /* 0x000fea0003800000 */
[----:B------:R-:W-:-:S13]  /*e7d0*/  R2UR UR4, R16 ;  /* 0x00000000100472ca */ /* 0x000fda00000e0000 */
[----:B------:R1:W-:Y:S02]  /*e7e0*/  STTM.x2 tmem[UR4], R152 ;  /* 0x00000098000079ed */ /* 0x0003e400080c0004 */
.L_x_296:
[----:B------:R-:W-:Y:S01]  /*e7f0*/  UIADD3 UR4, UPT, UPT, UR44, 0x1, URZ ;  /* 0x000000012c047890 */ /* 0x000fe2000fffe0ff */
[----:B------:R-:W-:Y:S01]  /*e800*/  MOV R154, R153 ;  /* 0x00000099009a7202 */ /* 0x000fe20000000f00 */
[----:B------:R-:W-:Y:S02]  /*e810*/  UIADD3 UR44, UPT, UPT, UR44, -0x1, URZ ;  /* 0xffffffff2c2c7890 */ /* 0x000fe4000fffe0ff */
[----:B------:R-:W-:-:S09]  /*e820*/  UISETP.GT.U32.AND UP0, UPT, UR4, 0x1, UPT ;  /* 0x000000010400788c */ /* 0x000fd2000bf04070 */
[----:B------:R-:W-:Y:S05]  /*e830*/  BRA.U UP0, `(.L_x_300) ;  /* 0xffffffb900307547 */ /* 0x000fea000b83ffff */
.L_x_279:
[----:B------:R-:W-:-:S09]  /*e840*/  ULOP3.LUT UP0, URZ, UR45, 0xff, URZ, 0xc0, !UPT ;  /* 0x000000ff2dff7892 */ /* 0x000fd2000f80c0ff */
[----:B------:R-:W-:Y:S05]  /*e850*/  BRA.U !UP0, `(.L_x_301) ;  /* 0x0000005d08b47547 */ /* 0x000fea000b800000 */
[----:B------:R-:W2:Y:S01]  /*e860*/  S2R R16, SR_TID.X ;  /* 0x0000000000107919 */ /* 0x000ea20000002100 */
[----:B------:R-:W-:Y:S01]  /*e870*/  UISETP.NE.AND UP0, UPT, UR52, URZ, UPT ;  /* 0x000000ff3400728c */ /* 0x000fe2000bf05270 */
[----:B------:R-:W-:-:S03]  /*e880*/  UMOV UR4, 0x20 ;  /* 0x0000002000047882 */ /* 0x000fc60000000000 */
[----:B------:R-:W-:Y:S02]  /*e890*/  USEL UR4, UR4, 0xa0, UP0 ;  /* 0x000000a004047887 */ /* 0x000fe40008000000 */
[----:B------:R-:W-:Y:S02]  /*e8a0*/  USEL UR5, UR46, UR49, UP0 ;  /* 0x000000312e057287 */ /* 0x000fe40008000000 */
[----:B------:R-:W-:Y:S01]  /*e8b0*/  UISETP.GT.U32.AND UP0, UPT, UR42, 0x1, UPT ;  /* 0x000000012a00788c */ /* 0x000fe2000bf04070 */
[----:B--2---:R-:W-:-:S05]  /*e8c0*/  IMAD.U32 R17, R16, 0x10000, RZ ;  /* 0x0001000010117824 */ /* 0x004fca00078e00ff */
[----:B------:R-:W-:-:S05]  /*e8d0*/  LOP3.LUT R17, R17, 0x600000, RZ, 0xc0, !PT ;  /* 0x0060000011117812 */ /* 0x000fca00078ec0ff */
[----:B0-----:R-:W-:-:S06]  /*e8e0*/  VIADD R0, R17, UR4 ;  /* 0x0000000411007c36 */ /* 0x001fcc0008000000 */
[----:B------:R-:W0:Y:S02]  /*e8f0*/  SHFL.IDX PT, R0, R0, RZ, 0x1f ;  /* 0x00001fff00007589 */ /* 0x000e2400000e0000 */
[----:B0-----:R-:W-:Y:S01]  /*e900*/  R2UR UR37, R0 ;  /* 0x00000000002572ca */ /* 0x001fe200000e0000 */
[----:B------:R-:W-:-:S14]  /*e910*/  BRA.U UP0, `(.L_x_302) ;  /* 0x0000000100047547 */ /* 0x000fdc000b800000 */
[----:B------:R-:W-:Y:S05]  /*e920*/  BPT.TRAP 0x1 ;  /* 0x000000040000795c */ /* 0x000fea0000300000 */
.L_x_302:
        /* <DEDUP_REMOVED lines=16> */
.L_x_418:
        /* <DEDUP_REMOVED lines=17> */
.L_x_304:
        /* <DEDUP_REMOVED lines=23> */
.L_x_305:
        /* <DEDUP_REMOVED lines=23> */
.L_x_306:
[C---:B------:R-:W-:Y:S01]  /*ee20*/  VIADD R3, R17.reuse, 0x60 ;  /* 0x0000006011037836 */ /* 0x040fe20000000000 */
[----:B------:R-:W-:Y:S05]  /*ee30*/  WARPSYNC.ALL ;  /* 0x0000000000007948 */ /* 0x000fea0003800000 */
[----:B------:R-:W-:Y:S01]  /*ee40*/  SHF.R.U32.HI R3, RZ, 0x15, R3 ;  /* 0x00000015ff037819 */ /* 0x000fe20000011603 */
[----:B------:R-:W-:Y:S01]  /*ee50*/  BSSY.RECONVERGENT B6, `(.L_x_307) ;  /* 0x0000015000067945 */ /* 0x000fe20003800200 */
        /* <DEDUP_REMOVED lines=20> */
.L_x_308:
[----:B------:R-:W-:Y:S05]  /*efa0*/  BSYNC.RECONVERGENT B6 ;  /* 0x0000000000067941 */ /* 0x000fea0003800200 */
.L_x_307:
[C---:B------:R-:W-:Y:S01]  /*efb0*/  VIADD R0, R2.reuse, 0x1 ;  /* 0x0000000102007836 */ /* 0x040fe20000000000 */
[C---:B------:R-:W-:Y:S01]  /*efc0*/  ISETP.GE.AND P5, PT, R2.reuse, UR45, PT ;  /* 0x0000002d02007c0c */ /* 0x040fe2000bfa6270 */
[----:B------:R-:W-:Y:S01]  /*efd0*/  VIADD R3, R2, 0x2 ;  /* 0x0000000202037836 */ /* 0x000fe20000000000 */
[----:B------:R-:W-:Y:S05]  /*efe0*/  WARPSYNC.ALL ;  /* 0x0000000000007948 */ /* 0x000fea0003800000 */
[----:B------:R-:W-:Y:S01]  /*eff0*/  ISETP.GE.AND P4, PT, R0, UR45, PT ;  /* 0x0000002d00007c0c */ /* 0x000fe2000bf86270 */
[C---:B------:R-:W-:Y:S01]  /*f000*/  VIADD R0, R2.reuse, 0x5 ;  /* 0x0000000502007836 */ /* 0x040fe20000000000 */
[----:B------:R-:W-:Y:S01]  /*f010*/  ISETP.GE.AND P3, PT, R3, UR45, PT ;  /* 0x0000002d03007c0c */ /* 0x000fe2000bf66270 */
[----:B------:R-:W-:Y:S01]  /*f020*/  VIADD R3, R2, 0x6 ;  /* 0x0000000602037836 */ /* 0x000fe20000000000 */
[----:B------:R-:W-:Y:S01]  /*f030*/  FSEL R88, R88, -INF , !P5 ;  /* 0xff80000058587808 */ /* 0x000fe20006800000 */
[----:B------:R-:W-:Y:S01]  /*f040*/  VIADD R4, R2, 0x4 ;  /* 0x0000000402047836 */ /* 0x000fe20000000000 */
[----:B------:R-:W-:Y:S01]  /*f050*/  ISETP.GE.AND P1, PT, R0, UR45, PT ;  /* 0x0000002d00007c0c */ /* 0x000fe2000bf26270 */
[C---:B------:R-:W-:Y:S01]  /*f060*/  VIADD R0, R2.reuse, 0x8 ;  /* 0x0000000802007836 */ /* 0x040fe20000000000 */
[----:B------:R-:W-:Y:S01]  /*f070*/  ISETP.GE.AND P0, PT, R3, UR45, PT ;  /* 0x0000002d03007c0c */ /* 0x000fe2000bf06270 */
[----:B------:R-:W-:Y:S01]  /*f080*/  VIADD R3, R2, 0x9 ;  /* 0x0000000902037836 */ /* 0x000fe20000000000 */
[----:B------:R-:W-:-:S02]  /*f090*/  FSEL R89, R89, -INF , !P4 ;  /* 0xff80000059597808 */ /* 0x000fc40006000000 */
[----:B------:R-:W-:Y:S01]  /*f0a0*/  ISETP.GE.AND P6, PT, R0, UR45, PT ;  /* 0x0000002d00007c0c */ /* 0x000fe2000bfc6270 */
[C---:B------:R-:W-:Y:S01]  /*f0b0*/  VIADD R0, R2.reuse, 0xa ;  /* 0x0000000a02007836 */ /* 0x040fe20000000000 */
[----:B------:R-:W-:Y:S01]  /*f0c0*/  ISETP.GE.AND P5, PT, R3, UR45, PT ;  /* 0x0000002d03007c0c */ /* 0x000fe2000bfa6270 */
[----:B------:R-:W-:Y:S01]  /*f0d0*/  VIADD R3, R2, 0xc ;  /* 0x0000000c02037836 */ /* 0x000fe20000000000 */
[----:B------:R-:W-:Y:S02]  /*f0e0*/  ISETP.GE.AND P2, PT, R4, UR45, PT ;  /* 0x0000002d04007c0c */ /* 0x000fe4000bf46270 */
[----:B------:R-:W-:Y:S01]  /*f0f0*/  ISETP.GE.AND P4, PT, R0, UR45, PT ;  /* 0x0000002d00007c0c */ /* 0x000fe2000bf86270 */
[----:B------:R-:W-:Y:S01]  /*f100*/  VIADD R0, R2, 0xd ;  /* 0x0000000d02007836 */ /* 0x000fe20000000000 */
[----:B------:R-:W-:Y:S02]  /*f110*/  FSEL R90, R90, -INF , !P3 ;  /* 0xff8000005a5a7808 */ /* 0x000fe40005800000 */
[----:B------:R-:W-:Y:S01]  /*f120*/  ISETP.GE.AND P3, PT, R3, UR45, PT ;  /* 0x0000002d03007c0c */ /* 0x000fe2000bf66270 */
[----:B------:R-:W-:Y:S01]  /*f130*/  VIADD R3, R2, 0xe ;  /* 0x0000000e02037836 */ /* 0x000fe20000000000 */
[----:B------:R-:W-:-:S02]  /*f140*/  FSEL R92, R92, -INF , !P2 ;  /* 0xff8000005c5c7808 */ /* 0x000fc40005000000 */
[----:B------:R-:W-:Y:S01]  /*f150*/  ISETP.GE.AND P2, PT, R0, UR45, PT ;  /* 0x0000002d00007c0c */ /* 0x000fe2000bf46270 */
[C---:B------:R-:W-:Y:S01]  /*f160*/  VIADD R0, R2.reuse, 0x10 ;  /* 0x0000001002007836 */ /* 0x040fe20000000000 */
[----:B------:R-:W-:Y:S02]  /*f170*/  FSEL R93, R93, -INF , !P1 ;  /* 0xff8000005d5d7808 */ /* 0x000fe40004800000 */
[----:B------:R-:W-:Y:S01]  /*f180*/  ISETP.GE.AND P1, PT, R3, UR45, PT ;  /* 0x0000002d03007c0c */ /* 0x000fe2000bf26270 */
[----:B------:R-:W-:Y:S01]  /*f190*/  VIADD R3, R2, 0x11 ;  /* 0x0000001102037836 */ /* 0x000fe20000000000 */
[----:B------:R-:W-:Y:S02]  /*f1a0*/  FSEL R94, R94, -INF , !P0 ;  /* 0xff8000005e5e7808 */ /* 0x000fe40004000000 */
[----:B------:R-:W-:Y:S01]  /*f1b0*/  ISETP.GE.AND P0, PT, R0, UR45, PT ;  /* 0x0000002d00007c0c */ /* 0x000fe2000bf06270 */
[----:B------:R-:W-:Y:S01]  /*f1c0*/  VIADD R0, R2, 0x12 ;  /* 0x0000001202007836 */ /* 0x000fe20000000000 */
[----:B------:R-:W-:-:S02]  /*f1d0*/  FSEL R96, R96, -INF , !P6 ;  /* 0xff80000060607808 */ /* 0x000fc40007000000 */
[----:B------:R-:W-:Y:S01]  /*f1e0*/  ISETP.GE.AND P6, PT, R3, UR45, PT ;  /* 0x0000002d03007c0c */ /* 0x000fe2000bfc6270 */
[----:B------:R-:W-:Y:S01]  /*f1f0*/  VIADD R3, R2, 0x14 ;  /* 0x0000001402037836 */ /* 0x000fe20000000000 */
        /* <DEDUP_REMOVED lines=159> */
[----:B------:R-:W-:-:S02]  /*fbf0*/  R2UR UR4, R17 ;  /* 0x00000000110472ca */ /* 0x000fc400000e0000 */
[----:B------:R-:W-:Y:S02]  /*fc00*/  FSEL R40, R40, -INF , !P1 ;  /* 0xff80000028287808 */ /* 0x000fe40004800000 */
        /* <DEDUP_REMOVED lines=8> */
[----:B------:R-:W-:Y:S01]  /*fc90*/  FSEL R44, R44, -INF , !P5 ;  /* 0xff8000002c2c7808 */ /* 0x000fe20006800000 */
[----:B------:R-:W0:Y:S01]  /*fca0*/  LDTM.x32 R120, tmem[UR4+0x60] ;  /* 0x00006004007879ee */ /* 0x000e2200082c0000 */
        /* <DEDUP_REMOVED lines=26> */
[----:B0-----:R-:W-:Y:S02]  /*fe50*/  FSEL R120, R120, -INF , !P3 ;  /* 0xff80000078787808 */ /* 0x001fe40005800000 */
        /* <DEDUP_REMOVED lines=70> */
[C---:B------:R-:W-:Y:S01]  /*102c0*/  VIADD R0, R2.reuse, 0x1f ;  /* 0x0000001f02007836 */ /* 0x040fe20000000000 */
        /* <DEDUP_REMOVED lines=65> */
[C---:B------:R-:W-:Y:S01]  /*106e0*/  VIADD R0, R2.reuse, 0x77 ;  /* 0x0000007702007836 */ /* 0x040fe20000000000 */
[----:B------:R-:W-:Y:S01]  /*106f0*/  FSEL R47, R47, -INF , !P6 ;  /* 0xff8000002f2f7808 */ /* 0x000fe20007000000 */
[----:B------:R-:W-:Y:S01]  /*10700*/  VIADD R2, R2, 0x7b ;  /* 0x0000007b02027836 */ /* 0x000fe20000000000 */
[----:B------:R-:W-:-:S02]  /*10710*/  ISETP.GE.AND P6, PT, R3, UR45, PT ;  /* 0x0000002d03007c0c */ /* 0x000fc4000bfc6270 */
[----:B------:R-:W-:Y:S02]  /*10720*/  FSEL R51, R51, -INF , !P5 ;  /* 0xff80000033337808 */ /* 0x000fe40006800000 */
[----:B------:R-:W-:Y:S02]  /*10730*/  ISETP.GE.AND P5, PT, R0, UR45, PT ;  /* 0x0000002d00007c0c */ /* 0x000fe4000bfa6270 */
[C---:B------:R-:W-:Y:S02]  /*10740*/  FMNMX3 R3, R153.reuse, R88, R92, !PT ;  /* 0x0000005899037276 */ /* 0x040fe4000780005c */
        /* <DEDUP_REMOVED lines=44> */
[----:B------:R-:W-:-:S02]  /*10a10*/  FSEL R55, R55, -INF , !P4 ;  /* 0xff80000037377808 */ /* 0x000fc40006000000 */
[----:B------:R-:W-:Y:S02]  /*10a20*/  FMNMX3 R4, R4, R43, R47, !PT ;  /* 0x0000002b04047276 */ /* 0x000fe4000780002f */
[----:B------:R-:W-:Y:S02]  /*10a30*/  FMNMX3 R5, R5, R50, R54, !PT ;  /* 0x0000003205057276 */ /* 0x000fe40007800036 */
[----:B------:R-:W-:Y:S02]  /*10a40*/  FMNMX3 R3, R3, R120, R124, !PT ;  /* 0x0000007803037276 */ /* 0x000fe4000780007c */
[----:B------:R-:W-:Y:S02]  /*10a50*/  FMNMX3 R0, R0, R121, R125, !PT ;  /* 0x0000007900007276 */ /* 0x000fe4000780007d */
[----:B------:R-:W-:Y:S02]  /*10a60*/  FSEL R123, R123, -INF , !P3 ;  /* 0xff8000007b7b7808 */ /* 0x000fe40005800000 */
        /* <DEDUP_REMOVED lines=11> */
[----:B------:R-:W-:Y:S02]  /*10b20*/  ISETP.GE.AND P4, PT, R2, UR45, PT ;  /* 0x0000002d02007c0c */ /* 0x000fe4000bf86270 */
[----:B------:R-:W-:-:S02]  /*10b30*/  FSEL R139, R139, -INF , !P6 ;  /* 0xff8000008b8b7808 */ /* 0x000fc40007000000 */
[----:B------:R-:W-:Y:S02]  /*10b40*/  FSEL R143, R143, -INF , !P5 ;  /* 0xff8000008f8f7808 */ /* 0x000fe40006800000 */
[----:B------:R-:W-:Y:S02]  /*10b50*/  FMNMX3 R4, R4, R131, R135, !PT ;  /* 0x0000008304047276 */ /* 0x000fe40007800087 */
[----:B------:R-:W-:Y:S02]  /*10b60*/  FMNMX3 R5, R5, R138, R142, !PT ;  /* 0x0000008a05057276 */ /* 0x000fe4000780008e */
[----:B------:R-:W-:Y:S02]  /*10b70*/  FMNMX3 R2, R3, R144, R148, !PT ;  /* 0x0000009003027276 */ /* 0x000fe40007800094 */
[----:B------:R-:W-:Y:S02]  /*10b80*/  FMNMX3 R3, R0, R145, R149, !PT ;  /* 0x0000009100037276 */ /* 0x000fe40007800095 */
[----:B------:R-:W-:-:S02]  /*10b90*/  FSEL R147, R147, -INF , !P4 ;  /* 0xff80000093937808 */ /* 0x000fc40006000000 */
[----:B------:R-:W-:Y:S02]  /*10ba0*/  FMNMX3 R4, R4, R139, R143, !PT ;  /* 0x0000008b04047276 */ /* 0x000fe4000780008f */
[----:B------:R-:W-:Y:S02]  /*10bb0*/  FMNMX3 R0, R5, R146, R150, !PT ;  /* 0x0000009205007276 */ /* 0x000fe40007800096 */
        /* <DEDUP_REMOVED lines=23> */
.L_x_309:
[----:B------:R-:W-:Y:S05]  /*10d30*/  WARPSYNC.ALL ;  /* 0x0000000000007948 */ /* 0x000fea0003800000 */
[----:B------:R-:W-:Y:S01]  /*10d40*/  R2UR UR4, R17 ;  /* 0x00000000110472ca */ /* 0x000fe200000e0000 */
[----:B------:R-:W-:Y:S01]  /*10d50*/  IMAD.MOV.U32 R18, RZ, RZ, R153 ;  /* 0x000000ffff127224 */ /* 0x000fe200078e0099 */
[----:B------:R-:W-:-:S11]  /*10d60*/  ISETP.NE.AND P0, PT, RZ, UR43, PT ;  /* 0x0000002bff007c0c */ /* 0x000fd6000bf05270 */
[----:B------:R0:W-:Y:S02]  /*10d70*/  STTM.x2 tmem[UR4], R18 ;  /* 0x00000012000079ed */ /* 0x0001e400080c0004 */
[----:B------:R-:W-:Y:S05]  /*10d80*/  @P0 BRA `(.L_x_310) ;  /* 0x0000000000040947 */ /* 0x000fea0003800000 */
[----:B------:R-:W-:Y:S05]  /*10d90*/  BPT.TRAP 0x1 ;  /* 0x000000040000795c */ /* 0x000fea0000300000 */
.L_x_310:
[----:B------:R-:W-:Y:S01]  /*10da0*/  UISETP.NE.AND UP0, UPT, UR52, URZ, UPT ;  /* 0x000000ff3400728c */ /* 0x000fe2000bf05270 */
[----:B------:R-:W-:Y:S01]  /*10db0*/  MOV R2, UR50 ;  /* 0x0000003200027c02 */ /* 0x000fe20008000f00 */
[----:B------:R-:W-:Y:S01]  /*10dc0*/  UIADD3 UR4, UPT, UPT, UR36, 0x300f0, URZ ;  /* 0x000300f024047890 */ /* 0x000fe2000fffe0ff */
[C---:B------:R-:W-:Y:S02]  /*10dd0*/  FSETP.NEU.AND P0, PT, R167.reuse, -INF , PT ;  /* 0xff800000a700780b */ /* 0x040fe40003f0d000 */
[----:B------:R-:W-:Y:S02]  /*10de0*/  SHF.L.U32 R2, R2, 0x1f, RZ ;  /* 0x0000001f02027819 */ /* 0x000fe400000006ff */
[----:B------:R-:W-:-:S04]  /*10df0*/  FSEL R0, R167, RZ, P0 ;  /* 0x000000ffa7007208 */ /* 0x000fc80000000000 */
[----:B------:R-:W-:-:S09]  /*10e00*/  @!UP0 UIADD3 UR4, UPT, UPT, UR36, 0x30100, URZ ;  /* 0x0003010024048890 */ /* 0x000fd2000fffe0ff */
[----:B------:R-:W-:Y:S02]  /*10e10*/  SYNCS.ARRIVE.TRANS64.A1T0 RZ, [UR4], RZ ;  /* 0x000000ffffff79a7 */ /* 0x000fe40008100004 */
[----:B------:R-:W2:Y:S01]  /*10e20*/  LDCU UR4, c[0x0][0x414] ;  /* 0x00008280ff0477ac */ /* 0x000ea20008000800 */
[----:B------:R-:W3:Y:S01]  /*10e30*/  SYNCS.PHASECHK.TRANS64.TRYWAIT P3, [UR41], R2 ;  /* 0x00000002ff0075a7 */ /* 0x000ee20008061129 */
[----:B--2---:R-:W-:-:S04]  /*10e40*/  FMUL R0, R0, -UR4 ;  /* 0x8000000400007c20 */ /* 0x004fc80008400000 */
[--C-:B------:R-:W-:Y:S02]  /*10e50*/  FFMA2 R88, R88.F32x2.HI_LO, UR4.F32, R0.reuse.F32 ;  /* 0x0000000458587c49 */ /* 0x100fe40009200000 */
[--C-:B------:R-:W-:Y:S02]  /*10e60*/  FFMA2 R90, R90.F32x2.HI_LO, UR4.F32, R0.reuse.F32 ;  /* 0x000000045a5a7c49 */ /* 0x100fe40009200000 */
[--C-:B------:R-:W-:Y:S01]  /*10e70*/  FFMA2 R92, R92.F32x2.HI_LO, UR4.F32, R0.reuse.F32 ;  /* 0x000000045c5c7c49 */ /* 0x100fe20009200000 */
[----:B------:R-:W-:Y:S01]  /*10e80*/  FSETP.GEU.AND P2, PT, R88, -126, PT ;  /* 0xc2fc00005800780b */ /* 0x000fe20003f4e000 */
[----:B------:R-:W-:Y:S01]  /*10e90*/  FFMA2 R94, R94.F32x2.HI_LO, UR4.F32, R0.F32 ;  /* 0x000000045e5e7c49 */ /* 0x000fe20009200000 */
[----:B------:R-:W-:Y:S02]  /*10ea0*/  FSETP.GEU.AND P1, PT, R89, -126, PT ;  /* 0xc2fc00005900780b */ /* 0x000fe40003f2e000 */
[----:B------:R-:W-:Y:S02]  /*10eb0*/  FSETP.GEU.AND P0, PT, R90, -126, PT ;  /* 0xc2fc00005a00780b */ /* 0x000fe40003f0e000 */
[----:B------:R-:W-:-:S02]  /*10ec0*/  FSETP.GEU.AND P6, PT, R91, -126, PT ;  /* 0xc2fc00005b00780b */ /* 0x000fc40003fce000 */
[----:B------:R-:W-:Y:S02]  /*10ed0*/  FSETP.GEU.AND P5, PT, R92, -126, PT ;  /* 0xc2fc00005c00780b */ /* 0x000fe40003fae000 */
[----:B------:R-:W-:-:S03]  /*10ee0*/  FSETP.GEU.AND P4, PT, R93, -126, PT ;  /* 0xc2fc00005d00780b */ /* 0x000fc60003f8e000 */
[----:B------:R-:W-:Y:S02]  /*10ef0*/  @!P2 FMUL R88, R88, 0.5 ;  /* 0x3f0000005858a820 */ /* 0x000fe40000400000 */
[----:B------:R-:W-:Y:S02]  /*10f00*/  @!P1 FMUL R89, R89, 0.5 ;  /* 0x3f00000059599820 */ /* 0x000fe40000400000 */
[----:B------:R-:W-:Y:S02]  /*10f10*/  @!P0 FMUL R90, R90, 0.5 ;  /* 0x3f0000005a5a8820 */ /* 0x000fe40000400000 */
[----:B------:R-:W-:Y:S01]  /*10f20*/  @!P6 FMUL R91, R91, 0.5 ;  /* 0x3f0000005b5be820 */ /* 0x000fe20000400000 */
[----:B------:R-:W2:Y:S08]  /*10f30*/  MUFU.EX2 R88, R88 ;  /* 0x0000005800587308 */ /* 0x000eb00000000800 */
[----:B------:R-:W4:Y:S08]  /*10f40*/  MUFU.EX2 R89, R89 ;  /* 0x0000005900597308 */ /* 0x000f300000000800 */
[----:B------:R-:W0:Y:S08]  /*10f50*/  MUFU.EX2 R90, R90 ;  /* 0x0000005a005a7308 */ /* 0x000e300000000800 */
[----:B------:R-:W0:Y:S02]  /*10f60*/  MUFU.EX2 R91, R91 ;  /* 0x0000005b005b7308 */ /* 0x000e240000000800 */
[----:B0-234-:R-:W-:Y:S05]  /*10f70*/  @!P3 BRA `(.L_x_311) ;  /* 0x000000c800f8b947 */ /* 0x01dfea0003800000 */
.L_x_419:
[----:B------:R-:W-:Y:S01]  /*10f80*/  @!P5 FMUL R92, R92, 0.5 ;  /* 0x3f0000005c5cd820 */ /* 0x000fe20000400000 */
[--C-:B------:R-:W-:Y:S01]  /*10f90*/  FFMA2 R96, R96.F32x2.HI_LO, UR4.F32, R0.reuse.F32 ;  /* 0x0000000460607c49 */ /* 0x100fe20009200000 */
[----:B------:R-:W-:Y:S01]  /*10fa0*/  FSETP.GEU.AND P3, PT, R94, -126, PT ;  /* 0xc2fc00005e00780b */ /* 0x000fe20003f6e000 */
[----:B------:R-:W-:Y:S01]  /*10fb0*/  @!P0 FMUL R90, R90, R90 ;  /* 0x0000005a5a5a8220 */ /* 0x000fe20000400000 */
[----:B------:R-:W-:Y:S01]  /*10fc0*/  @!P2 FMUL R88, R88, R88 ;  /* 0x000000585858a220 */ /* 0x000fe20000400000 */
[----:B------:R-:W-:Y:S01]  /*10fd0*/  FSETP.GEU.AND P2, PT, R95, -126, PT ;  /* 0xc2fc00005f00780b */ /* 0x000fe20003f4e000 */
[----:B------:R-:W2:Y:S01]  /*10fe0*/  MUFU.EX2 R92, R92 ;  /* 0x0000005c005c7308 */ /* 0x000ea20000000800 */
[----:B------:R-:W-:Y:S01]  /*10ff0*/  FSETP.GEU.AND P0, PT, R97, -126, PT ;  /* 0xc2fc00006100780b */ /* 0x000fe20003f0e000 */
[--C-:B------:R-:W-:Y:S01]  /*11000*/  FFMA2 R98, R98.F32x2.HI_LO, UR4.F32, R0.reuse.F32 ;  /* 0x0000000462627c49 */ /* 0x100fe20009200000 */
[----:B------:R-:W-:Y:S01]  /*11010*/  SYNCS.ARRIVE.TRANS64.A1T0 RZ, [UR40], RZ ;  /* 0x000000ffffff79a7 */ /* 0x000fe20008100028 */
[----:B------:R-:W-:Y:S01]  /*11020*/  @!P1 FMUL R89, R89, R89 ;  /* 0x0000005959599220 */ /* 0x000fe20000400000 */
[----:B------:R-:W-:Y:S01]  /*11030*/  FSETP.GEU.AND P1, PT, R96, -126, PT ;  /* 0xc2fc00006000780b */ /* 0x000fe20003f2e000 */
[----:B------:R-:W-:Y:S01]  /*11040*/  @!P4 FMUL R93, R93, 0.5 ;  /* 0x3f0000005d5dc820 */ /* 0x000fe20000400000 */
[----:B------:R-:W-:Y:S01]  /*11050*/  @!P6 FMUL R91, R91, R91 ;  /* 0x0000005b5b5be220 */ /* 0x000fe20000400000 */
[----:B------:R-:W-:Y:S01]  /*11060*/  FSETP.GEU.AND P6, PT, R98, -126, PT ;  /* 0xc2fc00006200780b */ /* 0x000fe20003fce000 */
[----:B------:R-:W-:Y:S01]  /*11070*/  @!P3 FMUL R94, R94, 0.5 ;  /* 0x3f0000005e5eb820 */ /* 0x000fe20000400000 */
[--C-:B------:R-:W-:Y:S01]  /*11080*/  FFMA2 R104, R104.F32x2.HI_LO, UR4.F32, R0.reuse.F32 ;  /* 0x0000000468687c49 */ /* 0x100fe20009200000 */
[----:B------:R-:W-:Y:S01]  /*11090*/  BSSY.RECONVERGENT B6, `(.L_x_312) ;  /* 0x0000289000067945 */ /* 0x000fe20003800200 */
[----:B------:R-:W-:Y:S01]  /*110a0*/  @!P2 FMUL R95, R95, 0.5 ;  /* 0x3f0000005f5fa820 */ /* 0x000fe20000400000 */
[----:B------:R-:W3:Y:S01]  /*110b0*/  MUFU.EX2 R93, R93 ;  /* 0x0000005d005d7308 */ /* 0x000ee20000000800 */
[----:B------:R-:W-:Y:S01]  /*110c0*/  @!P0 FMUL R97, R97, 0.5 ;  /* 0x3f00000061618820 */ /* 0x000fe20000400000 */
[--C-:B------:R-:W-:Y:S01]  /*110d0*/  FFMA2 R100, R100.F32x2.HI_LO, UR4.F32, R0.reuse.F32 ;  /* 0x0000000464647c49 */ /* 0x100fe20009200000 */
[----:B------:R-:W-:Y:S01]  /*110e0*/  F2FP.SATFINITE.E5M2.F32.PACK_AB_MERGE_C R169, R89, R88, RZ ;  /* 0x0000005859a9723e */ /* 0x000fe200048060ff */
[----:B--2---:R-:W-:Y:S01]  /*110f0*/  @!P5 FMUL R92, R92, R92 ;  /* 0x0000005c5c5cd220 */ /* 0x004fe20000400000 */
[----:B------:R-:W-:Y:S01]  /*11100*/  FSETP.GEU.AND P5, PT, R99, -126, PT ;  /* 0xc2fc00006300780b */ /* 0x000fe20003fae000 */
[----:B------:R-:W-:Y:S01]  /*11110*/  @!P1 FMUL R96, R96, 0.5 ;  /* 0x3f00000060609820 */ /* 0x000fe20000400000 */
[--C-:B------:R-:W-:Y:S01]  /*11120*/  FFMA2 R102, R102.F32x2.HI_LO, UR4.F32, R0.reuse.F32 ;  /* 0x0000000466667c49 */ /* 0x100fe20009200000 */
[----:B------:R-:W2:Y:S01]  /*11130*/  MUFU.EX2 R97, R97 ;  /* 0x0000006100617308 */ /* 0x000ea20000000800 */
[----:B------:R-:W-:Y:S01]  /*11140*/  @!P6 FMUL R98, R98, 0.5 ;  /* 0x3f0000006262e820 */ /* 0x000fe20000400000 */
[----:B------:R-:W-:-:S02]  /*11150*/  FFMA2 R106, R106.F32x2.HI_LO, UR4.F32, R0.F32 ;  /* 0x000000046a6a7c49 */ /* 0x000fc40009200000 */
[--C-:B------:R-:W-:Y:S02]  /*11160*/  FFMA2 R110, R110.F32x2.HI_LO, UR4.F32, R0.reuse.F32 ;  /* 0x000000046e6e7c49 */ /* 0x100fe40009200000 */
[--C-:B------:R-:W-:Y:S02]  /*11170*/  FFMA2 R108, R108.F32x2.HI_LO, UR4.F32, R0.reuse.F32 ;  /* 0x000000046c6c7c49 */ /* 0x100fe40009200000 */
[----:B------:R-:W4:Y:S01]  /*11180*/  MUFU.EX2 R94, R94 ;  /* 0x0000005e005e7308 */ /* 0x000f220000000800 */
[----:B---3--:R-:W-:Y:S01]  /*11190*/  @!P4 FMUL R93, R93, R93 ;  /* 0x0000005d5d5dc220 */ /* 0x008fe20000400000 */
[----:B------:R-:W-:Y:S01]  /*111a0*/  @!P5 FMUL R99, R99, 0.5 ;  /* 0x3f0000006363d820 */ /* 0x000fe20000400000 */
[----:B------:R-:W-:Y:S01]  /*111b0*/  FSETP.GEU.AND P4, PT, R100, -126, PT ;  /* 0xc2fc00006400780b */ /* 0x000fe20003f8e000 */
[--C-:B------:R-:W-:Y:S02]  /*111c0*/  FFMA2 R112, R112.F32x2.HI_LO, UR4.F32, R0.reuse.F32 ;  /* 0x0000000470707c49 */ /* 0x100fe40009200000 */
[--C-:B------:R-:W-:Y:S01]  /*111d0*/  FFMA2 R118, R118.F32x2.HI_LO, UR4.F32, R0.reuse.F32 ;  /* 0x0000000476767c49 */ /* 0x100fe20009200000 */
[----:B------:R-:W-:Y:S01]  /*111e0*/  F2FP.SATFINITE.E5M2.F32.PACK_AB_MERGE_C R171, R93, R92, RZ ;  /* 0x0000005c5dab723e */ /* 0x000fe200048060ff */
[----:B------:R-:W3:Y:S01]  /*111f0*/  MUFU.EX2 R95, R95 ;  /* 0x0000005f005f7308 */ /* 0x000ee20000000800 */
[----:B--2---:R-:W-:Y:S01]  /*11200*/  @!P0 FMUL R97, R97, R97 ;  /* 0x0000006161618220 */ /* 0x004fe20000400000 */
[----:B------:R-:W-:Y:S01]  /*11210*/  FSETP.GEU.AND P0, PT, R104, -126, PT ;  /* 0xc2fc00006800780b */ /* 0x000fe20003f0e000 */
[----:B------:R-:W-:-:S02]  /*11220*/  FFMA2 R114, R114.F32x2.HI_LO, UR4.F32, R0.F32 ;  /* 0x0000000472727c49 */ /* 0x000fc40009200000 */
[--C-:B------:R-:W-:Y:S02]  /*11230*/  FFMA2 R116, R116.F32x2.HI_LO, UR4.F32, R0.reuse.F32 ;  /* 0x0000000474747c49 */ /* 0x100fe40009200000 */
[--C-:B------:R-:W-:Y:S01]  /*11240*/  FFMA2 R6, R56.F32x2.HI_LO, UR4.F32, R0.reuse.F32 ;  /* 0x0000000438067c49 */ /* 0x100fe20009200000 */
[----:B------:R-:W2:Y:S01]  /*11250*/  MUFU.EX2 R96, R96 ;  /* 0x0000006000607308 */ /* 0x000ea20000000800 */
[----:B----4-:R-:W-:Y:S01]  /*11260*/  @!P3 FMUL R94, R94, R94 ;  /* 0x0000005e5e5eb220 */ /* 0x010fe20000400000 */
[----:B------:R-:W-:Y:S01]  /*11270*/  FSETP.GEU.AND P3, PT, R101, -126, PT ;  /* 0xc2fc00006500780b */ /* 0x000fe20003f6e000 */
[----:B------:R-:W-:Y:S01]  /*11280*/  @!P4 FMUL R100, R100, 0.5 ;  /* 0x3f0000006464c820 */ /* 0x000fe20000400000 */
[--C-:B------:R-:W-:Y:S02]  /*11290*/  FFMA2 R4, R58.F32x2.HI_LO, UR4.F32, R0.reuse.F32 ;  /* 0x000000043a047c49 */ /* 0x100fe40009200000 */
[--C-:B0-----:R-:W-:Y:S02]  /*112a0*/  FFMA2 R2, R60.F32x2.HI_LO, UR4.F32, R0.reuse.F32 ;  /* 0x000000043c027c49 */ /* 0x101fe40009200000 */
[----:B------:R-:W0:Y:S01]  /*112b0*/  MUFU.EX2 R99, R99 ;  /* 0x0000006300637308 */ /* 0x000e220000000800 */
[----:B---3--:R-:W-:Y:S01]  /*112c0*/  @!P2 FMUL R95, R95, R95 ;  /* 0x0000005f5f5fa220 */ /* 0x008fe20000400000 */
[----:B------:R-:W-:Y:S01]  /*112d0*/  FSETP.GEU.AND P2, PT, R102, -126, PT ;  /* 0xc2fc00006600780b */ /* 0x000fe20003f4e000 */
[----:B------:R-:W-:Y:S01]  /*112e0*/  @!P0 FMUL R104, R104, 0.5 ;  /* 0x3f00000068688820 */ /* 0x000fe20000400000 */
[----:B------:R-:W-:-:S02]  /*112f0*/  FFMA2 R8, R62.F32x2.HI_LO, UR4.F32, R0.F32 ;  /* 0x000000043e087c49 */ /* 0x000fc40009200000 */
[--C-:B------:R-:W-:Y:S01]  /*11300*/  FFMA2 R24, R24.F32x2.HI_LO, UR4.F32, R0.reuse.F32 ;  /* 0x0000000418187c49 */ /* 0x100fe20009200000 */
[----:B------:R-:W-:Y:S01]  /*11310*/  F2FP.SATFINITE.E5M2.F32.PACK_AB_MERGE_C R166, R95, R94, RZ ;  /* 0x0000005e5fa6723e */ /* 0x000fe200048060ff */
[----:B------:R-:W3:Y:S01]  /*11320*/  MUFU.EX2 R98, R98 ;  /* 0x0000006200627308 */ /* 0x000ee20000000800 */
[----:B--2---:R-:W-:Y:S01]  /*11330*/  @!P1 FMUL R96, R96, R96 ;  /* 0x0000006060609220 */ /* 0x004fe20000400000 */
[----:B------:R-:W-:Y:S01]  /*11340*/  FSETP.GEU.AND P1, PT, R103, -126, PT ;  /* 0xc2fc00006700780b */ /* 0x000fe20003f2e000 */
[----:B------:R-:W-:Y:S01]  /*11350*/  @!P3 FMUL R101, R101, 0.5 ;  /* 0x3f0000006565b820 */ /* 0x000fe20000400000 */
[--C-:B------:R-:W-:Y:S02]  /*11360*/  FFMA2 R26, R26.F32x2.HI_LO, UR4.F32, R0.reuse.F32 ;  /* 0x000000041a1a7c49 */ /* 0x100fe40009200000 */
[--C-:B------:R-:W-:Y:S01]  /*11370*/  FFMA2 R32, R32.F32x2.HI_LO, UR4.F32, R0.reuse.F32 ;  /* 0x0000000420207c49 */ /* 0x100fe20009200000 */
[----:B------:R-:W-:Y:S01]  /*11380*/  F2FP.SATFINITE.E5M2.F32.PACK_AB_MERGE_C R173, R97, R96, RZ ;  /* 0x0000006061ad723e */ /* 0x000fe200048060ff */
[----:B------:R-:W2:Y:S01]  /*11390*/  MUFU.EX2 R104, R104 ;  /* 0x0000006800687308 */ /* 0x000ea20000000800 */
[----:B0-----:R-:W-:Y:S01]  /*113a0*/  @!P5 FMUL R99, R99, R99 ;  /* 0x000000636363d220 */ /* 0x001fe20000400000 */
[----:B------:R-:W-:Y:S01]  /*113b0*/  FSETP.GEU.AND P5, PT, R106, -126, PT ;  /* 0xc2fc00006a00780b */ /* 0x000fe20003fae000 */
[----:B------:R-:W-:Y:S01]  /*113c0*/  @!P2 FMUL R102, R102, 0.5 ;  /* 0x3f0000006666a820 */ /* 0x000fe20000400000 */
[----:B------:R-:W-:-:S02]  /*113d0*/  FFMA2 R28, R28.F32x2.HI_LO, UR4.F32, R0.F32 ;  /* 0x000000041c1c7c49 */ /* 0x000fc40009200000 */
[--C-:B------:R-:W-:Y:S02]  /*113e0*/  FFMA2 R30, R30.F32x2.HI_LO, UR4.F32, R0.reuse.F32 ;  /* 0x000000041e1e7c49 */ /* 0x100fe40009200000 */
[----:B------:R-:W-:Y:S01]  /*113f0*/  @!P1 FMUL R103, R103, 0.5 ;  /* 0x3f00000067679820 */ /* 0x000fe20000400000 */
[----:B---3--:R-:W-:Y:S01]  /*11400*/  @!P6 FMUL R98, R98, R98 ;  /* 0x000000626262e220 */ /* 0x008fe20000400000 */
[----:B------:R-:W-:Y:S01]  /*11410*/  FSETP.GEU.AND P6, PT, R105, -126, PT ;  /* 0xc2fc00006900780b */ /* 0x000fe20003fce000 */
[----:B------:R-:W0:Y:S01]  /*11420*/  MUFU.EX2 R101, R101 ;  /* 0x0000006500657308 */ /* 0x000e220000000800 */
[--C-:B------:R-:W-:Y:S02]  /*11430*/  FFMA2 R34, R34.F32x2.HI_LO, UR4.F32, R0.reuse.F32 ;  /* 0x0000000422227c49 */ /* 0x100fe40009200000 */
[--C-:B------:R-:W-:Y:S01]  /*11440*/  FFMA2 R164, R148.F32x2.HI_LO, UR4.F32, R0.reuse.F32 ;  /* 0x0000000494a47c49 */ /* 0x100fe20009200000 */
[----:B------:R-:W-:Y:S01]  /*11450*/  F2FP.SATFINITE.E5M2.F32.PACK_AB_MERGE_C R168, R99, R98, RZ ;  /* 0x0000006263a8723e */ /* 0x000fe200048060ff */
[----:B------:R-:W-:Y:S01]  /*11460*/  @!P5 FMUL R106, R106, 0.5 ;  /* 0x3f0000006a6ad820 */ /* 0x000fe20000400000 */
[----:B--2---:R-:W-:Y:S01]  /*11470*/  @!P0 FMUL R104, R104, R104 ;  /* 0x0000006868688220 */ /* 0x004fe20000400000 */
[----:B------:R-:W-:Y:S01]  /*11480*/  FSETP.GEU.AND P0, PT, R111, -126, PT ;  /* 0xc2fc00006f00780b */ /* 0x000fe20003f0e000 */
[----:B------:R-:W2:Y:S01]  /*11490*/  MUFU.EX2 R102, R102 ;  /* 0x0000006600667308 */ /* 0x000ea20000000800 */
[----:B------:R-:W-:-:S03]  /*114a0*/  FFMA2 R150, R150.F32x2.HI_LO, UR4.F32, R0.F32 ;  /* 0x0000000496967c49 */ /* 0x000fc60009200000 */
[----:B------:R-:W-:-:S04]  /*114b0*/  @!P6 FMUL R105, R105, 0.5 ;  /* 0x3f0000006969e820 */ /* 0x000fc80000400000 */
[----:B------:R-:W3:Y:S01]  /*114c0*/  MUFU.EX2 R100, R100 ;  /* 0x0000006400647308 */ /* 0x000ee20000000800 */
[----:B0-----:R-:W-:Y:S01]  /*114d0*/  @!P3 FMUL R101, R101, R101 ;  /* 0x000000656565b220 */ /* 0x001fe20000400000 */
[----:B------:R-:W-:Y:S02]  /*114e0*/  FSETP.GEU.AND P3, PT, R108, -126, PT ;  /* 0xc2fc00006c00780b */ /* 0x000fe40003f6e000 */
[----:B------:R-:W-:-:S04]  /*114f0*/  @!P0 FMUL R111, R111, 0.5 ;  /* 0x3f0000006f6f8820 */ /* 0x000fc80000400000 */
[----:B------:R-:W0:Y:S01]  /*11500*/  MUFU.EX2 R103, R103 ;  /* 0x0000006700677308 */ /* 0x000e220000000800 */
[----:B--2---:R-:W-:Y:S01]  /*11510*/  @!P2 FMUL R102, R102, R102 ;  /* 0x000000666666a220 */ /* 0x004fe20000400000 */
[----:B------:R-:W-:-:S05]  /*11520*/  FSETP.GEU.AND P2, PT, R109, -126, PT ;  /* 0xc2fc00006d00780b */ /* 0x000fca0003f4e000 */
[----:B------:R-:W-:Y:S01]  /*11530*/  @!P3 FMUL R108, R108, 0.5 ;  /* 0x3f0000006c6cb820 */ /* 0x000fe20000400000 */
[----:B------:R-:W2:Y:S01]  /*11540*/  MUFU.EX2 R106, R106 ;  /* 0x0000006a006a7308 */ /* 0x000ea20000000800 */
[----:B---3--:R-:W-:Y:S01]  /*11550*/  @!P4 FMUL R100, R100, R100 ;  /* 0x000000646464c220 */ /* 0x008fe20000400000 */
[----:B------:R-:W-:-:S04]  /*11560*/  FSETP.GEU.AND P4, PT, R107, -126, PT ;  /* 0xc2fc00006b00780b */ /* 0x000fc80003f8e000 */
[----:B------:R-:W-:Y:S01]  /*11570*/  F2FP.SATFINITE.E5M2.F32.PACK_AB_MERGE_C R175, R101, R100, RZ ;  /* 0x0000006465af723e */ /* 0x000fe200048060ff */
[----:B------:R-:W-:Y:S01]  /*11580*/  @!P2 FMUL R109, R109, 0.5 ;  /* 0x3f0000006d6da820 */ /* 0x000fe20000400000 */
[----:B------:R-:W3:Y:S01]  /*11590*/  MUFU.EX2 R105, R105 ;  /* 0x0000006900697308 */ /* 0x000ee20000000800 */
[----:B0-----:R-:W-:Y:S01]  /*115a0*/  @!P1 FMUL R103, R103, R103 ;  /* 0x0000006767679220 */ /* 0x001fe20000400000 */
[----:B------:R-:W-:-:S04]  /*115b0*/  FSETP.GEU.AND P1, PT, R110, -126, PT ;  /* 0xc2fc00006e00780b */ /* 0x000fc80003f2e000 */
[----:B------:R-:W-:Y:S01]  /*115c0*/  F2FP.SATFINITE.E5M2.F32.PACK_AB_MERGE_C R170, R103, R102, RZ ;  /* 0x0000006667aa723e */ /* 0x000fe200048060ff */
[----:B------:R-:W-:Y:S01]  /*115d0*/  @!P4 FMUL R107, R107, 0.5 ;  /* 0x3f0000006b6bc820 */ /* 0x000fe20000400000 */
        /* <DEDUP_REMOVED lines=11> */
[----:B------:R-:W-:-:S05]  /*11690*/  FSETP.GEU.AND P0, PT, R118, -126, PT ;  /* 0xc2fc00007600780b */ /* 0x000fca0003f0e000 */
        /* <DEDUP_REMOVED lines=17> */
[----:B------:R-:W-:-:S04]  /*117b0*/  FSETP.GEU.AND P1, PT, R117, -126, PT ;  /* 0xc2fc00007500780b */ /* 0x000fc80003f2e000 */
[----:B------:R-:W-:Y:S01]  /*117c0*/  F2FP.SATFINITE.E5M2.F32.PACK_AB_MERGE_C R174, R111, R110, RZ ;  /* 0x0000006e6fae723e */ /* 0x000fe200048060ff */
[----:B------:R-:W-:Y:S01]  /*117d0*/  @!P4 FMUL R114, R114, 0.5 ;  /* 0x3f0000007272c820 */ /* 0x000fe20000400000 */
[----:B------:R-:W2:Y:S01]  /*117e0*/  MUFU.EX2 R56, R118 ;  /* 0x0000007600387308 */ /* 0x000ea20000000800 */
[----:B---3--:R-:W-:Y:S01]  /*117f0*/  @!P5 FMUL R113, R113, R113 ;  /* 0x000000717171d220 */ /* 0x008fe20000400000 */
[----:B------:R-:W-:-:S05]  /*11800*/  FSETP.GEU.AND P5, PT, R6, -126, PT ;  /* 0xc2fc00000600780b */ /* 0x000fca0003fae000 */
        /* <DEDUP_REMOVED lines=12> */
[----:B------:R-:W-:-:S05]  /*118d0*/  FSETP.GEU.AND P3, PT, R4, -126, PT ;  /* 0xc2fc00000400780b */ /* 0x000fca0003f6e000 */
[----:B------:R-:W-:Y:S01]  /*118e0*/  @!P0 FMUL R3, R3, 0.5 ;  /* 0x3f00000003038820 */ /* 0x000fe20000400000 */
[----:B------:R-:W3:Y:S01]  /*118f0*/  MUFU.EX2 R117, R117 ;  /* 0x0000007500757308 */ /* 0x000ee20000000800 */
[----:B0-----:R-:W-:Y:S01]  /*11900*/  @!P2 FMUL R116, R116, R116 ;  /* 0x000000747474a220 */ /* 0x001fe20000400000 */
[----:B------:R-:W-:-:S05]  /*11910*/  FSETP.GEU.AND P2, PT, R5, -126, PT ;  /* 0xc2fc00000500780b */ /* 0x000fca0003f4e000 */
        /* <DEDUP_REMOVED lines=17> */
[----:B------:R-:W-:Y:S01]  /*11a30*/  FSETP.GEU.AND P6, PT, R8, -126, PT ;  /* 0xc2fc00000800780b */ /* 0x000fe20003fce000 */
[----:B------:R-:W-:-:S03]  /*11a40*/  FFMA2 R118, R86.F32x2.HI_LO, UR4.F32, R0.F32 ;  /* 0x0000000456767c49 */ /* 0x000fc60009200000 */
[----:B------:R-:W-:Y:S01]  /*11a50*/  F2FP.SATFINITE.E5M2.F32.PACK_AB_MERGE_C R178, R57, R56, RZ ;  /* 0x0000003839b2723e */ /* 0x000fe200048060ff */
[----:B------:R-:W-:Y:S01]  /*11a60*/  @!P5 FMUL R9, R9, 0.5 ;  /* 0x3f0000000909d820 */ /* 0x000fe20000400000 */
[----:B------:R2:W4:Y:S01]  /*11a70*/  MUFU.EX2 R61, R5 ;  /* 0x00000005003d7308 */ /* 0x0005220000000800 */
[----:B---3--:R-:W-:-:S06]  /*11a80*/  @!P0 FMUL R63, R63, R63 ;  /* 0x0000003f3f3f8220 */ /* 0x008fcc0000400000 */
[----:B------:R-:W-:Y:S01]  /*11a90*/  @!P6 FMUL R8, R8, 0.5 ;  /* 0x3f0000000808e820 */ /* 0x000fe20000400000 */
[----:B------:R3:W5:Y:S01]  /*11aa0*/  MUFU.EX2 R59, R7 ;  /* 0x00000007003b7308 */ /* 0x0007620000000800 */
[----:B0-----:R-:W-:-:S07]  /*11ab0*/  @!P3 FMUL R60, R60, R60 ;  /* 0x0000003c3c3cb220 */ /* 0x001fce0000400000 */
[----:B------:R0:W1:Y:S01]  /*11ac0*/  MUFU.EX2 R62, R2 ;  /* 0x00000002003e7308 */ /* 0x0000620000000800 */
[----:B--2---:R-:W-:Y:S02]  /*11ad0*/  FFMA2 R4, R66.F32x2.HI_LO, UR4.F32, R0.F32 ;  /* 0x0000000442047c49 */ /* 0x004fe40009200000 */
[----:B----4-:R-:W-:-:S03]  /*11ae0*/  @!P2 FMUL R61, R61, R61 ;  /* 0x0000003d3d3da220 */ /* 0x010fc60000400000 */
[----:B------:R-:W-:Y:S02]  /*11af0*/  FSETP.GEU.AND P2, PT, R4, -126, PT ;  /* 0xc2fc00000400780b */ /* 0x000fe40003f4e000 */
[----:B------:R-:W-:Y:S01]  /*11b00*/  F2FP.SATFINITE.E5M2.F32.PACK_AB_MERGE_C R180, R61, R60, RZ ;  /* 0x0000003c3db4723e */ /* 0x000fe200048060ff */
[--C-:B---3--:R-:W-:Y:S02]  /*11b10*/  FFMA2 R6, R64.F32x2.HI_LO, UR4.F32, R0.reuse.F32 ;  /* 0x0000000440067c49 */ /* 0x108fe40009200000 */
[----:B------:R-:W2:Y:S01]  /*11b20*/  MUFU.EX2 R65, R9 ;  /* 0x0000000900417308 */ /* 0x000ea20000000800 */
[----:B-----5:R-:W-:Y:S02]  /*11b30*/  @!P4 FMUL R59, R59, R59 ;  /* 0x0000003b3b3bc220 */ /* 0x020fe40000400000 */
[----:B------:R-:W-:Y:S02]  /*11b40*/  FSETP.GEU.AND P3, PT, R7, -126, PT ;  /* 0xc2fc00000700780b */ /* 0x000fe40003f6e000 */
[----:B------:R-:W-:Y:S01]  /*11b50*/  FSETP.GEU.AND P4, PT, R6, -126, PT ;  /* 0xc2fc00000600780b */ /* 0x000fe20003f8e000 */
[----:B0-----:R-:W-:Y:S01]  /*11b60*/  FFMA2 R2, R68.F32x2.HI_LO, UR4.F32, R0.F32 ;  /* 0x0000000444027c49 */ /* 0x001fe20009200000 */
[----:B------:R-:W-:Y:S01]  /*11b70*/  F2FP.SATFINITE.E5M2.F32.PACK_AB_MERGE_C R185, R59, R58, RZ ;  /* 0x0000003a3bb9723e */ /* 0x000fe200048060ff */
[----:B------:R0:W3:Y:S01]  /*11b80*/  MUFU.EX2 R64, R8 ;  /* 0x0000000800407308 */ /* 0x0000e20000000800 */
[----:B-1----:R-:W-:Y:S01]  /*11b90*/  @!P1 FMUL R62, R62, R62 ;  /* 0x0000003e3e3e9220 */ /* 0x002fe20000400000 */
[----:B------:R-:W-:Y:S01]  /*11ba0*/  FSETP.GEU.AND P1, PT, R5, -126, PT ;  /* 0xc2fc00000500780b */ /* 0x000fe20003f2e000 */
[----:B------:R-:W-:Y:S01]  /*11bb0*/  @!P2 FMUL R4, R4, 0.5 ;  /* 0x3f0000000404a820 */ /* 0x000fe20000400000 */
[----:B------:R-:W-:-:S02]  /*11bc0*/  FSETP.GEU.AND P0, PT, R2, -126, PT ;  /* 0xc2fc00000200780b */ /* 0x000fc40003f0e000 */
[----:B------:R-:W-:Y:S02]  /*11bd0*/  F2FP.SATFINITE.E5M2.F32.PACK_AB_MERGE_C R187, R63, R62, RZ ;  /* 0x0000003e3fbb723e */ /* 0x000fe400048060ff */
[----:B------:R-:W-:Y:S01]  /*11be0*/  @!P3 FMUL R7, R7, 0.5 ;  /* 0x3f0000000707b820 */ /* 0x000fe20000400000 */
[----:B--2---:R-:W-:Y:S01]  /*11bf0*/  @!P5 FMUL R65, R65, R65 ;  /* 0x000000414141d220 */ /* 0x004fe20000400000 */
[----:B------:R-:W-:Y:S01]  /*11c00*/  @!P4 FMUL R6, R6, 0.5 ;  /* 0x3f0000000606c820 */ /* 0x000fe20000400000 */
[----:B------:R-:W1:Y:S04]  /*11c10*/  MUFU.EX2 R68, R4 ;  /* 0x0000000400447308 */ /* 0x000e680000000800 */
[----:B------:R-:W-:Y:S01]  /*11c20*/  @!P1 FMUL R5, R5, 0.5 ;  /* 0x3f00000005059820 */ /* 0x000fe20000400000 */
[----:B0-----:R-:W-:-:S02]  /*11c30*/  FFMA2 R8, R70.F32x2.HI_LO, UR4.F32, R0.F32 ;  /* 0x0000000446087c49 */ /* 0x001fc40009200000 */
[----:B------:R-:W-:Y:S01]  /*11c40*/  @!P0 FMUL R2, R2, 0.5 ;  /* 0x3f00000002028820 */ /* 0x000fe20000400000 */
[----:B---3--:R-:W-:Y:S01]  /*11c50*/  @!P6 FMUL R64, R64, R64 ;  /* 0x000000404040e220 */ /* 0x008fe20000400000 */
[----:B------:R-:W-:Y:S01]  /*11c60*/  FSETP.GEU.AND P6, PT, R3, -126, PT ;  /* 0xc2fc00000300780b */ /* 0x000fe20003fce000 */
[----:B------:R-:W0:Y:S01]  /*11c70*/  MUFU.EX2 R67, R7 ;  /* 0x0000000700437308 */ /* 0x000e220000000800 */
[----:B------:R-:W-:Y:S02]  /*11c80*/  FSETP.GEU.AND P5, PT, R8, -126, PT ;  /* 0xc2fc00000800780b */ /* 0x000fe40003fae000 */
[----:B------:R-:W-:Y:S01]  /*11c90*/  F2FP.SATFINITE.E5M2.F32.PACK_AB_MERGE_C R182, R65, R64, RZ ;  /* 0x0000004041b6723e */ /* 0x000fe200048060ff */
[----:B-1----:R-:W-:-:S04]  /*11ca0*/  @!P2 FMUL R68, R68, R68 ;  /* 0x000000444444a220 */ /* 0x002fc80000400000 */
[----:B------:R-:W1:Y:S04]  /*11cb0*/  MUFU.EX2 R70, R2 ;  /* 0x0000000200467308 */ /* 0x000e680000000800 */
[----:B------:R-:W-:Y:S02]  /*11cc0*/  @!P6 FMUL R3, R3, 0.5 ;  /* 0x3f0000000303e820 */ /* 0x000fe40000400000 */
[----:B------:R-:W-:Y:S02]  /*11cd0*/  @!P5 FMUL R8, R8, 0.5 ;  /* 0x3f0000000808d820 */ /* 0x000fe40000400000 */
[----:B------:R2:W3:Y:S01]  /*11ce0*/  MUFU.EX2 R66, R6 ;  /* 0x0000000600427308 */ /* 0x0004e20000000800 */
[----:B0-----:R-:W-:-:S07]  /*11cf0*/  @!P3 FMUL R67, R67, R67 ;  /* 0x000000434343b220 */ /* 0x001fce0000400000 */
[----:B------:R0:W4:Y:S01]  /*11d00*/  MUFU.EX2 R69, R5 ;  /* 0x0000000500457308 */ /* 0x0001220000000800 */
[----:B-1----:R-:W-:-:S07]  /*11d10*/  @!P0 FMUL R70, R70, R70 ;  /* 0x0000004646468220 */ /* 0x002fce0000400000 */
[----:B------:R1:W5:Y:S01]  /*11d20*/  MUFU.EX2 R71, R3 ;  /* 0x0000000300477308 */ /* 0x0003620000000800 */
[--C-:B--2---:R-:W-:Y:S02]  /*11d30*/  FFMA2 R6, R72.F32x2.HI_LO, UR4.F32, R0.reuse.F32 ;  /* 0x0000000448067c49 */ /* 0x104fe40009200000 */
[----:B---3--:R-:W-:Y:S01]  /*11d40*/  @!P4 FMUL R66, R66, R66 ;  /* 0x000000424242c220 */ /* 0x008fe20000400000 */
[----:B------:R-:W-:Y:S02]  /*11d50*/  FSETP.GEU.AND P4, PT, R9, -126, PT ;  /* 0xc2fc00000900780b */ /* 0x000fe40003f8e000 */
[----:B------:R-:W-:Y:S02]  /*11d60*/  FSETP.GEU.AND P3, PT, R6, -126, PT ;  /* 0xc2fc00000600780b */ /* 0x000fe40003f6e000 */
[----:B------:R-:W2:Y:S01]  /*11d70*/  MUFU.EX2 R72, R8 ;  /* 0x0000000800487308 */ /* 0x000ea20000000800 */
[----:B0-----:R-:W-:Y:S01]  /*11d80*/  FFMA2 R4, R74.F32x2.HI_LO, UR4.F32, R0.F32 ;  /* 0x000000044a047c49 */ /* 0x001fe20009200000 */
[----:B------:R-:W-:Y:S01]  /*11d90*/  FSETP.GEU.AND P2, PT, R7, -126, PT ;  /* 0xc2fc00000700780b */ /* 0x000fe20003f4e000 */
[----:B----4-:R-:W-:Y:S01]  /*11da0*/  @!P1 FMUL R69, R69, R69 ;  /* 0x0000004545459220 */ /* 0x010fe20000400000 */
[----:B------:R-:W-:-:S02]  /*11db0*/  F2FP.SATFINITE.E5M2.F32.PACK_AB_MERGE_C R189, R67, R66, RZ ;  /* 0x0000004243bd723e */ /* 0x000fc400048060ff */
[----:B------:R-:W-:Y:S02]  /*11dc0*/  FSETP.GEU.AND P0, PT, R5, -126, PT ;  /* 0xc2fc00000500780b */ /* 0x000fe40003f0e000 */
[----:B------:R-:W-:Y:S01]  /*11dd0*/  FSETP.GEU.AND P1, PT, R4, -126, PT ;  /* 0xc2fc00000400780b */ /* 0x000fe20003f2e000 */
[----:B-1----:R-:W-:Y:S01]  /*11de0*/  FFMA2 R2, R76.F32x2.HI_LO, UR4.F32, R0.F32 ;  /* 0x000000044c027c49 */ /* 0x002fe20009200000 */
[----:B------:R-:W-:Y:S01]  /*11df0*/  F2FP.SATFINITE.E5M2.F32.PACK_AB_MERGE_C R184, R69, R68, RZ ;  /* 0x0000004445b8723e */ /* 0x000fe200048060ff */
[----:B------:R-:W-:Y:S01]  /*11e00*/  @!P3 FMUL R6, R6, 0.5 ;  /* 0x3f0000000606b820 */ /* 0x000fe20000400000 */
[----:B------:R-:W-:Y:S01]  /*11e10*/  @!P4 FMUL R9, R9, 0.5 ;  /* 0x3f0000000909c820 */ /* 0x000fe20000400000 */
[----:B-----5:R-:W-:Y:S01]  /*11e20*/  @!P6 FMUL R71, R71, R71 ;  /* 0x000000474747e220 */ /* 0x020fe20000400000 */
[----:B------:R-:W-:Y:S01]  /*11e30*/  FSETP.GEU.AND P6, PT, R2, -126, PT ;  /* 0xc2fc00000200780b */ /* 0x000fe20003fce000 */
[----:B------:R-:W-:Y:S01]  /*11e40*/  @!P2 FMUL R7, R7, 0.5 ;  /* 0x3f0000000707a820 */ /* 0x000fe20000400000 */
[----:B------:R-:W0:Y:S01]  /*11e50*/  MUFU.EX2 R74, R6 ;  /* 0x00000006004a7308 */ /* 0x000e220000000800 */
[----:B--2---:R-:W-:Y:S01]  /*11e60*/  @!P5 FMUL R72, R72, R72 ;  /* 0x000000484848d220 */ /* 0x004fe20000400000 */
[----:B------:R-:W-:Y:S01]  /*11e70*/  FSETP.GEU.AND P5, PT, R3, -126, PT ;  /* 0xc2fc00000300780b */ /* 0x000fe20003fae000 */
[----:B------:R-:W-:Y:S01]  /*11e80*/  @!P0 FMUL R5, R5, 0.5 ;  /* 0x3f00000005058820 */ /* 0x000fe20000400000 */
[----:B------:R-:W-:Y:S01]  /*11e90*/  F2FP.SATFINITE.E5M2.F32.PACK_AB_MERGE_C R188, R71, R70, RZ ;  /* 0x0000004647bc723e */ /* 0x000fe200048060ff */
[----:B------:R-:W-:-:S03]  /*11ea0*/  @!P1 FMUL R4, R4, 0.5 ;  /* 0x3f00000004049820 */ /* 0x000fc60000400000 */
[----:B------:R-:W1:Y:S03]  /*11eb0*/  MUFU.EX2 R77, R5 ;  /* 0x00000005004d7308 */ /* 0x000e660000000800 */
[----:B------:R-:W-:-:S04]  /*11ec0*/  @!P6 FMUL R2, R2, 0.5 ;  /* 0x3f0000000202e820 */ /* 0x000fc80000400000 */
[----:B------:R-:W-:Y:S01]  /*11ed0*/  @!P5 FMUL R3, R3, 0.5 ;  /* 0x3f0000000303d820 */ /* 0x000fe20000400000 */
[----:B------:R2:W3:Y:S01]  /*11ee0*/  MUFU.EX2 R75, R7 ;  /* 0x00000007004b7308 */ /* 0x0004e20000000800 */
[----:B0-----:R-:W-:-:S07]  /*11ef0*/  @!P3 FMUL R74, R74, R74 ;  /* 0x0000004a4a4ab220 */ /* 0x001fce0000400000 */
[----:B------:R0:W4:Y:S01]  /*11f00*/  MUFU.EX2 R73, R9 ;  /* 0x0000000900497308 */ /* 0x0001220000000800 */
[----:B-1----:R-:W-:-:S07]  /*11f10*/  @!P0 FMUL R77, R77, R77 ;  /* 0x0000004d4d4d8220 */ /* 0x002fce0000400000 */
[----:B------:R1:W5:Y:S01]  /*11f20*/  MUFU.EX2 R76, R4 ;  /* 0x00000004004c7308 */ /* 0x0003620000000800 */
[----:B--2---:R-:W-:Y:S02]  /*11f30*/  FFMA2 R6, R80.F32x2.HI_LO, UR4.F32, R0.F32 ;  /* 0x0000000450067c49 */ /* 0x004fe40009200000 */
[----:B---3--:R-:W-:-:S03]  /*11f40*/  @!P2 FMUL R75, R75, R75 ;  /* 0x0000004b4b4ba220 */ /* 0x008fc60000400000 */
[----:B------:R-:W-:Y:S01]  /*11f50*/  FSETP.GEU.AND P2, PT, R6, -126, PT ;  /* 0xc2fc00000600780b */ /* 0x000fe20003f4e000 */
[--C-:B0-----:R-:W-:Y:S02]  /*11f60*/  FFMA2 R8, R78.F32x2.HI_LO, UR4.F32, R0.reuse.F32 ;  /* 0x000000044e087c49 */ /* 0x101fe40009200000 */
[----:B------:R-:W0:Y:S01]  /*11f70*/  MUFU.EX2 R79, R3 ;  /* 0x00000003004f7308 */ /* 0x000e220000000800 */
[----:B----4-:R-:W-:Y:S02]  /*11f80*/  @!P4 FMUL R73, R73, R73 ;  /* 0x000000494949c220 */ /* 0x010fe40000400000 */
[----:B------:R-:W-:Y:S02]  /*11f90*/  FSETP.GEU.AND P3, PT, R9, -126, PT ;  /* 0xc2fc00000900780b */ /* 0x000fe40003f6e000 */
[----:B------:R-:W-:Y:S01]  /*11fa0*/  FSETP.GEU.AND P4, PT, R8, -126, PT ;  /* 0xc2fc00000800780b */ /* 0x000fe20003f8e000 */
[----:B-1----:R-:W-:Y:S01]  /*11fb0*/  FFMA2 R4, R82.F32x2.HI_LO, UR4.F32, R0.F32 ;  /* 0x0000000452047c49 */ /* 0x002fe20009200000 */
[----:B------:R-:W-:Y:S01]  /*11fc0*/  F2FP.SATFINITE.E5M2.F32.PACK_AB_MERGE_C R186, R73, R72, RZ ;  /* 0x0000004849ba723e */ /* 0x000fe200048060ff */
[----:B------:R1:W2:Y:S01]  /*11fd0*/  MUFU.EX2 R78, R2 ;  /* 0x00000002004e7308 */ /* 0x0002a20000000800 */
[----:B-----5:R-:W-:Y:S01]  /*11fe0*/  @!P1 FMUL R76, R76, R76 ;  /* 0x0000004c4c4c9220 */ /* 0x020fe20000400000 */
[----:B------:R-:W-:Y:S01]  /*11ff0*/  FSETP.GEU.AND P1, PT, R7, -126, PT ;  /* 0xc2fc00000700780b */ /* 0x000fe20003f2e000 */
[----:B------:R-:W-:Y:S01]  /*12000*/  @!P2 FMUL R6, R6, 0.5 ;  /* 0x3f0000000606a820 */ /* 0x000fe20000400000 */
[----:B------:R-:W-:-:S04]  /*12010*/  FSETP.GEU.AND P0, PT, R4, -126, PT ;  /* 0xc2fc00000400780b */ /* 0x000fc80003f0e000 */
[----:B------:R-:W-:Y:S01]  /*12020*/  @!P3 FMUL R9, R9, 0.5 ;  /* 0x3f0000000909b820 */ /* 0x000fe20000400000 */
[----:B0-----:R-:W-:Y:S01]  /*12030*/  @!P5 FMUL R79, R79, R79 ;  /* 0x0000004f4f4fd220 */ /* 0x001fe20000400000 */
[----:B------:R-:W-:Y:S01]  /*12040*/  @!P4 FMUL R8, R8, 0.5 ;  /* 0x3f0000000808c820 */ /* 0x000fe20000400000 */
[----:B------:R-:W0:Y:S04]  /*12050*/  MUFU.EX2 R82, R6 ;  /* 0x0000000600527308 */ /* 0x000e280000000800 */
[----:B------:R-:W-:Y:S01]  /*12060*/  @!P1 FMUL R7, R7, 0.5 ;  /* 0x3f00000007079820 */ /* 0x000fe20000400000 */
[----:B-1----:R-:W-:Y:S02]  /*12070*/  FFMA2 R2, R84.F32x2.HI_LO, UR4.F32, R0.F32 ;  /* 0x0000000454027c49 */ /* 0x002fe40009200000 */
[----:B------:R-:W-:Y:S01]  /*12080*/  @!P0 FMUL R4, R4, 0.5 ;  /* 0x3f00000004048820 */ /* 0x000fe20000400000 */
[----:B--2---:R-:W-:Y:S01]  /*12090*/  @!P6 FMUL R78, R78, R78 ;  /* 0x0000004e4e4ee220 */ /* 0x004fe20000400000 */
[----:B------:R-:W-:Y:S01]  /*120a0*/  FSETP.GEU.AND P6, PT, R5, -126, PT ;  /* 0xc2fc00000500780b */ /* 0x000fe20003fce000 */
[----:B------:R-:W1:Y:S01]  /*120b0*/  MUFU.EX2 R81, R9 ;  /* 0x0000000900517308 */ /* 0x000e620000000800 */
[----:B------:R-:W-:Y:S01]  /*120c0*/  FSETP.GEU.AND P5, PT, R2, -126, PT ;  /* 0xc2fc00000200780b */ /* 0x000fe20003fae000 */
[----:B0-----:R-:W-:Y:S01]  /*120d0*/  @!P2 FMUL R82, R82, R82 ;  /* 0x000000525252a220 */ /* 0x001fe20000400000 */
[----:B------:R-:W-:-:S05]  /*120e0*/  FSETP.GEU.AND P2, PT, R119, -126, PT ;  /* 0xc2fc00007700780b */ /* 0x000fca0003f4e000 */
[----:B------:R-:W0:Y:S04]  /*120f0*/  MUFU.EX2 R84, R4 ;  /* 0x0000000400547308 */ /* 0x000e280000000800 */
[----:B------:R-:W-:Y:S02]  /*12100*/  @!P6 FMUL R5, R5, 0.5 ;  /* 0x3f0000000505e820 */ /* 0x000fe40000400000 */
[----:B------:R-:W-:Y:S02]  /*12110*/  @!P5 FMUL R2, R2, 0.5 ;  /* 0x3f0000000202d820 */ /* 0x000fe40000400000 */
[----:B------:R-:W2:Y:S01]  /*12120*/  MUFU.EX2 R80, R8 ;  /* 0x0000000800507308 */ /* 0x000ea20000000800 */
[----:B-1----:R-:W-:Y:S01]  /*12130*/  @!P3 FMUL R81, R81, R81 ;  /* 0x000000515151b220 */ /* 0x002fe20000400000 */
[----:B------:R-:W-:Y:S01]  /*12140*/  FSETP.GEU.AND P3, PT, R118, -126, PT ;  /* 0xc2fc00007600780b */ /* 0x000fe20003f6e000 */
[----:B------:R-:W-:-:S05]  /*12150*/  @!P2 FMUL R119, R119, 0.5 ;  /* 0x3f0000007777a820 */ /* 0x000fca0000400000 */
[----:B------:R-:W1:Y:S01]  /*12160*/  MUFU.EX2 R83, R7 ;  /* 0x0000000700537308 */ /* 0x000e620000000800 */
        /* <DEDUP_REMOVED lines=9> */
[----:B------:R-:W2:Y:S01]  /*12200*/  MUFU.EX2 R85, R5 ;  /* 0x0000000500557308 */ /* 0x000ea20000000800 */
[----:B-1----:R-:W-:Y:S01]  /*12210*/  @!P1 FMUL R83, R83, R83 ;  /* 0x0000005353539220 */ /* 0x002fe20000400000 */
[----:B------:R-:W-:Y:S01]  /*12220*/  FSETP.GEU.AND P1, PT, R24, -126, PT ;  /* 0xc2fc00001800780b */ /* 0x000fe20003f2e000 */
[----:B------:R-:W-:-:S04]  /*12230*/  FFMA2 R6, R38.F32x2.HI_LO, UR4.F32, R0.F32 ;  /* 0x0000000426067c49 */ /* 0x000fc80009200000 */
[----:B------:R-:W-:Y:S01]  /*12240*/  @!P4 FMUL R3, R3, 0.5 ;  /* 0x3f0000000303c820 */ /* 0x000fe20000400000 */
        /* <DEDUP_REMOVED lines=12> */
[----:B------:R-:W-:-:S05]  /*12310*/  FSETP.GEU.AND P0, PT, R32, -126, PT ;  /* 0xc2fc00002000780b */ /* 0x000fca0003f0e000 */
[----:B------:R-:W-:Y:S01]  /*12320*/  @!P6 FMUL R26, R26, 0.5 ;  /* 0x3f0000001a1ae820 */ /* 0x000fe20000400000 */
[----:B------:R-:W1:Y:S01]  /*12330*/  MUFU.EX2 R119, R119 ;  /* 0x0000007700777308 */ /* 0x000e620000000800 */
[----:B0-----:R-:W-:Y:S01]  /*12340*/  @!P4 FMUL R87, R87, R87 ;  /* 0x000000575757c220 */ /* 0x001fe20000400000 */
[----:B------:R-:W-:Y:S01]  /*12350*/  FSETP.GEU.AND P4, PT, R28, -126, PT ;  /* 0xc2fc00001c00780b */ /* 0x000fe20003f8e000 */
[----:B------:R-:W-:-:S04]  /*12360*/  FFMA2 R2, R42.F32x2.HI_LO, UR4.F32, R0.F32 ;  /* 0x000000042a027c49 */ /* 0x000fc80009200000 */
[----:B------:R-:W-:Y:S01]  /*12370*/  @!P0 FMUL R32, R32, 0.5 ;  /* 0x3f00000020208820 */ /* 0x000fe20000400000 */
[----:B------:R-:W0:Y:S01]  /*12380*/  MUFU.EX2 R154, R24 ;  /* 0x00000018009a7308 */ /* 0x000e220000000800 */
[----:B--2---:R-:W-:Y:S01]  /*12390*/  @!P3 FMUL R118, R118, R118 ;  /* 0x000000767676b220 */ /* 0x004fe20000400000 */
[----:B------:R-:W-:-:S05]  /*123a0*/  FSETP.GEU.AND P3, PT, R29, -126, PT ;  /* 0xc2fc00001d00780b */ /* 0x000fca0003f6e000 */
[----:B------:R-:W-:Y:S01]  /*123b0*/  @!P4 FMUL R28, R28, 0.5 ;  /* 0x3f0000001c1cc820 */ /* 0x000fe20000400000 */
[----:B------:R-:W2:Y:S01]  /*123c0*/  MUFU.EX2 R157, R27 ;  /* 0x0000001b009d7308 */ /* 0x000ea20000000800 */
[----:B-1----:R-:W-:Y:S01]  /*123d0*/  @!P2 FMUL R119, R119, R119 ;  /* 0x000000777777a220 */ /* 0x002fe20000400000 */
[----:B------:R-:W-:-:S04]  /*123e0*/  FSETP.GEU.AND P2, PT, R30, -126, PT ;  /* 0xc2fc00001e00780b */ /* 0x000fc80003f4e000 */
[----:B------:R-:W-:Y:S01]  /*123f0*/  F2FP.SATFINITE.E5M2.F32.PACK_AB_MERGE_C R19, R119, R118, RZ ;  /* 0x000000767713723e */ /* 0x000fe200048060ff */
[----:B------:R-:W-:Y:S01]  /*12400*/  @!P3 FMUL R29, R29, 0.5 ;  /* 0x3f0000001d1db820 */ /* 0x000fe20000400000 */
[----:B------:R-:W1:Y:S01]  /*12410*/  MUFU.EX2 R156, R26 ;  /* 0x0000001a009c7308 */ /* 0x000e620000000800 */
        /* <DEDUP_REMOVED lines=8> */
[----:B-1----:R-:W-:Y:S01]  /*124a0*/  @!P6 FMUL R156, R156, R156 ;  /* 0x0000009c9c9ce220 */ /* 0x002fe20000400000 */
[----:B------:R-:W-:-:S05]  /*124b0*/  FSETP.GEU.AND P6, PT, R33, -126, PT ;  /* 0xc2fc00002100780b */ /* 0x000fca0003fce000 */
        /* <DEDUP_REMOVED lines=30> */
[----:B--2---:R-:W-:-:S06]  /*126a0*/  @!P0 FMUL R41, R41, R41 ;  /* 0x0000002929298220 */ /* 0x004fcc0000400000 */
[----:B------:R-:W-:Y:S01]  /*126b0*/  @!P6 FMUL R4, R4, 0.5 ;  /* 0x3f0000000404e820 */ /* 0x000fe20000400000 */
[----:B------:R2:W3:Y:S01]  /*126c0*/  MUFU.EX2 R39, R9 ;  /* 0x0000000900277308 */ /* 0x0004e20000000800 */
[----:B-1----:R-:W-:Y:S01]  /*126d0*/  @!P4 FMUL R37, R37, R37 ;  /* 0x000000252525c220 */ /* 0x002fe20000400000 */
[----:B------:R-:W-:-:S04]  /*126e0*/  FSETP.GEU.AND P4, PT, R2, -126, PT ;  /* 0xc2fc00000200780b */ /* 0x000fc80003f8e000 */
[----:B------:R-:W-:Y:S02]  /*126f0*/  F2FP.SATFINITE.E5M2.F32.PACK_AB_MERGE_C R22, R37, R36, RZ ;  /* 0x000000242516723e */ /* 0x000fe400048060ff */
[----:B------:R1:W4:Y:S01]  /*12700*/  MUFU.EX2 R40, R6 ;  /* 0x0000000600287308 */ /* 0x0003220000000800 */
[----:B0-----:R-:W-:Y:S01]  /*12710*/  @!P3 FMUL R38, R38, R38 ;  /* 0x000000262626b220 */ /* 0x001fe20000400000 */
[----:B------:R-:W-:-:S05]  /*12720*/  FSETP.GEU.AND P3, PT, R3, -126, PT ;  /* 0xc2fc00000300780b */ /* 0x000fca0003f6e000 */
[----:B------:R-:W-:Y:S01]  /*12730*/  @!P4 FMUL R2, R2, 0.5 ;  /* 0x3f0000000202c820 */ /* 0x000fe20000400000 */
[----:B------:R-:W0:Y:S01]  /*12740*/  MUFU.EX2 R43, R5 ;  /* 0x00000005002b7308 */ /* 0x000e220000000800 */
[----:B--2---:R-:W-:Y:S02]  /*12750*/  FFMA2 R8, R44.F32x2.HI_LO, UR4.F32, R0.F32 ;  /* 0x000000042c087c49 */ /* 0x004fe40009200000 */
[----:B---3--:R-:W-:-:S03]  /*12760*/  @!P2 FMUL R39, R39, R39 ;  /* 0x000000272727a220 */ /* 0x008fc60000400000 */
[----:B------:R-:W-:Y:S01]  /*12770*/  FSETP.GEU.AND P2, PT, R8, -126, PT ;  /* 0xc2fc00000800780b */ /* 0x000fe20003f4e000 */
[----:B------:R-:W-:Y:S01]  /*12780*/  @!P3 FMUL R3, R3, 0.5 ;  /* 0x3f0000000303b820 */ /* 0x000fe20000400000 */
[----:B------:R2:W3:Y:S01]  /*12790*/  MUFU.EX2 R42, R4 ;  /* 0x00000004002a7308 */ /* 0x0004e20000000800 */
[----:B-1----:R-:W-:Y:S02]  /*127a0*/  FFMA2 R6, R46.F32x2.HI_LO, UR4.F32, R0.F32 ;  /* 0x000000042e067c49 */ /* 0x002fe40009200000 */
[----:B----4-:R-:W-:Y:S01]  /*127b0*/  @!P1 FMUL R40, R40, R40 ;  /* 0x0000002828289220 */ /* 0x010fe20000400000 */
[----:B------:R-:W-:Y:S02]  /*127c0*/  FSETP.GEU.AND P1, PT, R9, -126, PT ;  /* 0xc2fc00000900780b */ /* 0x000fe40003f2e000 */
[----:B------:R-:W-:Y:S02]  /*127d0*/  FSETP.GEU.AND P0, PT, R6, -126, PT ;  /* 0xc2fc00000600780b */ /* 0x000fe40003f0e000 */
[----:B------:R-:W1:Y:S01]  /*127e0*/  MUFU.EX2 R44, R2 ;  /* 0x00000002002c7308 */ /* 0x000e620000000800 */
[----:B0-----:R-:W-:Y:S01]  /*127f0*/  @!P5 FMUL R43, R43, R43 ;  /* 0x0000002b2b2bd220 */ /* 0x001fe20000400000 */
[----:B------:R-:W-:Y:S01]  /*12800*/  F2FP.SATFINITE.E5M2.F32.PACK_AB_MERGE_C R23, R41, R40, RZ ;  /* 0x000000282917723e */ /* 0x000fe200048060ff */
[----:B------:R-:W-:-:S05]  /*12810*/  @!P2 FMUL R8, R8, 0.5 ;  /* 0x3f0000000808a820 */ /* 0x000fca0000400000 */
[----:B------:R0:W4:Y:S01]  /*12820*/  MUFU.EX2 R45, R3 ;  /* 0x00000003002d7308 */ /* 0x0001220000000800 */
[----:B--2---:R-:W-:Y:S02]  /*12830*/  FFMA2 R4, R48.F32x2.HI_LO, UR4.F32, R0.F32 ;  /* 0x0000000430047c49 */ /* 0x004fe40009200000 */
[----:B------:R-:W-:Y:S01]  /*12840*/  @!P0 FMUL R6, R6, 0.5 ;  /* 0x3f00000006068820 */ /* 0x000fe20000400000 */
[----:B---3--:R-:W-:Y:S01]  /*12850*/  @!P6 FMUL R42, R42, R42 ;  /* 0x0000002a2a2ae220 */ /* 0x008fe20000400000 */
[----:B------:R-:W-:Y:S01]  /*12860*/  @!P1 FMUL R9, R9, 0.5 ;  /* 0x3f00000009099820 */ /* 0x000fe20000400000 */
[----:B------:R-:W-:Y:S02]  /*12870*/  FSETP.GEU.AND P5, PT, R4, -126, PT ;  /* 0xc2fc00000400780b */ /* 0x000fe40003fae000 */
[----:B------:R-:W2:Y:S01]  /*12880*/  MUFU.EX2 R48, R6 ;  /* 0x0000000600307308 */ /* 0x000ea20000000800 */
[----:B------:R-:W-:Y:S01]  /*12890*/  FSETP.GEU.AND P6, PT, R7, -126, PT ;  /* 0xc2fc00000700780b */ /* 0x000fe20003fce000 */
[----:B-1----:R-:W-:Y:S01]  /*128a0*/  @!P4 FMUL R44, R44, R44 ;  /* 0x0000002c2c2cc220 */ /* 0x002fe20000400000 */
[----:B------:R-:W-:-:S05]  /*128b0*/  FSETP.GEU.AND P4, PT, R5, -126, PT ;  /* 0xc2fc00000500780b */ /* 0x000fca0003f8e000 */
[----:B------:R-:W1:Y:S01]  /*128c0*/  MUFU.EX2 R46, R8 ;  /* 0x00000008002e7308 */ /* 0x000e620000000800 */
[----:B0-----:R-:W-:Y:S02]  /*128d0*/  FFMA2 R2, R50.F32x2.HI_LO, UR4.F32, R0.F32 ;  /* 0x0000000432027c49 */ /* 0x001fe40009200000 */
[----:B------:R-:W-:Y:S01]  /*128e0*/  @!P5 FMUL R4, R4, 0.5 ;  /* 0x3f0000000404d820 */ /* 0x000fe20000400000 */
[----:B----4-:R-:W-:Y:S02]  /*128f0*/  @!P3 FMUL R45, R45, R45 ;  /* 0x0000002d2d2db220 */ /* 0x010fe40000400000 */
[----:B------:R-:W-:Y:S01]  /*12900*/  @!P6 FMUL R7, R7, 0.5 ;  /* 0x3f0000000707e820 */ /* 0x000fe20000400000 */
[----:B------:R-:W-:Y:S01]  /*12910*/  FSETP.GEU.AND P3, PT, R2, -126, PT ;  /* 0xc2fc00000200780b */ /* 0x000fe20003f6e000 */
[----:B------:R0:W3:Y:S01]  /*12920*/  MUFU.EX2 R47, R9 ;  /* 0x00000009002f7308 */ /* 0x0000e20000000800 */
[----:B--2---:R-:W-:Y:S01]  /*12930*/  @!P0 FMUL R48, R48, R48 ;  /* 0x0000003030308220 */ /* 0x004fe20000400000 */
[----:B------:R-:W-:Y:S01]  /*12940*/  @!P4 FMUL R5, R5, 0.5 ;  /* 0x3f0000000505c820 */ /* 0x000fe20000400000 */
[----:B------:R-:W-:-:S05]  /*12950*/  F2FP.SATFINITE.E5M2.F32.PACK_AB_MERGE_C R24, R45, R44, RZ ;  /* 0x0000002c2d18723e */ /* 0x000fca00048060ff */
[----:B------:R-:W2:Y:S01]  /*12960*/  MUFU.EX2 R50, R4 ;  /* 0x0000000400327308 */ /* 0x000ea20000000800 */
[----:B-1----:R-:W-:Y:S01]  /*12970*/  @!P2 FMUL R46, R46, R46 ;  /* 0x0000002e2e2ea220 */ /* 0x002fe20000400000 */
[----:B------:R-:W-:Y:S02]  /*12980*/  FSETP.GEU.AND P2, PT, R3, -126, PT ;  /* 0xc2fc00000300780b */ /* 0x000fe40003f4e000 */
[----:B------:R-:W-:-:S04]  /*12990*/  @!P3 FMUL R2, R2, 0.5 ;  /* 0x3f0000000202b820 */ /* 0x000fc80000400000 */
[----:B------:R1:W4:Y:S01]  /*129a0*/  MUFU.EX2 R49, R7 ;  /* 0x0000000700317308 */ /* 0x0003220000000800 */
[----:B0-----:R-:W-:Y:S02]  /*129b0*/  FFMA2 R8, R52.F32x2.HI_LO, UR4.F32, R0.F32 ;  /* 0x0000000434087c49 */ /* 0x001fe40009200000 */
[----:B---3--:R-:W-:-:S03]  /*129c0*/  @!P1 FMUL R47, R47, R47 ;  /* 0x0000002f2f2f9220 */ /* 0x008fc60000400000 */
[----:B------:R-:W-:Y:S01]  /*129d0*/  FSETP.GEU.AND P0, PT, R9, -126, PT ;  /* 0xc2fc00000900780b */ /* 0x000fe20003f0e000 */
[----:B------:R-:W-:Y:S01]  /*129e0*/  @!P2 FMUL R3, R3, 0.5 ;  /* 0x3f0000000303a820 */ /* 0x000fe20000400000 */
[----:B------:R-:W-:Y:S01]  /*129f0*/  FSETP.GEU.AND P1, PT, R8, -126, PT ;  /* 0xc2fc00000800780b */ /* 0x000fe20003f2e000 */
[----:B--2---:R-:W-:Y:S01]  /*12a00*/  @!P5 FMUL R50, R50, R50 ;  /* 0x000000323232d220 */ /* 0x004fe20000400000 */
[----:B------:R0:W2:Y:S01]  /*12a10*/  MUFU.EX2 R51, R5 ;  /* 0x0000000500337308 */ /* 0x0000a20000000800 */
[----:B-1----:R-:W-:-:S07]  /*12a20*/  FFMA2 R6, R54.F32x2.HI_LO, UR4.F32, R0.F32 ;  /* 0x0000000436067c49 */ /* 0x002fce0009200000 */
[----:B------:R-:W1:Y:S01]  /*12a30*/  MUFU.EX2 R52, R2 ;  /* 0x0000000200347308 */ /* 0x000e620000000800 */
[----:B------:R-:W-:Y:S01]  /*12a40*/  @!P0 FMUL R9, R9, 0.5 ;  /* 0x3f00000009098820 */ /* 0x000fe20000400000 */
[----:B----4-:R-:W-:Y:S01]  /*12a50*/  @!P6 FMUL R49, R49, R49 ;  /* 0x000000313131e220 */ /* 0x010fe20000400000 */
[----:B------:R-:W-:Y:S01]  /*12a60*/  @!P1 FMUL R8, R8, 0.5 ;  /* 0x3f00000008089820 */ /* 0x000fe20000400000 */
[----:B------:R-:W-:Y:S02]  /*12a70*/  FSETP.GEU.AND P5, PT, R7, -126, PT ;  /* 0xc2fc00000700780b */ /* 0x000fe40003fae000 */
[----:B------:R-:W-:Y:S02]  /*12a80*/  FSETP.GEU.AND P6, PT, R6, -126, PT ;  /* 0xc2fc00000600780b */ /* 0x000fe40003fce000 */
[----:B------:R-:W3:Y:S01]  /*12a90*/  MUFU.EX2 R55, R9 ;  /* 0x0000000900377308 */ /* 0x000ee20000000800 */
[----:B0-----:R-:W-:Y:S01]  /*12aa0*/  FFMA2 R4, R120.F32x2.HI_LO, UR4.F32, R0.F32 ;  /* 0x0000000478047c49 */ /* 0x001fe20009200000 */
[----:B------:R-:W-:Y:S01]  /*12ab0*/  F2FP.SATFINITE.E5M2.F32.PACK_AB_MERGE_C R25, R49, R48, RZ ;  /* 0x000000303119723e */ /* 0x000fe200048060ff */
[----:B--2---:R-:W-:-:S03]  /*12ac0*/  @!P4 FMUL R51, R51, R51 ;  /* 0x000000333333c220 */ /* 0x004fc60000400000 */
[----:B------:R-:W-:Y:S02]  /*12ad0*/  FSETP.GEU.AND P4, PT, R4, -126, PT ;  /* 0xc2fc00000400780b */ /* 0x000fe40003f8e000 */
[----:B------:R0:W2:Y:S01]  /*12ae0*/  MUFU.EX2 R53, R3 ;  /* 0x0000000300357308 */ /* 0x0000a20000000800 */
[----:B------:R-:W-:Y:S01]  /*12af0*/  @!P5 FMUL R7, R7, 0.5 ;  /* 0x3f0000000707d820 */ /* 0x000fe20000400000 */
[----:B-1----:R-:W-:Y:S01]  /*12b00*/  @!P3 FMUL R52, R52, R52 ;  /* 0x000000343434b220 */ /* 0x002fe20000400000 */
[----:B------:R-:W-:Y:S01]  /*12b10*/  @!P6 FMUL R6, R6, 0.5 ;  /* 0x3f0000000606e820 */ /* 0x000fe20000400000 */
[----:B------:R-:W-:-:S04]  /*12b20*/  FSETP.GEU.AND P3, PT, R5, -126, PT ;  /* 0xc2fc00000500780b */ /* 0x000fc80003f6e000 */
[----:B------:R1:W4:Y:S01]  /*12b30*/  MUFU.EX2 R54, R8 ;  /* 0x0000000800367308 */ /* 0x0003220000000800 */
[----:B---3--:R-:W-:Y:S02]  /*12b40*/  @!P0 FMUL R55, R55, R55 ;  /* 0x0000003737378220 */ /* 0x008fe40000400000 */
[----:B------:R-:W-:-:S05]  /*12b50*/  @!P4 FMUL R4, R4, 0.5 ;  /* 0x3f0000000404c820 */ /* 0x000fca0000400000 */
[----:B------:R-:W3:Y:S01]  /*12b60*/  MUFU.EX2 R121, R7 ;  /* 0x0000000700797308 */ /* 0x000ee20000000800 */
[--C-:B0-----:R-:W-:Y:S02]  /*12b70*/  FFMA2 R2, R122.F32x2.HI_LO, UR4.F32, R0.reuse.F32 ;  /* 0x000000047a027c49 */ /* 0x101fe40009200000 */
[----:B--2---:R-:W-:Y:S01]  /*12b80*/  @!P2 FMUL R53, R53, R53 ;  /* 0x000000353535a220 */ /* 0x004fe20000400000 */
[----:B------:R-:W-:Y:S02]  /*12b90*/  @!P3 FMUL R5, R5, 0.5 ;  /* 0x3f0000000505b820 */ /* 0x000fe40000400000 */
[----:B------:R-:W-:Y:S02]  /*12ba0*/  FSETP.GEU.AND P2, PT, R2, -126, PT ;  /* 0xc2fc00000200780b */ /* 0x000fe40003f4e000 */
[----:B------:R0:W2:Y:S01]  /*12bb0*/  MUFU.EX2 R120, R6 ;  /* 0x0000000600787308 */ /* 0x0000a20000000800 */
[----:B-1----:R-:W-:Y:S01]  /*12bc0*/  FFMA2 R8, R124.F32x2.HI_LO, UR4.F32, R0.F32 ;  /* 0x000000047c087c49 */ /* 0x002fe20009200000 */
[----:B------:R-:W-:Y:S01]  /*12bd0*/  F2FP.SATFINITE.E5M2.F32.PACK_AB_MERGE_C R26, R53, R52, RZ ;  /* 0x00000034351a723e */ /* 0x000fe200048060ff */
[----:B----4-:R-:W-:Y:S01]  /*12be0*/  @!P1 FMUL R54, R54, R54 ;  /* 0x0000003636369220 */ /* 0x010fe20000400000 */
[----:B------:R-:W-:-:S02]  /*12bf0*/  FSETP.GEU.AND P1, PT, R3, -126, PT ;  /* 0xc2fc00000300780b */ /* 0x000fc40003f2e000 */
[----:B------:R-:W-:Y:S02]  /*12c00*/  FSETP.GEU.AND P0, PT, R8, -126, PT ;  /* 0xc2fc00000800780b */ /* 0x000fe40003f0e000 */
[----:B------:R-:W1:Y:S01]  /*12c10*/  MUFU.EX2 R122, R4 ;  /* 0x00000004007a7308 */ /* 0x000e620000000800 */
[----:B---3--:R-:W-:Y:S02]  /*12c20*/  @!P5 FMUL R121, R121, R121 ;  /* 0x000000797979d220 */ /* 0x008fe40000400000 */
[----:B------:R-:W-:-:S05]  /*12c30*/  @!P2 FMUL R2, R2, 0.5 ;  /* 0x3f0000000202a820 */ /* 0x000fca0000400000 */
[----:B------:R3:W4:Y:S01]  /*12c40*/  MUFU.EX2 R123, R5 ;  /* 0x00000005007b7308 */ /* 0x0007220000000800 */
[----:B0-----:R-:W-:Y:S02]  /*12c50*/  FFMA2 R6, R126.F32x2.HI_LO, UR4.F32, R0.F32 ;  /* 0x000000047e067c49 */ /* 0x001fe40009200000 */
[----:B------:R-:W-:Y:S01]  /*12c60*/  @!P0 FMUL R8, R8, 0.5 ;  /* 0x3f00000008088820 */ /* 0x000fe20000400000 */
[----:B--2---:R-:W-:Y:S01]  /*12c70*/  @!P6 FMUL R120, R120, R120 ;  /* 0x000000787878e220 */ /* 0x004fe20000400000 */
[----:B------:R-:W-:Y:S01]  /*12c80*/  FSETP.GEU.AND P6, PT, R9, -126, PT ;  /* 0xc2fc00000900780b */ /* 0x000fe20003fce000 */
[----:B------:R-:W-:Y:S01]  /*12c90*/  @!P1 FMUL R3, R3, 0.5 ;  /* 0x3f00000003039820 */ /* 0x000fe20000400000 */
[----:B------:R-:W-:Y:S01]  /*12ca0*/  FSETP.GEU.AND P5, PT, R6, -126, PT ;  /* 0xc2fc00000600780b */ /* 0x000fe20003fae000 */
[----:B------:R-:W0:Y:S01]  /*12cb0*/  MUFU.EX2 R126, R8 ;  /* 0x00000008007e7308 */ /* 0x000e220000000800 */
[----:B-1----:R-:W-:Y:S01]  /*12cc0*/  @!P4 FMUL R122, R122, R122 ;  /* 0x0000007a7a7ac220 */ /* 0x002fe20000400000 */
[----:B------:R-:W-:-:S02]  /*12cd0*/  FSETP.GEU.AND P4, PT, R7, -126, PT ;  /* 0xc2fc00000700780b */ /* 0x000fc40003f8e000 */
[----:B------:R-:W-:-:S04]  /*12ce0*/  F2FP.SATFINITE.E5M2.F32.PACK_AB_MERGE_C R27, R121, R120, RZ ;  /* 0x00000078791b723e */ /* 0x000fc800048060ff */
[----:B------:R-:W1:Y:S01]  /*12cf0*/  MUFU.EX2 R124, R2 ;  /* 0x00000002007c7308 */ /* 0x000e620000000800 */
[----:B---3--:R-:W-:Y:S02]  /*12d00*/  FFMA2 R4, R128.F32x2.HI_LO, UR4.F32, R0.F32 ;  /* 0x0000000480047c49 */ /* 0x008fe40009200000 */
[----:B------:R-:W-:Y:S01]  /*12d10*/  @!P6 FMUL R9, R9, 0.5 ;  /* 0x3f0000000909e820 */ /* 0x000fe20000400000 */
[----:B------:R-:W-:Y:S01]  /*12d20*/  @!P5 FMUL R6, R6, 0.5 ;  /* 0x3f0000000606d820 */ /* 0x000fe20000400000 */
[----:B----4-:R-:W-:Y:S01]  /*12d30*/  @!P3 FMUL R123, R123, R123 ;  /* 0x0000007b7b7bb220 */ /* 0x010fe20000400000 */
[----:B------:R-:W-:Y:S01]  /*12d40*/  FSETP.GEU.AND P3, PT, R4, -126, PT ;  /* 0xc2fc00000400780b */ /* 0x000fe20003f6e000 */
[----:B------:R-:W-:Y:S01]  /*12d50*/  @!P4 FMUL R7, R7, 0.5 ;  /* 0x3f0000000707c820 */ /* 0x000fe20000400000 */
[----:B------:R2:W3:Y:S01]  /*12d60*/  MUFU.EX2 R125, R3 ;  /* 0x00000003007d7308 */ /* 0x0004e20000000800 */
[----:B0-----:R-:W-:-:S07]  /*12d70*/  @!P0 FMUL R126, R126, R126 ;  /* 0x0000007e7e7e8220 */ /* 0x001fce0000400000 */
[----:B------:R-:W0:Y:S01]  /*12d80*/  MUFU.EX2 R128, R6 ;  /* 0x0000000600807308 */ /* 0x000e220000000800 */
[----:B-1----:R-:W-:Y:S01]  /*12d90*/  @!P2 FMUL R124, R124, R124 ;  /* 0x0000007c7c7ca220 */ /* 0x002fe20000400000 */
[----:B------:R-:W-:Y:S01]  /*12da0*/  FSETP.GEU.AND P2, PT, R5, -126, PT ;  /* 0xc2fc00000500780b */ /* 0x000fe20003f4e000 */
[----:B------:R-:W-:-:S05]  /*12db0*/  @!P3 FMUL R4, R4, 0.5 ;  /* 0x3f0000000404b820 */ /* 0x000fca0000400000 */
[----:B------:R1:W4:Y:S01]  /*12dc0*/  MUFU.EX2 R127, R9 ;  /* 0x00000009007f7308 */ /* 0x0003220000000800 */
[----:B--2---:R-:W-:Y:S02]  /*12dd0*/  FFMA2 R2, R130.F32x2.HI_LO, UR4.F32, R0.F32 ;  /* 0x0000000482027c49 */ /* 0x004fe40009200000 */
[----:B---3--:R-:W-:-:S03]  /*12de0*/  @!P1 FMUL R125, R125, R125 ;  /* 0x0000007d7d7d9220 */ /* 0x008fc60000400000 */
[----:B------:R-:W-:Y:S01]  /*12df0*/  FSETP.GEU.AND P0, PT, R3, -126, PT ;  /* 0xc2fc00000300780b */ /* 0x000fe20003f0e000 */
[----:B------:R-:W-:Y:S01]  /*12e00*/  @!P2 FMUL R5, R5, 0.5 ;  /* 0x3f0000000505a820 */ /* 0x000fe20000400000 */
[----:B------:R-:W-:Y:S01]  /*12e10*/  FSETP.GEU.AND P1, PT, R2, -126, PT ;  /* 0xc2fc00000200780b */ /* 0x000fe20003f2e000 */
[----:B0-----:R-:W-:Y:S01]  /*12e20*/  @!P5 FMUL R128, R128, R128 ;  /* 0x000000808080d220 */ /* 0x001fe20000400000 */
[----:B------:R0:W2:Y:S01]  /*12e30*/  MUFU.EX2 R129, R7 ;  /* 0x0000000700817308 */ /* 0x0000a20000000800 */
[----:B------:R-:W-:Y:S01]  /*12e40*/  F2FP.SATFINITE.E5M2.F32.PACK_AB_MERGE_C R28, R125, R124, RZ ;  /* 0x0000007c7d1c723e */ /* 0x000fe200048060ff */
[----:B-1----:R-:W-:-:S06]  /*12e50*/  FFMA2 R8, R132.F32x2.HI_LO, UR4.F32, R0.F32 ;  /* 0x0000000484087c49 */ /* 0x002fcc0009200000 */
[----:B------:R-:W1:Y:S01]  /*12e60*/  MUFU.EX2 R130, R4 ;  /* 0x0000000400827308 */ /* 0x000e620000000800 */
[----:B------:R-:W-:Y:S01]  /*12e70*/  @!P0 FMUL R3, R3, 0.5 ;  /* 0x3f00000003038820 */ /* 0x000fe20000400000 */
[----:B----4-:R-:W-:Y:S01]  /*12e80*/  @!P6 FMUL R127, R127, R127 ;  /* 0x0000007f7f7fe220 */ /* 0x010fe20000400000 */
[----:B------:R-:W-:Y:S01]  /*12e90*/  @!P1 FMUL R2, R2, 0.5 ;  /* 0x3f00000002029820 */ /* 0x000fe20000400000 */
[----:B------:R-:W-:Y:S02]  /*12ea0*/  FSETP.GEU.AND P5, PT, R9, -126, PT ;  /* 0xc2fc00000900780b */ /* 0x000fe40003fae000 */
[----:B------:R-:W-:Y:S02]  /*12eb0*/  FSETP.GEU.AND P6, PT, R8, -126, PT ;  /* 0xc2fc00000800780b */ /* 0x000fe40003fce000 */
[----:B------:R-:W3:Y:S01]  /*12ec0*/  MUFU.EX2 R133, R3 ;  /* 0x0000000300857308 */ /* 0x000ee20000000800 */
[----:B0-----:R-:W-:Y:S02]  /*12ed0*/  FFMA2 R6, R134.F32x2.HI_LO, UR4.F32, R0.F32 ;  /* 0x0000000486067c49 */ /* 0x001fe40009200000 */
[----:B--2---:R-:W-:-:S03]  /*12ee0*/  @!P4 FMUL R129, R129, R129 ;  /* 0x000000818181c220 */ /* 0x004fc60000400000 */
[----:B------:R-:W-:Y:S02]  /*12ef0*/  FSETP.GEU.AND P4, PT, R6, -126, PT ;  /* 0xc2fc00000600780b */ /* 0x000fe40003f8e000 */
[----:B------:R0:W2:Y:S01]  /*12f00*/  MUFU.EX2 R131, R5 ;  /* 0x0000000500837308 */ /* 0x0000a20000000800 */
[----:B------:R-:W-:Y:S01]  /*12f10*/  @!P5 FMUL R9, R9, 0.5 ;  /* 0x3f0000000909d820 */ /* 0x000fe20000400000 */
[----:B-1----:R-:W-:Y:S01]  /*12f20*/  @!P3 FMUL R130, R130, R130 ;  /* 0x000000828282b220 */ /* 0x002fe20000400000 */
[----:B------:R-:W-:Y:S01]  /*12f30*/  @!P6 FMUL R8, R8, 0.5 ;  /* 0x3f0000000808e820 */ /* 0x000fe20000400000 */
[----:B------:R-:W-:Y:S02]  /*12f40*/  FSETP.GEU.AND P3, PT, R7, -126, PT ;  /* 0xc2fc00000700780b */ /* 0x000fe40003f6e000 */
[----:B------:R-:W-:Y:S02]  /*12f50*/  F2FP.SATFINITE.E5M2.F32.PACK_AB_MERGE_C R29, R129, R128, RZ ;  /* 0x00000080811d723e */ /* 0x000fe400048060ff */
[----:B------:R1:W4:Y:S01]  /*12f60*/  MUFU.EX2 R132, R2 ;  /* 0x0000000200847308 */ /* 0x0003220000000800 */
[----:B---3--:R-:W-:-:S02]  /*12f70*/  @!P0 FMUL R133, R133, R133 ;  /* 0x0000008585858220 */ /* 0x008fc40000400000 */
[----:B------:R-:W-:-:S05]  /*12f80*/  @!P4 FMUL R6, R6, 0.5 ;  /* 0x3f0000000606c820 */ /* 0x000fca0000400000 */
[----:B------:R-:W3:Y:S01]  /*12f90*/  MUFU.EX2 R135, R9 ;  /* 0x0000000900877308 */ /* 0x000ee20000000800 */
[--C-:B0-----:R-:W-:Y:S02]  /*12fa0*/  FFMA2 R4, R136.F32x2.HI_LO, UR4.F32, R0.reuse.F32 ;  /* 0x0000000488047c49 */ /* 0x101fe40009200000 */
[----:B--2---:R-:W-:Y:S01]  /*12fb0*/  @!P2 FMUL R131, R131, R131 ;  /* 0x000000838383a220 */ /* 0x004fe20000400000 */
[----:B------:R-:W-:Y:S02]  /*12fc0*/  @!P3 FMUL R7, R7, 0.5 ;  /* 0x3f0000000707b820 */ /* 0x000fe40000400000 */
[----:B------:R-:W-:Y:S02]  /*12fd0*/  FSETP.GEU.AND P2, PT, R4, -126, PT ;  /* 0xc2fc00000400780b */ /* 0x000fe40003f4e000 */
[----:B------:R0:W2:Y:S01]  /*12fe0*/  MUFU.EX2 R134, R8 ;  /* 0x0000000800867308 */ /* 0x0000a20000000800 */
[----:B-1----:R-:W-:Y:S02]  /*12ff0*/  FFMA2 R2, R138.F32x2.HI_LO, UR4.F32, R0.F32 ;  /* 0x000000048a027c49 */ /* 0x002fe40009200000 */
[----:B----4-:R-:W-:Y:S01]  /*13000*/  @!P1 FMUL R132, R132, R132 ;  /* 0x0000008484849220 */ /* 0x010fe20000400000 */
[----:B------:R-:W-:-:S02]  /*13010*/  FSETP.GEU.AND P1, PT, R5, -126, PT ;  /* 0xc2fc00000500780b */ /* 0x000fc40003f2e000 */
[----:B------:R-:W-:Y:S02]  /*13020*/  FSETP.GEU.AND P0, PT, R2, -126, PT ;  /* 0xc2fc00000200780b */ /* 0x000fe40003f0e000 */
[----:B------:R-:W1:Y:S01]  /*13030*/  MUFU.EX2 R136, R6 ;  /* 0x0000000600887308 */ /* 0x000e620000000800 */
[----:B---3--:R-:W-:Y:S01]  /*13040*/  @!P5 FMUL R135, R135, R135 ;  /* 0x000000878787d220 */ /* 0x008fe20000400000 */
[----:B------:R-:W-:Y:S01]  /*13050*/  F2FP.SATFINITE.E5M2.F32.PACK_AB_MERGE_C R30, R133, R132, RZ ;  /* 0x00000084851e723e */ /* 0x000fe200048060ff */
[----:B------:R-:W-:-:S05]  /*13060*/  @!P2 FMUL R4, R4, 0.5 ;  /* 0x3f0000000404a820 */ /* 0x000fca0000400000 */
[----:B------:R3:W4:Y:S01]  /*13070*/  MUFU.EX2 R137, R7 ;  /* 0x0000000700897308 */ /* 0x0007220000000800 */
[----:B0-----:R-:W-:Y:S02]  /*13080*/  FFMA2 R8, R140.F32x2.HI_LO, UR4.F32, R0.F32 ;  /* 0x000000048c087c49 */ /* 0x001fe40009200000 */
[----:B------:R-:W-:Y:S01]  /*13090*/  @!P0 FMUL R2, R2, 0.5 ;  /* 0x3f00000002028820 */ /* 0x000fe20000400000 */
[----:B--2---:R-:W-:Y:S01]  /*130a0*/  @!P6 FMUL R134, R134, R134 ;  /* 0x000000868686e220 */ /* 0x004fe20000400000 */
[----:B------:R-:W-:Y:S01]  /*130b0*/  @!P1 FMUL R5, R5, 0.5 ;  /* 0x3f00000005059820 */ /* 0x000fe20000400000 */
[----:B------:R-:W-:Y:S02]  /*130c0*/  FSETP.GEU.AND P5, PT, R8, -126, PT ;  /* 0xc2fc00000800780b */ /* 0x000fe40003fae000 */
[----:B------:R-:W0:Y:S01]  /*130d0*/  MUFU.EX2 R140, R2 ;  /* 0x00000002008c7308 */ /* 0x000e220000000800 */
[----:B------:R-:W-:Y:S01]  /*130e0*/  FSETP.GEU.AND P6, PT, R3, -126, PT ;  /* 0xc2fc00000300780b */ /* 0x000fe20003fce000 */
[----:B-1----:R-:W-:Y:S01]  /*130f0*/  @!P4 FMUL R136, R136, R136 ;  /* 0x000000888888c220 */ /* 0x002fe20000400000 */
[----:B------:R-:W-:-:S05]  /*13100*/  FSETP.GEU.AND P4, PT, R9, -126, PT ;  /* 0xc2fc00000900780b */ /* 0x000fca0003f8e000 */
[----:B------:R-:W1:Y:S01]  /*13110*/  MUFU.EX2 R138, R4 ;  /* 0x00000004008a7308 */ /* 0x000e620000000800 */
[----:B---3--:R-:W-:Y:S02]  /*13120*/  FFMA2 R6, R142.F32x2.HI_LO, UR4.F32, R0.F32 ;  /* 0x000000048e067c49 */ /* 0x008fe40009200000 */
[----:B------:R-:W-:Y:S01]  /*13130*/  @!P5 FMUL R8, R8, 0.5 ;  /* 0x3f0000000808d820 */ /* 0x000fe20000400000 */
[----:B----4-:R-:W-:Y:S02]  /*13140*/  @!P3 FMUL R137, R137, R137 ;  /* 0x000000898989b220 */ /* 0x010fe40000400000 */
[----:B------:R-:W-:Y:S01]  /*13150*/  @!P6 FMUL R3, R3, 0.5 ;  /* 0x3f0000000303e820 */ /* 0x000fe20000400000 */
[----:B------:R-:W-:Y:S01]  /*13160*/  FSETP.GEU.AND P3, PT, R6, -126, PT ;  /* 0xc2fc00000600780b */ /* 0x000fe20003f6e000 */
[----:B------:R2:W3:Y:S01]  /*13170*/  MUFU.EX2 R139, R5 ;  /* 0x00000005008b7308 */ /* 0x0004e20000000800 */
[----:B0-----:R-:W-:Y:S01]  /*13180*/  @!P0 FMUL R140, R140, R140 ;  /* 0x0000008c8c8c8220 */ /* 0x001fe20000400000 */
[----:B------:R-:W-:Y:S01]  /*13190*/  @!P4 FMUL R9, R9, 0.5 ;  /* 0x3f0000000909c820 */ /* 0x000fe20000400000 */
[----:B------:R-:W-:-:S05]  /*131a0*/  F2FP.SATFINITE.E5M2.F32.PACK_AB_MERGE_C R31, R137, R136, RZ ;  /* 0x00000088891f723e */ /* 0x000fca00048060ff */
[----:B------:R-:W0:Y:S01]  /*131b0*/  MUFU.EX2 R142, R8 ;  /* 0x00000008008e7308 */ /* 0x000e220000000800 */
[----:B-1----:R-:W-:Y:S01]  /*131c0*/  @!P2 FMUL R138, R138, R138 ;  /* 0x0000008a8a8aa220 */ /* 0x002fe20000400000 */
[----:B------:R-:W-:Y:S02]  /*131d0*/  FSETP.GEU.AND P2, PT, R7, -126, PT ;  /* 0xc2fc00000700780b */ /* 0x000fe40003f4e000 */
[----:B------:R-:W-:-:S04]  /*131e0*/  @!P3 FMUL R6, R6, 0.5 ;  /* 0x3f0000000606b820 */ /* 0x000fc80000400000 */
[----:B------:R1:W4:Y:S01]  /*131f0*/  MUFU.EX2 R141, R3 ;  /* 0x00000003008d7308 */ /* 0x0003220000000800 */
[----:B--2---:R-:W-:Y:S02]  /*13200*/  FFMA2 R4, R144.F32x2.HI_LO, UR4.F32, R0.F32 ;  /* 0x0000000490047c49 */ /* 0x004fe40009200000 */
[----:B---3--:R-:W-:-:S03]  /*13210*/  @!P1 FMUL R139, R139, R139 ;  /* 0x0000008b8b8b9220 */ /* 0x008fc60000400000 */
[----:B------:R-:W-:Y:S01]  /*13220*/  FSETP.GEU.AND P0, PT, R5, -126, PT ;  /* 0xc2fc00000500780b */ /* 0x000fe20003f0e000 */
[----:B------:R-:W-:Y:S01]  /*13230*/  @!P2 FMUL R7, R7, 0.5 ;  /* 0x3f0000000707a820 */ /* 0x000fe20000400000 */
[----:B------:R-:W-:Y:S01]  /*13240*/  FSETP.GEU.AND P1, PT, R4, -126, PT ;  /* 0xc2fc00000400780b */ /* 0x000fe20003f2e000 */
[----:B0-----:R-:W-:Y:S01]  /*13250*/  @!P5 FMUL R142, R142, R142 ;  /* 0x0000008e8e8ed220 */ /* 0x001fe20000400000 */
[----:B------:R-:W0:Y:S01]  /*13260*/  MUFU.EX2 R143, R9 ;  /* 0x00000009008f7308 */ /* 0x000e220000000800 */
[----:B-1----:R-:W-:Y:S01]  /*13270*/  FFMA2 R2, R146.F32x2.HI_LO, UR4.F32, R0.F32 ;  /* 0x0000000492027c49 */ /* 0x002fe20009200000 */
[----:B------:R-:W-:-:S07]  /*13280*/  USHF.R.U32.HI UR4, URZ, 0x15, UR37 ;  /* 0x00000015ff047899 */ /* 0x000fce0008011625 */
[----:B------:R-:W-:Y:S01]  /*13290*/  @!P0 FMUL R5, R5, 0.5 ;  /* 0x3f00000005058820 */ /* 0x000fe20000400000 */
[----:B------:R-:W-:Y:S01]  /*132a0*/  F2FP.SATFINITE.E5M2.F32.PACK_AB_MERGE_C R0, R79, R78, RZ ;  /* 0x0000004e4f00723e */ /* 0x000fe200048060ff */
[----:B------:R-:W1:Y:S01]  /*132b0*/  MUFU.EX2 R144, R6 ;  /* 0x0000000600907308 */ /* 0x000e620000000800 */
[----:B------:R-:W-:Y:S01]  /*132c0*/  FSETP.GEU.AND P5, PT, R3, -126, PT ;  /* 0xc2fc00000300780b */ /* 0x000fe20003fae000 */
[----:B------:R-:W-:Y:S01]  /*132d0*/  @!P1 FMUL R4, R4, 0.5 ;  /* 0x3f00000004049820 */ /* 0x000fe20000400000 */
[----:B----4-:R-:W-:Y:S01]  /*132e0*/  @!P6 FMUL R141, R141, R141 ;  /* 0x0000008d8d8de220 */ /* 0x010fe20000400000 */
[----:B------:R-:W-:Y:S01]  /*132f0*/  FSETP.GEU.AND P6, PT, R2, -126, PT ;  /* 0xc2fc00000200780b */ /* 0x000fe20003fce000 */
[----:B0-----:R-:W-:Y:S01]  /*13300*/  @!P4 FMUL R143, R143, R143 ;  /* 0x0000008f8f8fc220 */ /* 0x001fe20000400000 */
[----:B------:R-:W-:Y:S02]  /*13310*/  FSETP.GEU.AND P4, PT, R164, -126, PT ;  /* 0xc2fc0000a400780b */ /* 0x000fe40003f8e000 */
[----:B------:R-:W0:Y:S01]  /*13320*/  MUFU.EX2 R147, R5 ;  /* 0x0000000500937308 */ /* 0x000e220000000800 */
[----:B------:R-:W-:-:S05]  /*13330*/  F2FP.SATFINITE.E5M2.F32.PACK_AB_MERGE_C R32, R141, R140, RZ ;  /* 0x0000008c8d20723e */ /* 0x000fca00048060ff */
[----:B------:R-:W-:Y:S02]  /*13340*/  @!P5 FMUL R3, R3, 0.5 ;  /* 0x3f0000000303d820 */ /* 0x000fe40000400000 */
[----:B------:R2:W3:Y:S01]  /*13350*/  MUFU.EX2 R146, R4 ;  /* 0x0000000400927308 */ /* 0x0004e20000000800 */
[----:B-1----:R-:W-:Y:S01]  /*13360*/  @!P3 FMUL R144, R144, R144 ;  /* 0x000000909090b220 */ /* 0x002fe20000400000 */
[----:B------:R-:W-:Y:S01]  /*13370*/  FSETP.GEU.AND P3, PT, R165, -126, PT ;  /* 0xc2fc0000a500780b */ /* 0x000fe20003f6e000 */
[----:B------:R-:W-:Y:S01]  /*13380*/  @!P6 FMUL R2, R2, 0.5 ;  /* 0x3f0000000202e820 */ /* 0x000fe20000400000 */
[----:B------:R-:W-:-:S04]  /*13390*/  @!P4 FMUL R164, R164, 0.5 ;  /* 0x3f000000a4a4c820 */ /* 0x000fc80000400000 */
[----:B------:R1:W4:Y:S01]  /*133a0*/  MUFU.EX2 R149, R3 ;  /* 0x0000000300957308 */ /* 0x0003220000000800 */
[----:B0-----:R-:W-:-:S06]  /*133b0*/  @!P0 FMUL R147, R147, R147 ;  /* 0x0000009393938220 */ /* 0x001fcc0000400000 */
[----:B------:R-:W-:Y:S01]  /*133c0*/  @!P3 FMUL R165, R165, 0.5 ;  /* 0x3f000000a5a5b820 */ /* 0x000fe20000400000 */
[----:B------:R-:W0:Y:S01]  /*133d0*/  MUFU.EX2 R145, R7 ;  /* 0x0000000700917308 */ /* 0x000e220000000800 */
[----:B--2---:R-:W-:Y:S01]  /*133e0*/  F2FP.SATFINITE.E5M2.F32.PACK_AB_MERGE_C R4, R155, R154, RZ ;  /* 0x0000009a9b04723e */ /* 0x004fe200048060ff */
[----:B---3--:R-:W-:Y:S01]  /*133f0*/  @!P1 FMUL R146, R146, R146 ;  /* 0x0000009292929220 */ /* 0x008fe20000400000 */
[----:B------:R-:W-:-:S05]  /*13400*/  FSETP.GEU.AND P1, PT, R151, -126, PT ;  /* 0xc2fc00009700780b */ /* 0x000fca0003f2e000 */
[----:B------:R-:W2:Y:S01]  /*13410*/  MUFU.EX2 R164, R164 ;  /* 0x000000a400a47308 */ /* 0x000ea20000000800 */
[----:B-1----:R-:W-:Y:S01]  /*13420*/  MOV R3, UR4 ;  /* 0x0000000400037c02 */ /* 0x002fe20008000f00 */
[----:B----4-:R-:W-:-:S03]  /*13430*/  @!P5 FMUL R149, R149, R149 ;  /* 0x000000959595d220 */ /* 0x010fc60000400000 */
[----:B------:R-:W-:Y:S02]  /*13440*/  LOP3.LUT P0, RZ, R3, 0x3, R16, 0x48, !PT ;  /* 0x0000000303ff7812 */ /* 0x000fe40007804810 */
[----:B------:R-:W-:Y:S01]  /*13450*/  F2FP.SATFINITE.E5M2.F32.PACK_AB_MERGE_C R3, R75, R74, RZ ;  /* 0x0000004a4b03723e */ /* 0x000fe200048060ff */
[----:B------:R-:W1:Y:S01]  /*13460*/  MUFU.EX2 R165, R165 ;  /* 0x000000a500a57308 */ /* 0x000e620000000800 */
[----:B0-----:R-:W-:Y:S01]  /*13470*/  @!P2 FMUL R145, R145, R145 ;  /* 0x000000919191a220 */ /* 0x001fe20000400000 */
[----:B------:R-:W-:Y:S01]  /*13480*/  FSETP.GEU.AND P2, PT, R150, -126, PT ;  /* 0xc2fc00009600780b */ /* 0x000fe20003f4e000 */
[----:B------:R-:W-:Y:S01]  /*13490*/  @!P1 FMUL R151, R151, 0.5 ;  /* 0x3f00000097979820 */ /* 0x000fe20000400000 */
[----:B------:R0:W-:Y:S01]  /*134a0*/  STL [R1], R3 ;  /* 0x0000000301007387 */ /* 0x0001e20000100800 */
[----:B------:R-:W-:Y:S02]  /*134b0*/  F2FP.SATFINITE.E5M2.F32.PACK_AB_MERGE_C R16, R77, R76, RZ ;  /* 0x0000004c4d10723e */ /* 0x000fe400048060ff */
[----:B------:R-:W-:Y:S01]  /*134c0*/  F2FP.SATFINITE.E5M2.F32.PACK_AB_MERGE_C R33, R145, R144, RZ ;  /* 0x000000909121723e */ /* 0x000fe200048060ff */
[----:B------:R3:W-:Y:S01]  /*134d0*/  STL [R1+0x4], R0 ;  /* 0x0000040001007387 */ /* 0x0007e20000100800 */
[----:B--2---:R-:W-:Y:S01]  /*134e0*/  @!P4 FMUL R164, R164, R164 ;  /* 0x000000a4a4a4c220 */ /* 0x004fe20000400000 */
[----:B------:R-:W2:Y:S05]  /*134f0*/  MUFU.EX2 R148, R2 ;  /* 0x0000000200947308 */ /* 0x000eaa0000000800 */
[----:B------:R-:W-:Y:S01]  /*13500*/  @!P2 FMUL R150, R150, 0.5 ;  /* 0x3f0000009696a820 */ /* 0x000fe20000400000 */
[----:B-1----:R-:W-:-:S02]  /*13510*/  @!P3 FMUL R165, R165, R165 ;  /* 0x000000a5a5a5b220 */ /* 0x002fc40000400000 */
[----:B------:R-:W1:Y:S08]  /*13520*/  MUFU.EX2 R151, R151 ;  /* 0x0000009700977308 */ /* 0x000e700000000800 */
[----:B------:R-:W4:Y:S01]  /*13530*/  MUFU.EX2 R150, R150 ;  /* 0x0000009600967308 */ /* 0x000f220000000800 */
[----:B--2---:R-:W-:Y:S01]  /*13540*/  @!P6 FMUL R148, R148, R148 ;  /* 0x000000949494e220 */ /* 0x004fe20000400000 */
[----:B------:R-:W-:-:S02]  /*13550*/  F2FP.SATFINITE.E5M2.F32.PACK_AB_MERGE_C R2, R91, R90, RZ ;  /* 0x0000005a5b02723e */ /* 0x000fc400048060ff */
[----:B0-----:R-:W-:Y:S02]  /*13560*/  F2FP.SATFINITE.E5M2.F32.PACK_AB_MERGE_C R3, R83, R82, RZ ;  /* 0x000000525303723e */ /* 0x001fe400048060ff */
[----:B------:R-:W-:Y:S02]  /*13570*/  F2FP.SATFINITE.E5M2.F32.PACK_AB_MERGE_C R34, R149, R148, RZ ;  /* 0x000000949522723e */ /* 0x000fe400048060ff */
[----:B---3--:R-:W-:Y:S01]  /*13580*/  F2FP.SATFINITE.E5M2.F32.PACK_AB_MERGE_C R0, R87, R86, RZ ;  /* 0x000000565700723e */ /* 0x008fe200048060ff */
[----:B------:R0:W-:Y:S01]  /*13590*/  STL [R1+0x8], R3 ;  /* 0x0000080301007387 */ /* 0x0001e20000100800 */
[----:B-1----:R-:W-:-:S03]  /*135a0*/  @!P1 FMUL R151, R151, R151 ;  /* 0x0000009797979220 */ /* 0x002fc60000400000 */
[----:B------:R1:W-:Y:S04]  /*135b0*/  STL [R1+0xc], R0 ;  /* 0x00000c0001007387 */ /* 0x0003e80000100800 */
[----:B------:R-:W-:Y:S01]  /*135c0*/  STL [R1+0x14], R4 ;  /* 0x0000140401007387 */ /* 0x000fe20000100800 */
[----:B----4-:R-:W-:-:S05]  /*135d0*/  @!P2 FMUL R150, R150, R150 ;  /* 0x000000969696a220 */ /* 0x010fca0000400000 */
[----:B------:R-:W-:Y:S02]  /*135e0*/  F2FP.SATFINITE.E5M2.F32.PACK_AB_MERGE_C R35, R151, R150, RZ ;  /* 0x000000969723723e */ /* 0x000fe400048060ff */
[----:B0-----:R-:W-:Y:S02]  /*135f0*/  F2FP.SATFINITE.E5M2.F32.PACK_AB_MERGE_C R3, R159, R158, RZ ;  /* 0x0000009e9f03723e */ /* 0x001fe400048060ff */
[----:B-1----:R-:W-:-:S03]  /*13600*/  F2FP.SATFINITE.E5M2.F32.PACK_AB_MERGE_C R0, R157, R156, RZ ;  /* 0x0000009c9d00723e */ /* 0x002fc600048060ff */
        /* <DEDUP_REMOVED lines=30> */
[----:B0-----:R-:W-:-:S05]  /*137f0*/  F2FP.SATFINITE.E5M2.F32.PACK_AB_MERGE_C R0, R165, R164, RZ ;  /* 0x000000a4a500723e */ /* 0x001fca00048060ff */
[----:B------:R1:W-:Y:S01]  /*13800*/  STL [R1+0x54], R0 ;  /* 0x0000540001007387 */ /* 0x0003e20000100800 */
        /* <DEDUP_REMOVED lines=17> */
.L_x_313:
[----:B------:R-:W-:Y:S05]  /*13920*/  BSYNC.RECONVERGENT B6 ;  /* 0x0000000000067941 */ /* 0x000fea0003800200 */
.L_x_312:
[----:B------:R0:W-:Y:S04]  /*13930*/  STL [R1+0x70], R41 ;  /* 0x0000702901007387 */ /* 0x0001e80000100800 */
[----:B0-----:R-:W2:Y:S04]  /*13940*/  LDL.LU R41, [R1+0x54] ;  /* 0x0000540001297983 */ /* 0x001ea80000300800 */
[----:B------:R0:W-:Y:S04]  /*13950*/  STL [R1+0x6c], R40 ;  /* 0x00006c2801007387 */ /* 0x0001e80000100800 */
[----:B0-----:R-:W3:Y:S04]  /*13960*/  LDL.LU R40, [R1+0x50] ;  /* 0x0000500001287983 */ /* 0x001ee80000300800 */
[----:B------:R0:W-:Y:S04]  /*13970*/  STL [R1+0x68], R39 ;  /* 0x0000682701007387 */ /* 0x0001e80000100800 */
[----:B0-----:R-:W4:Y:S04]  /*13980*/  LDL.LU R39, [R1+0x4c] ;  /* 0x00004c0001277983 */ /* 0x001f280000300800 */
[----:B------:R0:W-:Y:S04]  /*13990*/  STL [R1+0x64], R38 ;  /* 0x0000642601007387 */ /* 0x0001e80000100800 */
[----:B0-----:R-:W4:Y:S04]  /*139a0*/  LDL.LU R38, [R1+0x48] ;  /* 0x0000480001267983 */ /* 0x001f280000300800 */
[----:B------:R0:W-:Y:S04]  /*139b0*/  STL [R1+0x60], R37 ;  /* 0x0000602501007387 */ /* 0x0001e80000100800 */
[----:B0-----:R-:W4:Y:S04]  /*139c0*/  LDL.LU R37, [R1+0x44] ;  /* 0x0000440001257983 */ /* 0x001f280000300800 */
[----:B------:R0:W-:Y:S04]  /*139d0*/  STL [R1+0x5c], R36 ;  /* 0x00005c2401007387 */ /* 0x0001e80000100800 */
[----:B0-----:R-:W4:Y:S04]  /*139e0*/  LDL.LU R36, [R1+0x40] ;  /* 0x0000400001247983 */ /* 0x001f280000300800 */
        /* <DEDUP_REMOVED lines=14> */
[----:B-1----:R-:W4:Y:S04]  /*13ad0*/  LDL.LU R3, [R1+0x4] ;  /* 0x0000040001037983 */ /* 0x002f280000300800 */
        /* <DEDUP_REMOVED lines=47> */
.L_x_314:
[----:B------:R-:W2:Y:S01]  /*13dd0*/  S2UR UR4, SR_CgaCtaId ;  /* 0x00000000000479c3 */ /* 0x000ea20000008800 */
[----:B------:R-:W-:Y:S01]  /*13de0*/  UISETP.NE.AND UP0, UPT, UR52, URZ, UPT ;  /* 0x000000ff3400728c */ /* 0x000fe2000bf05270 */
[----:B------:R-:W-:-:S03]  /*13df0*/  UMOV UR5, 0x400 ;  /* 0x0000040000057882 */ /* 0x000fc60000000000 */
[----:B------:R-:W-:-:S04]  /*13e00*/  USEL UR37, UR46, UR49, UP0 ;  /* 0x000000312e257287 */ /* 0x000fc80008000000 */
[----:B------:R-:W-:Y:S02]  /*13e10*/  ULOP3.LUT UR37, UR37, 0x1, URZ, 0x3c, !UPT ;  /* 0x0000000125257892 */ /* 0x000fe4000f8e3cff */
[----:B--2---:R-:W-:-:S04]  /*13e20*/  ULEA UR4, UR4, UR5, 0x18 ;  /* 0x0000000504047291 */ /* 0x004fc8000f8ec0ff */
[----:B------:R-:W-:Y:S02]  /*13e30*/  UIADD3 UR5, UPT, UPT, UR4, 0x300e8, URZ ;  /* 0x000300e804057890 */ /* 0x000fe4000fffe0ff */
[----:B------:R-:W-:Y:S02]  /*13e40*/  @UP0 UIADD3 UR5, UPT, UPT, UR4, 0x300d8, URZ ;  /* 0x000300d804050890 */ /* 0x000fe4000fffe0ff */
[----:B------:R-:W-:Y:S02]  /*13e50*/  UISETP.NE.AND UP0, UPT, UR43, URZ, UPT ;  /* 0x000000ff2b00728c */ /* 0x000fe4000bf05270 */
[----:B------:R-:W-:-:S09]  /*13e60*/  UPRMT UR5, UR38, 0x654, UR5 ;  /* 0x0000065426057896 */ /* 0x000fd20008000005 */
[----:B-1----:R-:W-:Y:S01]  /*13e70*/  SYNCS.ARRIVE.TRANS64.RED.A1T0 RZ, [UR5], RZ ;  /* 0x000000ffffff79a7 */ /* 0x002fe20008100405 */
[----:B------:R-:W-:Y:S05]  /*13e80*/  BRA.U UP0, `(.L_x_315) ;  /* 0x0000000100047547 */ /* 0x000fea000b800000 */
[----:B------:R-:W-:Y:S05]  /*13e90*/  BPT.TRAP 0x1 ;  /* 0x000000040000795c */ /* 0x000fea0000300000 */
.L_x_315:
[----:B------:R-:W-:Y:S01]  /*13ea0*/  UISETP.NE.AND UP0, UPT, UR52, URZ, UPT ;  /* 0x000000ff3400728c */ /* 0x000fe2000bf05270 */
[----:B------:R-:W-:Y:S01]  /*13eb0*/  FADD2 R90, R90.F32x2.HI_LO, RZ.F32 ;  /* 0x000000ff5a5a724b */ /* 0x000fe20000200000 */
[----:B------:R-:W-:Y:S01]  /*13ec0*/  UIADD3 UR5, UPT, UPT, UR4, 0x30108, URZ ;  /* 0x0003010804057890 */ /* 0x000fe2000fffe0ff */
[----:B------:R-:W-:Y:S01]  /*13ed0*/  FADD2 R92, R92.F32x2.HI_LO, RZ.F32 ;  /* 0x000000ff5c5c724b */ /* 0x000fe20000200000 */
[----:B------:R-:W-:Y:S01]  /*13ee0*/  USEL UR36, UR47, UR48, UP0 ;  /* 0x000000302f247287 */ /* 0x000fe20008000000 */
[----:B------:R-:W-:Y:S01]  /*13ef0*/  FADD2 R90, R90.F32x2.HI_LO, R98.F32x2.HI_LO ;  /* 0x000000625a5a724b */ /* 0x000fe20000000000 */
[----:B------:R-:W-:Y:S01]  /*13f00*/  FSETP.NEU.AND P0, PT, R167, -INF , PT ;  /* 0xff800000a700780b */ /* 0x000fe20003f0d000 */
[----:B------:R-:W-:Y:S01]  /*13f10*/  FADD2 R94, R94.F32x2.HI_LO, RZ.F32 ;  /* 0x000000ff5e5e724b */ /* 0x000fe20000200000 */
[----:B------:R-:W-:Y:S01]  /*13f20*/  ULOP3.LUT UR36, UR36, 0x1, URZ, 0x3c, !UPT ;  /* 0x0000000124247892 */ /* 0x000fe2000f8e3cff */
[----:B------:R-:W-:Y:S01]  /*13f30*/  FADD2 R92, R92.F32x2.HI_LO, R100.F32x2.HI_LO ;  /* 0x000000645c5c724b */ /* 0x000fe20000000000 */
[----:B------:R-:W-:Y:S01]  /*13f40*/  FSEL R2, R167, RZ, P0 ;  /* 0x000000ffa7027208 */ /* 0x000fe20000000000 */
[----:B------:R-:W-:Y:S01]  /*13f50*/  @UP0 UIADD3 UR5, UPT, UPT, UR4, 0x300f8, URZ ;  /* 0x000300f804050890 */ /* 0x000fe2000fffe0ff */
[----:B------:R-:W-:-:S02]  /*13f60*/  FADD2 R94, R94.F32x2.HI_LO, R102.F32x2.HI_LO ;  /* 0x000000665e5e724b */ /* 0x000fc40000000000 */
[----:B------:R-:W-:Y:S01]  /*13f70*/  MOV R0, UR36 ;  /* 0x0000002400007c02 */ /* 0x000fe20008000f00 */
[----:B------:R-:W-:Y:S01]  /*13f80*/  FADD2 R90, R90.F32x2.HI_LO, R106.F32x2.HI_LO ;  /* 0x0000006a5a5a724b */ /* 0x000fe20000000000 */
[----:B------:R-:W-:Y:S01]  /*13f90*/  FSETP.NEU.AND P0, PT, R153, R2, PT ;  /* 0x000000029900720b */ /* 0x000fe20003f0d000 */
[----:B------:R-:W-:Y:S01]  /*13fa0*/  FADD2 R92, R92.F32x2.HI_LO, R108.F32x2.HI_LO ;  /* 0x0000006c5c5c724b */ /* 0x000fe20000000000 */
[----:B------:R-:W-:Y:S01]  /*13fb0*/  SHF.L.U32 R0, R0, 0x1f, RZ ;  /* 0x0000001f00007819 */ /* 0x000fe200000006ff */
[----:B------:R-:W-:Y:S02]  /*13fc0*/  FADD2 R94, R94.F32x2.HI_LO, R110.F32x2.HI_LO ;  /* 0x0000006e5e5e724b */ /* 0x000fe40000000000 */
[----:B------:R-:W-:Y:S01]  /*13fd0*/  FADD2 R90, R90.F32x2.HI_LO, R114.F32x2.HI_LO ;  /* 0x000000725a5a724b */ /* 0x000fe20000000000 */
[----:B------:R-:W1:Y:S01]  /*13fe0*/  SYNCS.PHASECHK.TRANS64.TRYWAIT P2, [UR5], R0 ;  /* 0x00000000ff0075a7 */ /* 0x000e620008041105 */
[----:B------:R-:W-:Y:S02]  /*13ff0*/  FADD2 R92, R92.F32x2.HI_LO, R116.F32x2.HI_LO ;  /* 0x000000745c5c724b */ /* 0x000fe40000000000 */
[----:B------:R-:W-:-:S02]  /*14000*/  FADD2 R94, R94.F32x2.HI_LO, R56.F32x2.HI_LO ;  /* 0x000000385e5e724b */ /* 0x000fc40000000000 */
[----:B------:R-:W-:Y:S02]  /*14010*/  FADD2 R90, R90.F32x2.HI_LO, R60.F32x2.HI_LO ;  /* 0x0000003c5a5a724b */ /* 0x000fe40000000000 */
[----:B------:R-:W-:Y:S02]  /*14020*/  FADD2 R92, R92.F32x2.HI_LO, R62.F32x2.HI_LO ;  /* 0x0000003e5c5c724b */ /* 0x000fe40000000000 */
[----:B------:R-:W-:Y:S02]  /*14030*/  FADD2 R94, R94.F32x2.HI_LO, R64.F32x2.HI_LO ;  /* 0x000000405e5e724b */ /* 0x000fe40000000000 */
[----:B------:R-:W-:Y:S01]  /*14040*/  FADD2 R90, R90.F32x2.HI_LO, R68.F32x2.HI_LO ;  /* 0x000000445a5a724b */ /* 0x000fe20000000000 */
[----:B-1----:R-:W-:Y:S06]  /*14050*/  @!P2 BRA `(.L_x_316) ;  /* 0x0000009800d8a947 */ /* 0x002fec0003800000 */
.L_x_421:
[----:B------:R-:W-:Y:S01]  /*14060*/  BSSY.RECONVERGENT B0, `(.L_x_317) ;  /* 0x000000b000007945 */ /* 0x000fe20003800200 */
[----:B-1----:R-:W-:-:S03]  /*14070*/  MOV R3, 0x3f000000 ;  /* 0x3f00000000037802 */ /* 0x002fc60000000f00 */
[----:B------:R-:W-:Y:S05]  /*14080*/  @!P0 BRA `(.L_x_318) ;  /* 0x0000000000208947 */ /* 0x000fea0003800000 */
[----:B------:R-:W1:Y:S01]  /*14090*/  LDCU UR5, c[0x0][0x414] ;  /* 0x00008280ff0577ac */ /* 0x000e620008000800 */
[----:B------:R-:W-:-:S04]  /*140a0*/  FADD R0, -R2, R153 ;  /* 0x0000009902007221 */ /* 0x000fc80000000100 */
[----:B-1----:R-:W-:-:S05]  /*140b0*/  FMUL R0, R0, UR5 ;  /* 0x0000000500007c20 */ /* 0x002fca0008400000 */
[----:B------:R-:W-:-:S13]  /*140c0*/  FSETP.GEU.AND P0, PT, R0, -126, PT ;  /* 0xc2fc00000000780b */ /* 0x000fda0003f0e000 */
[----:B------:R-:W-:-:S04]  /*140d0*/  @!P0 FMUL R0, R0, 0.5 ;  /* 0x3f00000000008820 */ /* 0x000fc80000400000 */
[----:B------:R-:W1:Y:S02]  /*140e0*/  MUFU.EX2 R3, R0 ;  /* 0x0000000000037308 */ /* 0x000e640000000800 */
[----:B-1----:R-:W-:-:S04]  /*140f0*/  @!P0 FMUL R3, R3, R3 ;  /* 0x0000000303038220 */ /* 0x002fc80000400000 */
[----:B------:R-:W-:Y:S02]  /*14100*/  FMUL R3, R3, 0.5 ;  /* 0x3f00000003037820 */ /* 0x000fe40000400000 */
.L_x_318:
[----:B------:R-:W-:Y:S05]  /*14110*/  BSYNC.RECONVERGENT B0 ;  /* 0x0000000000007941 */ /* 0x000fea0003800200 */
.L_x_317:
[----:B------:R-:W-:Y:S01]  /*14120*/  FMUL R152, R3, R152 ;  /* 0x0000009803987220 */ /* 0x000fe20000400000 */
[----:B------:R-:W-:Y:S02]  /*14130*/  FADD2 R92, R92.F32x2.HI_LO, R70.F32x2.HI_LO ;  /* 0x000000465c5c724b */ /* 0x000fe40000000000 */
        /* <DEDUP_REMOVED lines=19> */
[----:B-----5:R-:W-:Y:S02]  /*14270*/  FADD2 R90, R90.F32x2.HI_LO, R36.F32x2.HI_LO ;  /* 0x000000245a5a724b */ /* 0x020fe40000000000 */
        /* <DEDUP_REMOVED lines=31> */
[----:B------:R-:W-:Y:S06]  /*14470*/  @P1 BRA `(.L_x_319) ;  /* 0x0000000000041947 */ /* 0x000fec0003800000 */
[----:B------:R-:W-:Y:S05]  /*14480*/  BPT.TRAP 0x1 ;  /* 0x000000040000795c */ /* 0x000fea0000300000 */
.L_x_319:
        /* <DEDUP_REMOVED lines=12> */
[----:B------:R-:W-:-:S04]  /*14550*/  SHF.R.U32.HI R3, RZ, 0x15, R4 ;  /* 0x00000015ff037819 */ /* 0x000fc80000011604 */
[----:B------:R-:W-:Y:S02]  /*14560*/  ISETP.NE.AND P0, PT, R2, R3, PT ;  /* 0x000000030200720c */ /* 0x000fe40003f05270 */
[----:B------:R-:W-:Y:S01]  /*14570*/  LOP3.LUT R2, R4, UR4, RZ, 0xfc, !PT ;  /* 0x0000000404027c12 */ /* 0x000fe2000f8efcff */
[----:B-1----:R-:W-:Y:S10]  /*14580*/  @!P1 BRA `(.L_x_320) ;  /* 0x0000009400a49947 */ /* 0x002ff40003800000 */
.L_x_423:
        /* <DEDUP_REMOVED lines=17> */
.L_x_321:
[----:B------:R-:W-:Y:S05]  /*146a0*/  WARPSYNC.ALL ;  /* 0x0000000000007948 */ /* 0x000fea0003800000 */
[----:B------:R-:W-:Y:S01]  /*146b0*/  R2UR UR4, R2 ;  /* 0x00000000020472ca */ /* 0x000fe200000e0000 */
[----:B------:R-:W-:Y:S02]  /*146c0*/  UISETP.NE.AND UP0, UPT, UR52, URZ, UPT ;  /* 0x000000ff3400728c */ /* 0x000fe4000bf05270 */
[----:B------:R-:W-:Y:S02]  /*146d0*/  ULOP3.LUT UR50, UR50, 0x1, URZ, 0x3c, !UPT ;  /* 0x0000000132327892 */ /* 0x000fe4000f8e3cff */
[----:B------:R-:W-:-:S02]  /*146e0*/  USEL UR48, UR48, UR36, UP0 ;  /* 0x0000002430307287 */ /* 0x000fc40008000000 */
[----:B------:R-:W-:Y:S02]  /*146f0*/  USEL UR47, UR36, UR47, UP0 ;  /* 0x0000002f242f7287 */ /* 0x000fe40008000000 */
[----:B------:R-:W-:Y:S02]  /*14700*/  USEL UR49, UR49, UR37, UP0 ;  /* 0x0000002531317287 */ /* 0x000fe40008000000 */
[----:B------:R-:W-:Y:S02]  /*14710*/  USEL UR46, UR37, UR46, UP0 ;  /* 0x0000002e252e7287 */ /* 0x000fe40008000000 */
[----:B------:R2:W-:Y:S10]  /*14720*/  STTM.x2 tmem[UR4], R166 ;  /* 0x000000a6000079ed */ /* 0x0005f400080c0004 */
.L_x_301:
[----:B------:R-:W-:-:S09]  /*14730*/  UISETP.NE.AND UP0, UPT, UR43, URZ, UPT ;  /* 0x000000ff2b00728c */ /* 0x000fd2000bf05270 */
[----:B------:R-:W-:Y:S05]  /*14740*/  BRA.U UP0, `(.L_x_322) ;  /* 0x0000000100047547 */ /* 0x000fea000b800000 */
[----:B------:R-:W-:Y:S05]  /*14750*/  BPT.TRAP 0x1 ;  /* 0x000000040000795c */ /* 0x000fea0000300000 */
.L_x_322:
[----:B------:R-:W3:Y:S01]  /*14760*/  S2UR UR5, SR_CgaCtaId ;  /* 0x00000000000579c3 */ /* 0x000ee20000008800 */
[----:B------:R-:W-:Y:S01]  /*14770*/  UISETP.NE.AND UP1, UPT, UR52, URZ, UPT ;  /* 0x000000ff3400728c */ /* 0x000fe2000bf25270 */
[----:B------:R-:W-:-:S03]  /*14780*/  UMOV UR4, 0x400 ;  /* 0x0000040000047882 */ /* 0x000fc60000000000 */
[----:B------:R-:W-:-:S04]  /*14790*/  USEL UR6, UR47, UR48, UP1 ;  /* 0x000000302f067287 */ /* 0x000fc80008800000 */
[----:B------:R-:W-:Y:S02]  /*147a0*/  ULOP3.LUT UR6, UR6, 0x1, URZ, 0x3c, !UPT ;  /* 0x0000000106067892 */ /* 0x000fe4000f8e3cff */
[----:B---3--:R-:W-:-:S04]  /*147b0*/  ULEA UR5, UR5, UR4, 0x18 ;  /* 0x0000000405057291 */ /* 0x008fc8000f8ec0ff */
[----:B------:R-:W-:Y:S02]  /*147c0*/  UIADD3 UR4, UPT, UPT, UR5, 0x30100, URZ ;  /* 0x0003010005047890 */ /* 0x000fe4000fffe0ff */
[----:B------:R-:W-:-:S09]  /*147d0*/  @UP1 UIADD3 UR4, UPT, UPT, UR5, 0x300f0, URZ ;  /* 0x000300f005041890 */ /* 0x000fd2000fffe0ff */
[----:B------:R-:W-:Y:S01]  /*147e0*/  SYNCS.ARRIVE.TRANS64.A1T0 RZ, [UR4], RZ ;  /* 0x000000ffffff79a7 */ /* 0x000fe20008100004 */
[----:B------:R-:W-:Y:S05]  /*147f0*/  BRA.U UP0, `(.L_x_323) ;  /* 0x0000000100047547 */ /* 0x000fea000b800000 */
[----:B------:R-:W-:Y:S05]  /*14800*/  BPT.TRAP 0x1 ;  /* 0x000000040000795c */ /* 0x000fea0000300000 */
.L_x_323:
[----:B------:R-:W-:Y:S01]  /*14810*/  UISETP.NE.AND UP0, UPT, UR52, URZ, UPT ;  /* 0x000000ff3400728c */ /* 0x000fe2000bf05270 */
[----:B0-----:R-:W-:Y:S01]  /*14820*/  MOV R3, UR6 ;  /* 0x0000000600037c02 */ /* 0x001fe20008000f00 */
[----:B------:R-:W-:-:S03]  /*14830*/  UIADD3 UR4, UPT, UPT, UR5, 0x300f8, URZ ;  /* 0x000300f805047890 */ /* 0x000fc6000fffe0ff */
[----:B------:R-:W-:-:S06]  /*14840*/  SHF.L.U32 R3, R3, 0x1f, RZ ;  /* 0x0000001f03037819 */ /* 0x000fcc00000006ff */
[----:B------:R-:W-:Y:S02]  /*14850*/  @!UP0 UIADD3 UR4, UPT, UPT, UR5, 0x30108, URZ ;  /* 0x0003010805048890 */ /* 0x000fe4000fffe0ff */
[----:B------:R-:W-:-:S07]  /*14860*/  UISETP.GT.U32.AND UP0, UPT, UR42, 0x1, UPT ;  /* 0x000000012a00788c */ /* 0x000fce000bf04070 */
[----:B------:R-:W0:Y:S02]  /*14870*/  SYNCS.PHASECHK.TRANS64.TRYWAIT P0, [UR4], R3 ;  /* 0x00000003ff0075a7 */ /* 0x000e240008001104 */
[----:B0-----:R-:W-:Y:S05]  /*14880*/  @!P0 BRA `(.L_x_324) ;  /* 0x0000009000fc8947 */ /* 0x001fea0003800000 */
.L_x_425:
[----:B------:R-:W-:Y:S05]  /*14890*/  BRA.U UP0, `(.L_x_325) ;  /* 0x0000000100087547 */ /* 0x000fea000b800000 */
[----:B------:R-:W-:Y:S05]  /*148a0*/  BPT.TRAP 0x1 ;  /* 0x000000040000795c */ /* 0x000fea0000300000 */
[----:B------:R-:W-:Y:S05]  /*148b0*/  BPT.TRAP 0x1 ;  /* 0x000000040000795c */ /* 0x000fea0000300000 */
.L_x_325:
[----:B------:R-:W-:Y:S02]  /*148c0*/  UISETP.NE.AND UP0, UPT, UR52, URZ, UPT ;  /* 0x000000ff3400728c */ /* 0x000fe4000bf05270 */
[----:B------:R-:W-:Y:S02]  /*148d0*/  UIADD3 UR4, UPT, UPT, UR5, 0x300e8, URZ ;  /* 0x000300e805047890 */ /* 0x000fe4000fffe0ff */
[----:B------:R-:W-:Y:S02]  /*148e0*/  USEL UR48, UR48, UR6, UP0 ;  /* 0x0000000630307287 */ /* 0x000fe40008000000 */
[----:B------:R-:W-:-:S05]  /*148f0*/  USEL UR47, UR6, UR47, UP0 ;  /* 0x0000002f062f7287 */ /* 0x000fca0008000000 */
[----:B------:R-:W-:-:S04]  /*14900*/  @UP0 UIADD3 UR4, UPT, UPT, UR5, 0x300d8, URZ ;  /* 0x000300d805040890 */ /* 0x000fc8000fffe0ff */
[----:B------:R-:W-:-:S09]  /*14910*/  UPRMT UR4, UR38, 0x654, UR4 ;  /* 0x0000065426047896 */ /* 0x000fd20008000004 */
[----:B------:R-:W-:Y:S01]  /*14920*/  SYNCS.ARRIVE.TRANS64.RED.A1T0 RZ, [UR4], RZ ;  /* 0x000000ffffff79a7 */ /* 0x000fe20008100404 */
[----:B------:R-:W-:-:S04]  /*14930*/  USEL UR4, UR46, UR49, UP0 ;  /* 0x000000312e047287 */ /* 0x000fc80008000000 */
[----:B------:R-:W-:-:S04]  /*14940*/  ULOP3.LUT UR4, UR4, 0x1, URZ, 0x3c, !UPT ;  /* 0x0000000104047892 */ /* 0x000fc8000f8e3cff */
[----:B------:R-:W-:Y:S02]  /*14950*/  USEL UR46, UR4, UR46, UP0 ;  /* 0x0000002e042e7287 */ /* 0x000fe40008000000 */
[----:B------:R-:W-:-:S12]  /*14960*/  USEL UR49, UR49, UR4, UP0 ;  /* 0x0000000431317287 */ /* 0x000fd80008000000 */
.L_x_276:
[----:B------:R-:W3:Y:S01]  /*14970*/  LDCU UR5, c[0x0][0x370] ;  /* 0x00006e00ff0577ac */ /* 0x000ee20008000800 */
[----:B------:R-:W4:Y:S01]  /*14980*/  LDCU UR4, c[0x0][0x438] ;  /* 0x00008700ff0477ac */ /* 0x000f220008000800 */
[----:B---3--:R-:W-:-:S04]  /*14990*/  UIADD3 UR51, UPT, UPT, UR5, UR51, URZ ;  /* 0x0000003305337290 */ /* 0x008fc8000fffe0ff */
[----:B----4-:R-:W-:-:S09]  /*149a0*/  UISETP.GE.AND UP0, UPT, UR51, UR4, UPT ;  /* 0x000000043300728c */ /* 0x010fd2000bf06270 */
[----:B------:R-:W-:Y:S05]  /*149b0*/  BRA.U !UP0, `(.L_x_326) ;  /* 0xffffff5108d07547 */ /* 0x000fea000b83ffff */
[----:B------:R-:W-:Y:S05]  /*149c0*/  EXIT ;  /* 0x000000000000794d */ /* 0x000fea0003800000 */
.L_x_113:
[----:B------:R-:W-:-:S05]  /*149d0*/  IMAD.MOV.U32 R0, RZ, RZ, -0x4 ;  /* 0xfffffffcff007424 */ /* 0x000fca00078e00ff */
[----:B------:R-:W-:-:S05]  /*149e0*/  VIADDMNMX.U32 R0, R3, R0, 0x2, PT ;  /* 0x0000000203007446 */ /* 0x000fca0003800000 */
[----:B------:R-:W-:-:S04]  /*149f0*/  IMAD.SHL.U32 R0, R0, 0x4, RZ ;  /* 0x0000000400007824 */ /* 0x000fc800078e00ff */
[----:B------:R-:W0:Y:S02]  /*14a00*/  LDC R2, c[0x2][R0+0x18] ;  /* 0x0080060000027b82 */ /* 0x000e240000000800 */
[----:B0-----:R-:W-:-:S04]  /*14a10*/  SHF.R.S32.HI R3, RZ, 0x1f, R2 ;  /* 0x0000001fff037819 */ /* 0x001fc80000011402 */
.L_x_2815:
[----:B------:R-:W-:Y:S05]  /*14a20*/  BRX R2 -0x14a30                                                                                                                                                                                                                                                                                                                                                                                                                                                                                                                                                             (*"BRANCH_TARGETS .L_x_328,.L_x_327,.L_x_2818"*) ;  /* 0xfffffeb402747949 */ /* 0x000fea000383ffff */
.L_x_327:
[----:B------:R-:W-:-:S08]  /*14a30*/  NOP ;  /* 0x0000000000007918 */ /* 0x000fd00000000000 */
[----:B------:R-:W0:Y:S02]  /*14a40*/  USETMAXREG.TRY_ALLOC.CTAPOOL UP0, 0xf8 ;  /* 0x000000f8000079c8 */ /* 0x000e240008000600 */
[----:B0-----:R-:W-:Y:S05]  /*14a50*/  BRA.U !UP0, `(.L_x_327) ;  /* 0xfffffffd08f47547 */ /* 0x001fea000b83ffff */
[----:B------:R-:W-:Y:S05]  /*14a60*/  EXIT ;  /* 0x000000000000794d */ /* 0x000fea0003800000 */
.L_x_328:
[----:B------:R-:W-:-:S08]  /*14a70*/  NOP ;  /* 0x0000000000007918 */ /* 0x000fd00000000000 */
[----:B------:R-:W0:Y:S02]  /*14a80*/  USETMAXREG.TRY_ALLOC.CTAPOOL UP0, 0xf8 ;  /* 0x000000f8000079c8 */ /* 0x000e240008000600 */
[----:B0-----:R-:W-:Y:S05]  /*14a90*/  BRA.U !UP0, `(.L_x_328) ;  /* 0xfffffffd08f47547 */ /* 0x001fea000b83ffff */
[----:B------:R-:W0:Y:S02]  /*14aa0*/  LDCU UR4, c[0x0][0x438] ;  /* 0x00008700ff0477ac */ /* 0x000e240008000800 */
[----:B0-----:R-:W-:-:S06]  /*14ab0*/  UISETP.GE.AND UP0, UPT, UR51, UR4, UPT ;  /* 0x000000043300728c */ /* 0x001fcc000bf06270 */
[----:B------:R-:W-:-:S13]  /*14ac0*/  PLOP3.LUT P0, PT, PT, PT, UP0, 0x80, 0x8 ;  /* 0x000000000008781c */ /* 0x000fda0003f0f008 */
[----:B------:R-:W-:Y:S05]  /*14ad0*/  @P0 EXIT ;  /* 0x000000000000094d */ /* 0x000fea0003800000 */
[----:B------:R-:W0:Y:S01]  /*14ae0*/  S2UR UR12, SR_CgaCtaId ;  /* 0x00000000000c79c3 */ /* 0x000e220000008800 */
[----:B------:R-:W-:Y:S01]  /*14af0*/  UMOV UR5, 0x400 ;  /* 0x0000040000057882 */ /* 0x000fe20000000000 */
[C---:B------:R-:W-:Y:S01]  /*14b00*/  IMAD.SHL.U32 R9, R93.reuse, 0x10, RZ ;  /* 0x000000105d097824 */ /* 0x040fe200078e00ff */
[C---:B------:R-:W-:Y:S01]  /*14b10*/  LOP3.LUT R103, R93.reuse, 0x3f, RZ, 0xc0, !PT ;  /* 0x0000003f5d677812 */ /* 0x040fe200078ec0ff */
[----:B------:R-:W-:Y:S01]  /*14b20*/  IMAD.MOV.U32 R45, RZ, RZ, 0x1 ;  /* 0x00000001ff2d7424 */ /* 0x000fe200078e00ff */
[----:B------:R-:W-:Y:S01]  /*14b30*/  LOP3.LUT R93, R93, 0x7, RZ, 0xc0, !PT ;  /* 0x000000075d5d7812 */ /* 0x000fe200078ec0ff */
[----:B------:R-:W1:Y:S01]  /*14b40*/  LDCU UR22, c[0x0][0x370] ;  /* 0x00006e00ff1677ac */ /* 0x000e620008000800 */
[C---:B------:R-:W-:Y:S01]  /*14b50*/  LOP3.LUT R5, R9.reuse, 0x3f0, RZ, 0xc0, !PT ;  /* 0x000003f009057812 */ /* 0x040fe200078ec0ff */
[----:B------:R-:W2:Y:S01]  /*14b60*/  S2UR UR4, SR_SWINHI ;  /* 0x00000000000479c3 */ /* 0x000ea20000002f00 */
[----:B------:R-:W-:Y:S01]  /*14b70*/  SHF.R.U32.HI R102, RZ, 0x3, R103 ;  /* 0x00000003ff667819 */ /* 0x000fe20000011667 */
[----:B------:R-:W-:Y:S01]  /*14b80*/  UMOV UR26, 0x1 ;  /* 0x00000001001a7882 */ /* 0x000fe20000000000 */
[----:B------:R-:W-:Y:S01]  /*14b90*/  LOP3.LUT R9, R9, 0x70, RZ, 0xc0, !PT ;  /* 0x0000007009097812 */ /* 0x000fe200078ec0ff */
[----:B------:R-:W-:-:S02]  /*14ba0*/  UMOV UR25, URZ ;  /* 0x000000ff00197c82 */ /* 0x000fc40008000000 */
[C---:B------:R-:W-:Y:S01]  /*14bb0*/  VIADD R87, R102.reuse, 0x8 ;  /* 0x0000000866577836 */ /* 0x040fe20000000000 */
[----:B------:R-:W-:Y:S01]  /*14bc0*/  SHF.R.U32.HI R90, RZ, 0x4, R9 ;  /* 0x00000004ff5a7819 */ /* 0x000fe20000011609 */
[----:B------:R-:W3:Y:S01]  /*14bd0*/  LDC R101, c[0x0][0x3b0] ;  /* 0x0000ec00ff657b82 */ /* 0x000ee20000000800 */
[C---:B------:R-:W-:Y:S02]  /*14be0*/  VIADD R86, R102.reuse, 0x10 ;  /* 0x0000001066567836 */ /* 0x040fe40000000000 */
[C---:B------:R-:W-:Y:S02]  /*14bf0*/  VIADD R82, R102.reuse, 0x30 ;  /* 0x0000003066527836 */ /* 0x040fe40000000000 */
[C---:B------:R-:W-:Y:S02]  /*14c00*/  VIADD R84, R102.reuse, 0x20 ;  /* 0x0000002066547836 */ /* 0x040fe40000000000 */
[C---:B------:R-:W-:Y:S01]  /*14c10*/  VIADD R83, R102.reuse, 0x28 ;  /* 0x0000002866537836 */ /* 0x040fe20000000000 */
[----:B0-----:R-:W-:Y:S01]  /*14c20*/  ULEA UR12, UR12, UR5, 0x18 ;  /* 0x000000050c0c7291 */ /* 0x001fe2000f8ec0ff */
[----:B------:R-:W0:Y:S01]  /*14c30*/  LDC R97, c[0x0][0x3e8] ;  /* 0x0000fa00ff617b82 */ /* 0x000e220000000800 */
[----:B------:R-:W-:-:S02]  /*14c40*/  VIADD R81, R102, 0x38 ;  /* 0x0000003866517836 */ /* 0x000fc40000000000 */
[C---:B------:R-:W-:Y:S02]  /*14c50*/  VIADD R85, R102.reuse, 0x18 ;  /* 0x0000001866557836 */ /* 0x040fe40000000000 */
[C---:B------:R-:W-:Y:S01]  /*14c60*/  VIADD R80, R102.reuse, 0x40 ;  /* 0x0000004066507836 */ /* 0x040fe20000000000 */
[----:B------:R-:W-:Y:S01]  /*14c70*/  UMOV UR6, UR12 ;  /* 0x0000000c00067c82 */ /* 0x000fe20008000000 */
[----:B--2---:R-:W-:Y:S01]  /*14c80*/  UMOV UR7, UR4 ;  /* 0x0000000400077c82 */ /* 0x004fe20008000000 */
[----:B------:R-:W2:Y:S01]  /*14c90*/  LDCU UR4, c[0x0][0x388] ;  /* 0x00007100ff0477ac */ /* 0x000ea20008000800 */
[----:B------:R-:W-:Y:S01]  /*14ca0*/  IADD3 R5, P0, PT, R5, UR6, RZ ;  /* 0x0000000605057c10 */ /* 0x000fe2000ff1e0ff */
[C---:B------:R-:W-:Y:S02]  /*14cb0*/  VIADD R79, R102.reuse, 0x48 ;  /* 0x00000048664f7836 */ /* 0x040fe40000000000 */
[C---:B------:R-:W-:Y:S01]  /*14cc0*/  VIADD R78, R102.reuse, 0x50 ;  /* 0x00000050664e7836 */ /* 0x040fe20000000000 */
[C---:B------:R-:W-:Y:S01]  /*14cd0*/  IADD3 R7, P3, PT, R5.reuse, 0x800, RZ ;  /* 0x0000080005077810 */ /* 0x040fe20007f7e0ff */
[----:B------:R-:W-:Y:S01]  /*14ce0*/  IMAD.X R3, RZ, RZ, UR7, P0 ;  /* 0x00000007ff037e24 */ /* 0x000fe200080e06ff */
[C---:B------:R-:W-:Y:S01]  /*14cf0*/  IADD3 R13, P0, PT, R5.reuse, 0x400, RZ ;  /* 0x00000400050d7810 */ /* 0x040fe20007f1e0ff */
[----:B------:R-:W-:Y:S01]  /*14d00*/  VIADD R77, R102, 0x58 ;  /* 0x00000058664d7836 */ /* 0x000fe20000000000 */
[----:B------:R-:W-:Y:S01]  /*14d10*/  IADD3 R11, P2, PT, R5, 0xc00, RZ ;  /* 0x00000c00050b7810 */ /* 0x000fe20007f5e0ff */
[--C-:B------:R-:W-:Y:S01]  /*14d20*/  IMAD.X R41, RZ, RZ, R3.reuse, P3 ;  /* 0x000000ffff297224 */ /* 0x100fe200018e0603 */
[-C--:B---3--:R-:W-:Y:S01]  /*14d30*/  LEA.HI R100, R101, R101.reuse, RZ, 0x1 ;  /* 0x0000006565647211 */ /* 0x088fe200078f08ff */
[--C-:B------:R-:W-:Y:S01]  /*14d40*/  IMAD.X R43, RZ, RZ, R3.reuse, P0 ;  /* 0x000000ffff2b7224 */ /* 0x100fe200000e0603 */
[----:B------:R-:W-:Y:S01]  /*14d50*/  IADD3 R15, P0, PT, R5, 0x1400, RZ ;  /* 0x00001400050f7810 */ /* 0x000fe20007f1e0ff */
[----:B------:R-:W-:Y:S01]  /*14d60*/  IMAD.X R39, RZ, RZ, R3, P2 ;  /* 0x000000ffff277224 */ /* 0x000fe200010e0603 */
[----:B------:R-:W-:Y:S01]  /*14d70*/  SHF.R.S32.HI R100, RZ, 0x1, R100 ;  /* 0x00000001ff647819 */ /* 0x000fe20000011464 */
[----:B0-----:R-:W-:Y:S01]  /*14d80*/  IMAD.SHL.U32 R99, R97, 0x80, RZ ;  /* 0x0000008061637824 */ /* 0x001fe200078e00ff */
[----:B------:R-:W-:Y:S01]  /*14d90*/  SHF.R.U64 R0, R13, 0x3, R43 ;  /* 0x000000030d007819 */ /* 0x000fe2000000122b */
[----:B------:R-:W-:Y:S01]  /*14da0*/  IMAD.X R35, RZ, RZ, R3, P0 ;  /* 0x000000ffff237224 */ /* 0x000fe200000e0603 */
[----:B------:R-:W-:Y:S01]  /*14db0*/  SHF.R.U64 R2, R11, 0x3, R39 ;  /* 0x000000030b027819 */ /* 0x000fe20000001227 */
[----:B--2---:R-:W-:Y:S01]  /*14dc0*/  UIADD3 UR6, UPT, UPT, UR4, 0xf, URZ ;  /* 0x0000000f04067890 */ /* 0x004fe2000fffe0ff */
[----:B------:R-:W-:Y:S01]  /*14dd0*/  LOP3.LUT R42, R13, 0x70, R0, 0x78, !PT ;  /* 0x000000700d2a7812 */ /* 0x000fe200078e7800 */
[----:B------:R-:W-:Y:S01]  /*14de0*/  IMAD.SHL.U32 R98, R97, 0x8, RZ ;  /* 0x0000000861627824 */ /* 0x000fe200078e00ff */
[----:B------:R-:W-:Y:S01]  /*14df0*/  IADD3 R13, P1, PT, R5, 0x1000, RZ ;  /* 0x00001000050d7810 */ /* 0x000fe20007f3e0ff */
[----:B------:R-:W-:Y:S01]  /*14e00*/  USHF.R.S32.HI UR5, URZ, 0x1f, UR6 ;  /* 0x0000001fff057899 */ /* 0x000fe20008011406 */
[----:B------:R-:W-:Y:S01]  /*14e10*/  SHF.R.U64 R0, R7, 0x3, R41 ;  /* 0x0000000307007819 */ /* 0x000fe20000001229 */
[----:B------:R-:W-:Y:S01]  /*14e20*/  IMAD R72, R97, 0x18, RZ ;  /* 0x0000001861487824 */ /* 0x000fe200078e02ff */
[----:B------:R-:W-:Y:S01]  /*14e30*/  LOP3.LUT R38, R11, 0x70, R2, 0x78, !PT ;  /* 0x000000700b267812 */ /* 0x000fe200078e7802 */
[----:B------:R-:W-:Y:S01]  /*14e40*/  IMAD.X R37, RZ, RZ, R3, P1 ;  /* 0x000000ffff257224 */ /* 0x000fe200008e0603 */
[----:B------:R-:W-:Y:S01]  /*14e50*/  LOP3.LUT R40, R7, 0x70, R0, 0x78, !PT ;  /* 0x0000007007287812 */ /* 0x000fe200078e7800 */
[----:B------:R-:W-:Y:S01]  /*14e60*/  ULEA.HI UR5, UR5, UR6, URZ, 0x4 ;  /* 0x0000000605057291 */ /* 0x000fe2000f8f20ff */
[----:B------:R-:W-:Y:S01]  /*14e70*/  IADD3 R7, P0, PT, R5, 0x1800, RZ ;  /* 0x0000180005077810 */ /* 0x000fe20007f1e0ff */
[----:B------:R-:W-:Y:S01]  /*14e80*/  IMAD R71, R97, 0x28, RZ ;  /* 0x0000002861477824 */ /* 0x000fe200078e02ff */
[----:B------:R-:W-:Y:S01]  /*14e90*/  SHF.R.U64 R4, R13, 0x3, R37 ;  /* 0x000000030d047819 */ /* 0x000fe20000001225 */
[----:B------:R-:W-:Y:S01]  /*14ea0*/  USHF.R.S32.HI UR5, URZ, 0x4, UR5 ;  /* 0x00000004ff057899 */ /* 0x000fe20008011405 */
[----:B------:R-:W-:Y:S01]  /*14eb0*/  SHF.R.U64 R6, R15, 0x3, R35 ;  /* 0x000000030f067819 */ /* 0x000fe20000001223 */
[----:B------:R-:W-:Y:S01]  /*14ec0*/  IMAD.X R33, RZ, RZ, R3, P0 ;  /* 0x000000ffff217224 */ /* 0x000fe200000e0603 */
[----:B------:R-:W-:Y:S01]  /*14ed0*/  LOP3.LUT R36, R13, 0x70, R4, 0x78, !PT ;  /* 0x000000700d247812 */ /* 0x000fe200078e7804 */
[----:B------:R-:W-:Y:S01]  /*14ee0*/  IMAD R70, R97, 0x30, RZ ;  /* 0x0000003061467824 */ /* 0x000fe200078e02ff */
[----:B------:R-:W-:Y:S01]  /*14ef0*/  IADD3 R13, P2, PT, R5, 0x1c00, RZ ;  /* 0x00001c00050d7810 */ /* 0x000fe20007f5e0ff */
[----:B------:R-:W-:Y:S01]  /*14f00*/  IMAD R69, R97, 0x38, RZ ;  /* 0x0000003861457824 */ /* 0x000fe200078e02ff */
[----:B------:R-:W-:Y:S01]  /*14f10*/  IADD3 R11, P0, PT, R5, 0x2400, RZ ;  /* 0x00002400050b7810 */ /* 0x000fe20007f1e0ff */
[----:B------:R-:W-:Y:S01]  /*14f20*/  IMAD R68, R97, 0x48, RZ ;  /* 0x0000004861447824 */ /* 0x000fe200078e02ff */
[----:B------:R-:W-:Y:S01]  /*14f30*/  SHF.R.U64 R0, R7, 0x3, R33 ;  /* 0x0000000307007819 */ /* 0x000fe20000001221 */
[--C-:B------:R-:W-:Y:S01]  /*14f40*/  IMAD.X R31, RZ, RZ, R3.reuse, P2 ;  /* 0x000000ffff1f7224 */ /* 0x100fe200010e0603 */
[----:B------:R-:W-:Y:S01]  /*14f50*/  LOP3.LUT R34, R15, 0x70, R6, 0x78, !PT ;  /* 0x000000700f227812 */ /* 0x000fe200078e7806 */
[----:B------:R-:W-:Y:S01]  /*14f60*/  IMAD.X R21, RZ, RZ, R3, P0 ;  /* 0x000000ffff157224 */ /* 0x000fe200000e0603 */
[----:B------:R-:W-:Y:S01]  /*14f70*/  LOP3.LUT R32, R7, 0x70, R0, 0x78, !PT ;  /* 0x0000007007207812 */ /* 0x000fe200078e7800 */
[----:B------:R-:W-:Y:S01]  /*14f80*/  IMAD R67, R97, 0x50, RZ ;  /* 0x0000005061437824 */ /* 0x000fe200078e02ff */
[----:B------:R-:W-:Y:S01]  /*14f90*/  IADD3 R7, P2, PT, R5, 0x2800, RZ ;  /* 0x0000280005077810 */ /* 0x000fe20007f5e0ff */
[----:B------:R-:W-:Y:S01]  /*14fa0*/  IMAD R66, R97, 0x58, RZ ;  /* 0x0000005861427824 */ /* 0x000fe200078e02ff */
[----:B------:R-:W-:Y:S01]  /*14fb0*/  SHF.R.U64 R0, R11, 0x3, R21 ;  /* 0x000000030b007819 */ /* 0x000fe20000001215 */
[----:B------:R-:W-:Y:S01]  /*14fc0*/  IMAD R65, R97, 0x60, RZ ;  /* 0x0000006061417824 */ /* 0x000fe200078e02ff */
[----:B------:R-:W-:Y:S01]  /*14fd0*/  IADD3 R15, P1, PT, R5, 0x2000, RZ ;  /* 0x00002000050f7810 */ /* 0x000fe20007f3e0ff */
[----:B------:R-:W-:Y:S01]  /*14fe0*/  IMAD.X R19, RZ, RZ, R3, P2 ;  /* 0x000000ffff137224 */ /* 0x000fe200010e0603 */
[----:B------:R-:W-:Y:S01]  /*14ff0*/  LOP3.LUT R20, R11, 0x70, R0, 0x78, !PT ;  /* 0x000000700b147812 */ /* 0x000fe200078e7800 */
[----:B------:R-:W-:Y:S01]  /*15000*/  IMAD R64, R97, 0x68, RZ ;  /* 0x0000006861407824 */ /* 0x000fe200078e02ff */
[----:B------:R-:W-:Y:S01]  /*15010*/  SHF.R.U64 R2, R13, 0x3, R31 ;  /* 0x000000030d027819 */ /* 0x000fe2000000121f */
[----:B------:R-:W-:Y:S01]  /*15020*/  IMAD.X R29, RZ, RZ, R3, P1 ;  /* 0x000000ffff1d7224 */ /* 0x000fe200008e0603 */
[----:B------:R-:W-:Y:S01]  /*15030*/  SHF.R.U64 R0, R7, 0x3, R19 ;  /* 0x0000000307007819 */ /* 0x000fe20000001213 */
[----:B------:R-:W-:Y:S01]  /*15040*/  IMAD R63, R97, 0x70, RZ ;  /* 0x00000070613f7824 */ /* 0x000fe200078e02ff */
[----:B------:R-:W-:Y:S01]  /*15050*/  LOP3.LUT R30, R13, 0x70, R2, 0x78, !PT ;  /* 0x000000700d1e7812 */ /* 0x000fe200078e7802 */
[----:B------:R-:W-:Y:S01]  /*15060*/  IMAD R62, R97, 0x78, RZ ;  /* 0x00000078613e7824 */ /* 0x000fe200078e02ff */
[----:B------:R-:W-:Y:S01]  /*15070*/  LOP3.LUT R18, R7, 0x70, R0, 0x78, !PT ;  /* 0x0000007007127812 */ /* 0x000fe200078e7800 */
[----:B------:R-:W-:Y:S01]  /*15080*/  IMAD R0, RZ, RZ, -UR5 ;  /* 0x80000005ff007e24 */ /* 0x000fe2000f8e02ff */
[----:B------:R-:W-:Y:S01]  /*15090*/  SHF.R.U64 R4, R15, 0x3, R29 ;  /* 0x000000030f047819 */ /* 0x000fe2000000121d */
[----:B------:R-:W-:Y:S01]  /*150a0*/  IMAD.SHL.U32 R61, R97, 0x10, RZ ;  /* 0x00000010613d7824 */ /* 0x000fe200078e00ff */
[----:B------:R-:W-:Y:S01]  /*150b0*/  IADD3 R13, P0, PT, R5, 0x3000, RZ ;  /* 0x00003000050d7810 */ /* 0x000fe20007f1e0ff */
[----:B------:R-:W-:Y:S01]  /*150c0*/  IMAD.SHL.U32 R60, R97, 0x20, RZ ;  /* 0x00000020613c7824 */ /* 0x000fe200078e00ff */
[----:B------:R-:W-:Y:S01]  /*150d0*/  VIADDMNMX R0, R0, UR4, RZ, PT ;  /* 0x0000000400007c46 */ /* 0x000fe2000b8001ff */
[----:B------:R-:W0:Y:S01]  /*150e0*/  LDCU.64 UR4, c[0x0][0x3c0] ;  /* 0x00007800ff0477ac */ /* 0x000e220008000a00 */
[----:B------:R-:W-:Y:S01]  /*150f0*/  LOP3.LUT R28, R15, 0x70, R4, 0x78, !PT ;  /* 0x000000700f1c7812 */ /* 0x000fe200078e7804 */
[----:B------:R-:W-:Y:S01]  /*15100*/  IMAD.X R15, RZ, RZ, R3, P0 ;  /* 0x000000ffff0f7224 */ /* 0x000fe200000e0603 */
[----:B------:R-:W-:Y:S01]  /*15110*/  IADD3 R6, P0, PT, R5, 0x3c00, RZ ;  /* 0x00003c0005067810 */ /* 0x000fe20007f1e0ff */
[----:B------:R-:W-:Y:S01]  /*15120*/  IMAD.SHL.U32 R59, R97, 0x40, RZ ;  /* 0x00000040613b7824 */ /* 0x000fe200078e00ff */
[----:B------:R-:W-:Y:S01]  /*15130*/  IADD3 R11, P1, PT, R5, 0x2c00, RZ ;  /* 0x00002c00050b7810 */ /* 0x000fe20007f3e0ff */
[C---:B------:R-:W-:Y:S01]  /*15140*/  IMAD R101, R102.reuse, R101, R9 ;  /* 0x0000006566657224 */ /* 0x040fe200078e0209 */
[----:B------:R-:W-:Y:S01]  /*15150*/  MOV R43, R42 ;  /* 0x0000002a002b7202 */ /* 0x000fe20000000f00 */
[--C-:B------:R-:W-:Y:S01]  /*15160*/  IMAD.X R7, RZ, RZ, R3.reuse, P0 ;  /* 0x000000ffff077224 */ /* 0x100fe200000e0603 */
[----:B------:R-:W-:Y:S01]  /*15170*/  MOV R42, R40 ;  /* 0x00000028002a7202 */ /* 0x000fe20000000f00 */
[----:B------:R-:W-:Y:S01]  /*15180*/  IMAD.X R17, RZ, RZ, R3, P1 ;  /* 0x000000ffff117224 */ /* 0x000fe200008e0603 */
[----:B------:R-:W-:Y:S01]  /*15190*/  MOV R40, R36 ;  /* 0x0000002400287202 */ /* 0x000fe20000000f00 */
[----:B------:R-:W-:Y:S01]  /*151a0*/  VIADD R76, R102, 0x60 ;  /* 0x00000060664c7836 */ /* 0x000fe20000000000 */
[----:B------:R-:W-:Y:S01]  /*151b0*/  SHF.R.U64 R27, R6, 0x3, R7 ;  /* 0x00000003061b7819 */ /* 0x000fe20000001207 */
[C---:B------:R-:W-:Y:S01]  /*151c0*/  VIADD R75, R102.reuse, 0x68 ;  /* 0x00000068664b7836 */ /* 0x040fe20000000000 */
[----:B------:R-:W-:Y:S01]  /*151d0*/  MOV R36, R28 ;  /* 0x0000001c00247202 */ /* 0x000fe20000000f00 */
[----:B------:R-:W-:Y:S01]  /*151e0*/  VIADD R74, R102, 0x70 ;  /* 0x00000070664a7836 */ /* 0x000fe20000000000 */
[----:B------:R-:W-:Y:S01]  /*151f0*/  LOP3.LUT R6, R6, 0x70, R27, 0x78, !PT ;  /* 0x0000007006067812 */ /* 0x000fe200078e781b */
[----:B0-----:R-:W-:Y:S01]  /*15200*/  UISETP.NE.U32.AND UP0, UPT, UR4, URZ, UPT ;  /* 0x000000ff0400728c */ /* 0x001fe2000bf05070 */
[----:B------:R-:W-:Y:S01]  /*15210*/  SHF.R.U64 R2, R11, 0x3, R17 ;  /* 0x000000030b027819 */ /* 0x000fe20000001211 */
[----:B------:R-:W0:Y:S01]  /*15220*/  LDCU UR4, c[0x0][0x380] ;  /* 0x00007000ff0477ac */ /* 0x000e220008000800 */
[----:B------:R-:W-:Y:S01]  /*15230*/  MOV R29, R6 ;  /* 0x00000006001d7202 */ /* 0x000fe20000000f00 */
[----:B------:R-:W-:Y:S01]  /*15240*/  VIADD R73, R102, 0x78 ;  /* 0x0000007866497836 */ /* 0x000fe20000000000 */
[----:B------:R-:W2:Y:S01]  /*15250*/  LDC R7, c[0x0][0x400] ;  /* 0x00010000ff077b82 */ /* 0x000ea20000000800 */
[----:B------:R-:W-:Y:S01]  /*15260*/  SHF.R.U64 R4, R13, 0x3, R15 ;  /* 0x000000030d047819 */ /* 0x000fe2000000120f */
[----:B------:R-:W-:Y:S01]  /*15270*/  UISETP.NE.AND.EX UP0, UPT, UR5, URZ, UPT, UP0 ;  /* 0x000000ff0500728c */ /* 0x000fe2000bf05300 */
[----:B------:R-:W-:-:S02]  /*15280*/  LOP3.LUT R16, R11, 0x70, R2, 0x78, !PT ;  /* 0x000000700b107812 */ /* 0x000fc400078e7802 */
[C---:B------:R-:W-:Y:S02]  /*15290*/  IADD3 R12, P2, PT, R5.reuse, 0x3400, RZ ;  /* 0x00003400050c7810 */ /* 0x040fe40007f5e0ff */
[C---:B------:R-:W-:Y:S02]  /*152a0*/  IADD3 R10, P1, PT, R5.reuse, 0x3800, RZ ;  /* 0x00003800050a7810 */ /* 0x040fe40007f3e0ff */
[--C-:B------:R-:W-:Y:S02]  /*152b0*/  SHF.R.U64 R2, R5, 0x3, R3.reuse ;  /* 0x0000000305027819 */ /* 0x100fe40000001203 */
[----:B------:R-:W-:Y:S01]  /*152c0*/  LOP3.LUT R14, R13, 0x70, R4, 0x78, !PT ;  /* 0x000000700d0e7812 */ /* 0x000fe200078e7804 */
[--C-:B------:R-:W-:Y:S01]  /*152d0*/  IMAD.X R13, RZ, RZ, R3.reuse, P2 ;  /* 0x000000ffff0d7224 */ /* 0x100fe200010e0603 */
[----:B------:R-:W-:Y:S01]  /*152e0*/  LOP3.LUT R2, R5, 0x70, R2, 0x78, !PT ;  /* 0x0000007005027812 */ /* 0x000fe200078e7802 */
[----:B------:R-:W-:Y:S01]  /*152f0*/  IMAD.X R11, RZ, RZ, R3, P1 ;  /* 0x000000ffff0b7224 */ /* 0x000fe200008e0603 */
[----:B0-----:R-:W-:-:S02]  /*15300*/  ISETP.GE.AND P0, PT, R102, UR4, PT ;  /* 0x0000000466007c0c */ /* 0x001fc4000bf06270 */
[----:B------:R-:W-:Y:S02]  /*15310*/  ISETP.GE.AND P2, PT, R87, UR4, PT ;  /* 0x0000000457007c0c */ /* 0x000fe4000bf46270 */
[----:B------:R-:W-:Y:S02]  /*15320*/  P2R R114, PR, RZ, 0x1 ;  /* 0x00000001ff727803 */ /* 0x000fe40000000000 */
[----:B------:R-:W-:Y:S02]  /*15330*/  IADD3 R6, P0, PT, R5, 0x4000, RZ ;  /* 0x0000400005067810 */ /* 0x000fe40007f1e0ff */
[----:B------:R-:W-:Y:S01]  /*15340*/  ISETP.GE.AND P1, PT, R86, UR4, PT ;  /* 0x0000000456007c0c */ /* 0x000fe2000bf26270 */
[----:B--2---:R-:W-:Y:S01]  /*15350*/  IMAD R92, R102, R7, R9 ;  /* 0x00000007665c7224 */ /* 0x004fe200078e0209 */
[----:B------:R-:W-:Y:S01]  /*15360*/  P2R R113, PR, RZ, 0x4 ;  /* 0x00000004ff717803 */ /* 0x000fe20000000000 */
[----:B------:R-:W-:Y:S01]  /*15370*/  IMAD.X R5, RZ, RZ, R3, P0 ;  /* 0x000000ffff057224 */ /* 0x000fe200000e0603 */
[----:B------:R-:W-:Y:S01]  /*15380*/  ISETP.GE.AND P0, PT, R82, UR4, PT ;  /* 0x0000000452007c0c */ /* 0x000fe2000bf06270 */
[C---:B------:R-:W-:Y:S01]  /*15390*/  IMAD.SHL.U32 R96, R7.reuse, 0x80, RZ ;  /* 0x0000008007607824 */ /* 0x040fe200078e00ff */
[----:B------:R-:W-:Y:S01]  /*153a0*/  R2UR UR24, R0 ;  /* 0x00000000001872ca */ /* 0x000fe200000e0000 */
[C---:B------:R-:W-:Y:S01]  /*153b0*/  IMAD.SHL.U32 R95, R7.reuse, 0x20, RZ ;  /* 0x00000020075f7824 */ /* 0x040fe200078e00ff */
[----:B------:R-:W-:Y:S01]  /*153c0*/  P2R R112, PR, RZ, 0x2 ;  /* 0x00000002ff707803 */ /* 0x000fe20000000000 */
[C---:B------:R-:W-:Y:S01]  /*153d0*/  IMAD.SHL.U32 R94, R7.reuse, 0x8, RZ ;  /* 0x00000008075e7824 */ /* 0x040fe200078e00ff */
[----:B------:R-:W-:Y:S01]  /*153e0*/  ISETP.GE.AND P2, PT, R84, UR4, PT ;  /* 0x0000000454007c0c */ /* 0x000fe2000bf46270 */
[C---:B------:R-:W-:Y:S01]  /*153f0*/  IMAD.SHL.U32 R88, R7.reuse, 0x2, RZ ;  /* 0x0000000207587824 */ /* 0x040fe200078e00ff */
[----:B------:R-:W-:Y:S01]  /*15400*/  P2R R108, PR, RZ, 0x1 ;  /* 0x00000001ff6c7803 */ /* 0x000fe20000000000 */
[----:B------:R-:W-:Y:S01]  /*15410*/  IMAD.SHL.U32 R58, R7, 0x10, RZ ;  /* 0x00000010073a7824 */ /* 0x000fe200078e00ff */
[----:B------:R-:W-:Y:S01]  /*15420*/  ISETP.GE.AND P1, PT, R83, UR4, PT ;  /* 0x0000000453007c0c */ /* 0x000fe2000bf26270 */
[----:B------:R-:W-:Y:S01]  /*15430*/  IMAD R57, R7, 0x18, RZ ;  /* 0x0000001807397824 */ /* 0x000fe200078e02ff */
[----:B------:R-:W-:Y:S01]  /*15440*/  ISETP.GE.AND P0, PT, R81, UR4, PT ;  /* 0x0000000451007c0c */ /* 0x000fe2000bf06270 */
[C---:B------:R-:W-:Y:S01]  /*15450*/  IMAD R56, R7.reuse, 0x28, RZ ;  /* 0x0000002807387824 */ /* 0x040fe200078e02ff */
[----:B------:R-:W-:Y:S01]  /*15460*/  SHF.R.U64 R23, R12, 0x3, R13 ;  /* 0x000000030c177819 */ /* 0x000fe2000000120d */
[C---:B------:R-:W-:Y:S01]  /*15470*/  IMAD R55, R7.reuse, 0x30, RZ ;  /* 0x0000003007377824 */ /* 0x040fe200078e02ff */
[----:B------:R-:W-:Y:S01]  /*15480*/  SHF.R.U64 R25, R10, 0x3, R11 ;  /* 0x000000030a197819 */ /* 0x000fe2000000120b */
[----:B------:R-:W-:Y:S01]  /*15490*/  IMAD R54, R7, 0x38, RZ ;  /* 0x0000003807367824 */ /* 0x000fe200078e02ff */
[-C--:B------:R-:W-:Y:S01]  /*154a0*/  LEA.HI R91, R97, R97.reuse, RZ, 0x1 ;  /* 0x00000061615b7211 */ /* 0x080fe200078f08ff */
[----:B------:R-:W-:Y:S01]  /*154b0*/  IMAD R97, R102, R97, R9 ;  /* 0x0000006166617224 */ /* 0x000fe200078e0209 */
[----:B------:R-:W-:Y:S01]  /*154c0*/  P2R R110, PR, RZ, 0x4 ;  /* 0x00000004ff6e7803 */ /* 0x000fe20000000000 */
[----:B------:R-:W-:Y:S01]  /*154d0*/  IMAD.SHL.U32 R53, R7, 0x40, RZ ;  /* 0x0000004007357824 */ /* 0x000fe200078e00ff */
[----:B------:R-:W-:Y:S01]  /*154e0*/  ISETP.GE.AND P3, PT, R85, UR4, PT ;  /* 0x0000000455007c0c */ /* 0x000fe2000bf66270 */
[C---:B------:R-:W-:Y:S01]  /*154f0*/  IMAD R52, R7.reuse, 0x48, RZ ;  /* 0x0000004807347824 */ /* 0x040fe200078e02ff */
[----:B------:R-:W-:Y:S01]  /*15500*/  P2R R109, PR, RZ, 0x2 ;  /* 0x00000002ff6d7803 */ /* 0x000fe20000000000 */
[C---:B------:R-:W-:Y:S01]  /*15510*/  IMAD R51, R7.reuse, 0x50, RZ ;  /* 0x0000005007337824 */ /* 0x040fe200078e02ff */
[----:B------:R-:W-:Y:S01]  /*15520*/  ISETP.GE.AND P2, PT, R80, UR4, PT ;  /* 0x0000000450007c0c */ /* 0x000fe2000bf46270 */
[C---:B------:R-:W-:Y:S01]  /*15530*/  IMAD R50, R7.reuse, 0x58, RZ ;  /* 0x0000005807327824 */ /* 0x040fe200078e02ff */
[----:B------:R-:W-:Y:S01]  /*15540*/  P2R R107, PR, RZ, 0x1 ;  /* 0x00000001ff6b7803 */ /* 0x000fe20000000000 */
[C---:B------:R-:W-:Y:S01]  /*15550*/  IMAD R49, R7.reuse, 0x60, RZ ;  /* 0x0000006007317824 */ /* 0x040fe200078e02ff */
[----:B------:R-:W-:Y:S01]  /*15560*/  LOP3.LUT R12, R12, 0x70, R23, 0x78, !PT ;  /* 0x000000700c0c7812 */ /* 0x000fe200078e7817 */
[C---:B------:R-:W-:Y:S01]  /*15570*/  IMAD R48, R7.reuse, 0x68, RZ ;  /* 0x0000006807307824 */ /* 0x040fe200078e02ff */
[----:B------:R-:W-:Y:S01]  /*15580*/  LOP3.LUT R10, R10, 0x70, R25, 0x78, !PT ;  /* 0x000000700a0a7812 */ /* 0x000fe200078e7819 */
[C---:B------:R-:W-:Y:S01]  /*15590*/  IMAD R47, R7.reuse, 0x70, RZ ;  /* 0x00000070072f7824 */ /* 0x040fe200078e02ff */
[C---:B------:R-:W-:Y:S01]  /*155a0*/  LEA.HI R89, R7.reuse, R7, RZ, 0x1 ;  /* 0x0000000707597211 */ /* 0x040fe200078f08ff */
[----:B------:R-:W-:Y:S01]  /*155b0*/  IMAD R46, R7, 0x78, RZ ;  /* 0x00000078072e7824 */ /* 0x000fe200078e02ff */
[----:B------:R-:W-:Y:S01]  /*155c0*/  ISETP.GE.AND P1, PT, R79, UR4, PT ;  /* 0x000000044f007c0c */ /* 0x000fe2000bf26270 */
[----:B------:R-:W-:Y:S01]  /*155d0*/  USHF.R.S32.HI UR21, URZ, 0x1f, UR24 ;  /* 0x0000001fff157899 */ /* 0x000fe20008011418 */
[----:B------:R-:W-:-:S02]  /*155e0*/  ISETP.GE.AND P0, PT, R78, UR4, PT ;  /* 0x000000044e007c0c */ /* 0x000fc4000bf06270 */
[----:B------:R-:W-:Y:S02]  /*155f0*/  MOV R41, R38 ;  /* 0x0000002600297202 */ /* 0x000fe40000000f00 */
[----:B------:R-:W-:Y:S02]  /*15600*/  MOV R39, R34 ;  /* 0x0000002200277202 */ /* 0x000fe40000000f00 */
[----:B------:R-:W-:Y:S02]  /*15610*/  MOV R38, R32 ;  /* 0x0000002000267202 */ /* 0x000fe40000000f00 */
[----:B------:R-:W-:Y:S02]  /*15620*/  MOV R37, R30 ;  /* 0x0000001e00257202 */ /* 0x000fe40000000f00 */
[----:B------:R-:W-:Y:S02]  /*15630*/  P2R R111, PR, RZ, 0x8 ;  /* 0x00000008ff6f7803 */ /* 0x000fe40000000000 */
[----:B------:R-:W-:-:S02]  /*15640*/  P2R R106, PR, RZ, 0x4 ;  /* 0x00000004ff6a7803 */ /* 0x000fc40000000000 */
[----:B------:R-:W-:Y:S02]  /*15650*/  MOV R44, R2 ;  /* 0x00000002002c7202 */ /* 0x000fe40000000f00 */
[----:B------:R-:W-:Y:S02]  /*15660*/  MOV R35, R20 ;  /* 0x0000001400237202 */ /* 0x000fe40000000f00 */
[----:B------:R-:W-:Y:S02]  /*15670*/  MOV R34, R18 ;  /* 0x0000001200227202 */ /* 0x000fe40000000f00 */
[----:B------:R-:W-:Y:S02]  /*15680*/  MOV R33, R16 ;  /* 0x0000001000217202 */ /* 0x000fe40000000f00 */
[----:B------:R-:W-:Y:S02]  /*15690*/  MOV R32, R14 ;  /* 0x0000000e00207202 */ /* 0x000fe40000000f00 */
[----:B------:R-:W-:-:S02]  /*156a0*/  MOV R31, R12 ;  /* 0x0000000c001f7202 */ /* 0x000fc40000000f00 */
[----:B------:R-:W-:Y:S02]  /*156b0*/  MOV R30, R10 ;  /* 0x0000000a001e7202 */ /* 0x000fe40000000f00 */
[----:B------:R-:W-:Y:S02]  /*156c0*/  SHF.R.S32.HI R91, RZ, 0x1, R91 ;  /* 0x00000001ff5b7819 */ /* 0x000fe4000001145b */
[----:B------:R-:W-:Y:S02]  /*156d0*/  SHF.R.S32.HI R89, RZ, 0x1, R89 ;  /* 0x00000001ff597819 */ /* 0x000fe40000011459 */
[----:B------:R-:W-:Y:S02]  /*156e0*/  SHF.R.S32.HI R28, RZ, 0x1f, R101 ;  /* 0x0000001fff1c7819 */ /* 0x000fe40000011465 */
[----:B------:R-:W-:Y:S02]  /*156f0*/  SHF.R.S32.HI R27, RZ, 0x1f, R97 ;  /* 0x0000001fff1b7819 */ /* 0x000fe40000011461 */
[----:B------:R-:W-:-:S02]  /*15700*/  SHF.R.S32.HI R26, RZ, 0x1f, R92 ;  /* 0x0000001fff1a7819 */ /* 0x000fc4000001145c */
[----:B------:R-:W-:Y:S02]  /*15710*/  ISETP.GE.AND P6, PT, R77, UR4, PT ;  /* 0x000000044d007c0c */ /* 0x000fe4000bfc6270 */
[----:B------:R-:W-:Y:S02]  /*15720*/  P2R R105, PR, RZ, 0x2 ;  /* 0x00000002ff697803 */ /* 0x000fe40000000000 */
[----:B------:R-:W-:Y:S02]  /*15730*/  ISETP.GE.AND P5, PT, R76, UR4, PT ;  /* 0x000000044c007c0c */ /* 0x000fe4000bfa6270 */
[----:B------:R-:W-:Y:S02]  /*15740*/  P2R R104, PR, RZ, 0x1 ;  /* 0x00000001ff687803 */ /* 0x000fe40000000000 */
[----:B------:R-:W-:Y:S02]  /*15750*/  ISETP.GE.AND P4, PT, R75, UR4, PT ;  /* 0x000000044b007c0c */ /* 0x000fe4000bf86270 */
[----:B------:R-:W-:-:S02]  /*15760*/  ISETP.GE.AND P3, PT, R74, UR4, PT ;  /* 0x000000044a007c0c */ /* 0x000fc4000bf66270 */
[----:B-1----:R-:W-:-:S13]  /*15770*/  ISETP.GE.AND P2, PT, R73, UR4, PT ;  /* 0x0000000449007c0c */ /* 0x002fda000bf46270 */
.L_x_360:
[----:B0-----:R-:W0:Y:S01]  /*15780*/  LDCU.64 UR6, c[0x0][0x440] ;  /* 0x00008800ff0677ac */ /* 0x001e220008000a00 */
[----:B-1----:R-:W1:Y:S01]  /*15790*/  LDCU UR8, c[0x0][0x43c] ;  /* 0x00008780ff0877ac */ /* 0x002e620008000800 */
[----:B------:R-:W2:Y:S01]  /*157a0*/  LDCU.64 UR4, c[0x0][0x458] ;  /* 0x00008b00ff0477ac */ /* 0x000ea20008000a00 */
[----:B0-----:R-:W-:Y:S01]  /*157b0*/  UIMAD.WIDE.U32 UR10, UR51, UR6, URZ ;  /* 0x00000006330a72a5 */ /* 0x001fe2000f8e00ff */
[----:B------:R-:W0:Y:S01]  /*157c0*/  LDCU UR6, c[0x0][0x454] ;  /* 0x00008a80ff0677ac */ /* 0x000e220008000800 */
[----:B-1----:R-:W-:-:S05]  /*157d0*/  UISETP.NE.AND UP2, UPT, UR8, 0x1, UPT ;  /* 0x000000010800788c */ /* 0x002fca000bf45270 */
[----:B------:R-:W-:Y:S02]  /*157e0*/  UMOV UR9, UR11 ;  /* 0x0000000b00097c82 */ /* 0x000fe40008000000 */
[----:B------:R-:W-:Y:S02]  /*157f0*/  USHF.R.U32.HI UR7, URZ, UR7, UR9 ;  /* 0x00000007ff077299 */ /* 0x000fe40008011609 */
[----:B------:R-:W1:Y:S02]  /*15800*/  LDCU.64 UR10, c[0x0][0x398] ;  /* 0x00007300ff0a77ac */ /* 0x000e640008000a00 */
[----:B------:R-:W-:-:S04]  /*15810*/  USEL UR7, UR51, UR7, !UP2 ;  /* 0x0000000733077287 */ /* 0x000fc8000d000000 */
[----:B--2---:R-:W-:Y:S02]  /*15820*/  UIMAD.WIDE.U32 UR14, UR7, UR4, URZ ;  /* 0x00000004070e72a5 */ /* 0x004fe4000f8e00ff */
[----:B0-----:R-:W-:-:S05]  /*15830*/  UISETP.NE.AND UP2, UPT, UR6, 0x1, UPT ;  /* 0x000000010600788c */ /* 0x001fca000bf45270 */
[----:B------:R-:W-:Y:S02]  /*15840*/  UMOV UR9, UR15 ;  /* 0x0000000f00097c82 */ /* 0x000fe40008000000 */
[----:B------:R-:W-:-:S04]  /*15850*/  USHF.R.U32.HI UR9, URZ, UR5, UR9 ;  /* 0x00000005ff097299 */ /* 0x000fc80008011609 */
[----:B------:R-:W-:-:S04]  /*15860*/  USEL UR9, UR7, UR9, !UP2 ;  /* 0x0000000907097287 */ /* 0x000fc8000d000000 */
[----:B------:R-:W-:-:S04]  /*15870*/  UIADD3 UR4, UPT, UPT, -UR9, URZ, URZ ;  /* 0x000000ff09047290 */ /* 0x000fc8000fffe1ff */
[----:B------:R-:W-:-:S04]  /*15880*/  UIMAD UR6, UR6, UR4, UR7 ;  /* 0x00000004060672a4 */ /* 0x000fc8000f8e0207 */
[----:B-1----:R-:W-:-:S03]  /*15890*/  UIMAD.WIDE UR10, UR6, 0x4, UR10 ;  /* 0x00000004060a78a5 */ /* 0x002fc6000f8e020a */
[----:B------:R-:W0:Y:S03]  /*158a0*/  LDCU UR4, c[0x0][0x380] ;  /* 0x00007000ff0477ac */ /* 0x000e260008000800 */
[----:B------:R-:W-:Y:S01]  /*158b0*/  IMAD.U32 R2, RZ, RZ, UR10 ;  /* 0x0000000aff027e24 */ /* 0x000fe2000f8e00ff */
[----:B------:R-:W-:-:S05]  /*158c0*/  MOV R3, UR11 ;  /* 0x0000000b00037c02 */ /* 0x000fca0008000f00 */
[----:B------:R-:W2:Y:S01]  /*158d0*/  LDG.E R0, desc[UR54][R2.64] ;  /* 0x0000003602007981 */ /* 0x000ea2000c1e1900 */
[----:B------:R-:W-:-:S04]  /*158e0*/  UIADD3 UR7, UPT, UPT, -UR7, URZ, URZ ;  /* 0x000000ff07077290 */ /* 0x000fc8000fffe1ff */
[----:B------:R-:W-:-:S04]  /*158f0*/  UIMAD UR8, UR8, UR7, UR51 ;  /* 0x00000007080872a4 */ /* 0x000fc8000f8e0233 */
[----:B------:R-:W-:-:S04]  /*15900*/  USHF.L.U32 UR8, UR8, 0x7, URZ ;  /* 0x0000000708087899 */ /* 0x000fc800080006ff */
[----:B0-----:R-:W-:Y:S01]  /*15910*/  UISETP.GE.AND UP2, UPT, UR8, UR4, UPT ;  /* 0x000000040800728c */ /* 0x001fe2000bf46270 */
[----:B--2---:R-:W-:-:S13]  /*15920*/  R2UR UR5, R0 ;  /* 0x00000000000572ca */ /* 0x004fda00000e0000 */
[----:B------:R-:W-:Y:S02]  /*15930*/  UIADD3 UR7, UPT, UPT, UR5, 0x1, URZ ;  /* 0x0000000105077890 */ /* 0x000fe4000fffe0ff */
[----:B------:R-:W-:Y:S01]  /*15940*/  @!UP0 UIADD3 UR7, UPT, UPT, UR5, URZ, URZ ;  /* 0x000000ff05078290 */ /* 0x000fe2000fffe0ff */
[----:B------:R-:W-:Y:S11]  /*15950*/  BRA.U UP2, `(.L_x_329) ;  /* 0x0000007502287547 */ /* 0x000ff6000b800000 */
[----:B------:R-:W0:Y:S01]  /*15960*/  LDCU.64 UR4, c[0x0][0x3a0] ;  /* 0x00007400ff0477ac */ /* 0x000e220008000a00 */
[----:B------:R-:W1:Y:S01]  /*15970*/  LDCU UR8, c[0x0][0x38c] ;  /* 0x00007180ff0877ac */ /* 0x000e620008000800 */
[----:B------:R-:W-:Y:S01]  /*15980*/  UMOV UR18, UR6 ;  /* 0x0000000600127c82 */ /* 0x000fe20008000000 */
[----:B------:R-:W2:Y:S01]  /*15990*/  LDCU UR11, c[0x0][0x450] ;  /* 0x00008a00ff0b77ac */ /* 0x000ea20008000800 */
[----:B0-----:R-:W-:-:S04]  /*159a0*/  UISETP.NE.U32.AND UP2, UPT, UR4, URZ, UPT ;  /* 0x000000ff0400728c */ /* 0x001fc8000bf45070 */
[----:B------:R-:W-:-:S06]  /*159b0*/  UISETP.NE.AND.EX UP2, UPT, UR5, URZ, UPT, UP2 ;  /* 0x000000ff0500728c */ /* 0x000fcc000bf45320 */
[----:B------:R-:W-:-:S05]  /*159c0*/  PLOP3.LUT P0, PT, PT, PT, UP2, 0x80, 0x8 ;  /* 0x000000000008781c */ /* 0x000fca0003f0f028 */
[----:B------:R-:W0:Y:S02]  /*159d0*/  @UP2 LDCU.64 UR4, c[0x0][0x3a0] ;  /* 0x00007400ff0427ac */ /* 0x000e240008000a00 */
[----:B0-----:R-:W-:-:S06]  /*159e0*/  @UP2 UIMAD.WIDE UR4, UR6, 0x4, UR4 ;  /* 0x00000004060428a5 */ /* 0x001fcc000f8e0204 */
[----:B------:R-:W-:Y:S02]  /*159f0*/  IMAD.U32 R2, RZ, RZ, UR4 ;  /* 0x00000004ff027e24 */ /* 0x000fe4000f8e00ff */
[----:B------:R-:W-:Y:S02]  /*15a00*/  IMAD.U32 R3, RZ, RZ, UR5 ;  /* 0x00000005ff037e24 */ /* 0x000fe4000f8e00ff */
[----:B-1----:R-:W-:Y:S01]  /*15a10*/  IMAD.U32 R0, RZ, RZ, UR8 ;  /* 0x00000008ff007e24 */ /* 0x002fe2000f8e00ff */
[----:B------:R-:W0:Y:S02]  /*15a20*/  LDCU.64 UR4, c[0x0][0x448] ;  /* 0x00008900ff0477ac */ /* 0x000e240008000a00 */
[----:B------:R-:W3:Y:S01]  /*15a30*/  @P0 LDG.E R2, desc[UR54][R2.64] ;  /* 0x0000003602020981 */ /* 0x000ee2000c1e1900 */
[----:B------:R-:W-:Y:S02]  /*15a40*/  PLOP3.LUT P0, PT, PT, PT, UP2, 0x80, 0x8 ;  /* 0x000000000008781c */ /* 0x000fe40003f0f028 */
[----:B------:R-:W-:-:S04]  /*15a50*/  IABS R0, R0 ;  /* 0x0000000000007213 */ /* 0x000fc80000000000 */
[----:B------:R-:W-:Y:S01]  /*15a60*/  R2UR UR10, R0 ;  /* 0x00000000000a72ca */ /* 0x000fe200000e0000 */
[----:B0-----:R-:W-:Y:S02]  /*15a70*/  UIMAD.WIDE.U32 UR14, UR9, UR5, URZ ;  /* 0x00000005090e72a5 */ /* 0x001fe4000f8e00ff */
[----:B------:R-:W-:-:S10]  /*15a80*/  UISETP.NE.AND UP2, UPT, UR4, 0x1, UPT ;  /* 0x000000010400788c */ /* 0x000fd4000bf45270 */
[----:B------:R-:W0:Y:S01]  /*15a90*/  I2F.RP R4, UR10 ;  /* 0x0000000a00047d06 */ /* 0x000e220008209400 */
[----:B------:R-:W-:Y:S02]  /*15aa0*/  UMOV UR5, UR15 ;  /* 0x0000000f00057c82 */ /* 0x000fe40008000000 */
[----:B--2---:R-:W-:-:S04]  /*15ab0*/  USHF.R.U32.HI UR11, URZ, UR11, UR5 ;  /* 0x0000000bff0b7299 */ /* 0x004fc80008011605 */
[----:B------:R-:W-:-:S04]  /*15ac0*/  USEL UR11, UR9, UR11, !UP2 ;  /* 0x0000000b090b7287 */ /* 0x000fc8000d000000 */
[----:B------:R-:W-:-:S04]  /*15ad0*/  UIADD3 UR11, UPT, UPT, -UR11, URZ, URZ ;  /* 0x000000ff0b0b7290 */ /* 0x000fc8000fffe1ff */
[----:B------:R-:W-:Y:S01]  /*15ae0*/  UIMAD UR9, UR4, UR11, UR9 ;  /* 0x0000000b040972a4 */ /* 0x000fe2000f8e0209 */
[----:B---3--:R-:W-:Y:S02]  /*15af0*/  @P0 R2UR UR18, R2 ;  /* 0x00000000021202ca */ /* 0x008fe400000e0000 */
[----:B0-----:R-:W0:Y:S02]  /*15b00*/  MUFU.RCP R2, R4 ;  /* 0x0000000400027308 */ /* 0x001e240000001000 */
[----:B0-----:R-:W-:-:S06]  /*15b10*/  VIADD R2, R2, 0xffffffe ;  /* 0x0ffffffe02027836 */ /* 0x001fcc0000000000 */
[----:B------:R-:W0:Y:S02]  /*15b20*/  F2I.FTZ.U32.TRUNC.NTZ R0, R2 ;  /* 0x0000000200007305 */ /* 0x000e24000021f000 */
[----:B0-----:R-:W-:Y:S01]  /*15b30*/  R2UR UR5, R0 ;  /* 0x00000000000572ca */ /* 0x001fe200000e0000 */
[----:B------:R-:W-:-:S05]  /*15b40*/  IMAD.U32 R0, RZ, RZ, UR9 ;  /* 0x00000009ff007e24 */ /* 0x000fca000f8e00ff */
[----:B------:R-:W-:-:S04]  /*15b50*/  IABS R0, R0 ;  /* 0x0000000000007213 */ /* 0x000fc80000000000 */
[----:B------:R-:W-:-:S03]  /*15b60*/  R2UR UR11, R0 ;  /* 0x00000000000b72ca */ /* 0x000fc600000e0000 */
[----:B------:R-:W-:-:S04]  /*15b70*/  UIADD3 UR4, UPT, UPT, URZ, -UR5, URZ ;  /* 0x80000005ff047290 */ /* 0x000fc8000fffe0ff */
[----:B------:R-:W-:-:S03]  /*15b80*/  UIMAD UR13, UR4, UR10, URZ ;  /* 0x0000000a040d72a4 */ /* 0x000fc6000f8e02ff */
[----:B------:R-:W-:Y:S02]  /*15b90*/  UMOV UR4, URZ ;  /* 0x000000ff00047c82 */ /* 0x000fe40008000000 */
[----:B------:R-:W-:-:S04]  /*15ba0*/  UIMAD.WIDE.U32 UR4, UR5, UR13, UR4 ;  /* 0x0000000d050472a5 */ /* 0x000fc8000f8e0004 */
[----:B------:R-:W-:-:S07]  /*15bb0*/  UIMAD.WIDE.U32 UR4, UR5, UR11, URZ ;  /* 0x0000000b050472a5 */ /* 0x000fce000f8e00ff */
[----:B------:R-:W-:Y:S02]  /*15bc0*/  UMOV UR13, UR5 ;  /* 0x00000005000d7c82 */ /* 0x000fe40008000000 */
[----:B------:R-:W-:-:S04]  /*15bd0*/  UIADD3 UR4, UPT, UPT, -UR13, URZ, URZ ;  /* 0x000000ff0d047290 */ /* 0x000fc8000fffe1ff */
[----:B------:R-:W-:Y:S01]  /*15be0*/  UIMAD UR4, UR10, UR4, UR11 ;  /* 0x000000040a0472a4 */ /* 0x000fe2000f8e020b */
[----:B------:R-:W0:Y:S03]  /*15bf0*/  LDCU UR11, c[0x0][0x3b4] ;  /* 0x00007680ff0b77ac */ /* 0x000e260008000800 */
[----:B------:R-:W-:-:S11]  /*15c00*/  UISETP.GT.U32.AND UP3, UPT, UR10, UR4, UPT ;  /* 0x000000040a00728c */ /* 0x000fd6000bf64070 */
[----:B------:R-:W-:Y:S02]  /*15c10*/  @!UP3 UIADD3 UR4, UPT, UPT, UR4, -UR10, URZ ;  /* 0x8000000a0404b290 */ /* 0x000fe4000fffe0ff */
[----:B------:R-:W-:Y:S02]  /*15c20*/  @!UP3 UIADD3 UR13, UPT, UPT, UR13, 0x1, URZ ;  /* 0x000000010d0db890 */ /* 0x000fe4000fffe0ff */
[----:B------:R-:W-:Y:S02]  /*15c30*/  UISETP.GE.U32.AND UP2, UPT, UR4, UR10, UPT ;  /* 0x0000000a0400728c */ /* 0x000fe4000bf46070 */
[----:B------:R-:W-:-:S04]  /*15c40*/  ULOP3.LUT UR10, UR9, UR8, URZ, 0x3c, !UPT ;  /* 0x00000008090a7292 */ /* 0x000fc8000f8e3cff */
[----:B------:R-:W-:Y:S01]  /*15c50*/  UISETP.GE.AND UP3, UPT, UR10, URZ, UPT ;  /* 0x000000ff0a00728c */ /* 0x000fe2000bf66270 */
[----:B------:R-:W1:Y:S04]  /*15c60*/  LDCU.64 UR4, c[0x0][0x3b8] ;  /* 0x00007700ff0477ac */ /* 0x000e680008000a00 */
[----:B------:R-:W-:Y:S02]  /*15c70*/  @UP2 UIADD3 UR13, UPT, UPT, UR13, 0x1, URZ ;  /* 0x000000010d0d2890 */ /* 0x000fe4000fffe0ff */
[----:B------:R-:W-:-:S05]  /*15c80*/  UISETP.NE.AND UP2, UPT, UR8, URZ, UPT ;  /* 0x000000ff0800728c */ /* 0x000fca000bf45270 */
[----:B------:R-:W-:Y:S02]  /*15c90*/  UMOV UR10, UR13 ;  /* 0x0000000d000a7c82 */ /* 0x000fe40008000000 */
[----:B------:R-:W-:-:S04]  /*15ca0*/  @!UP3 UIADD3 UR10, UPT, UPT, -UR10, URZ, URZ ;  /* 0x000000ff0a0ab290 */ /* 0x000fc8000fffe1ff */
[----:B------:R-:W-:Y:S02]  /*15cb0*/  @!UP2 ULOP3.LUT UR10, URZ, UR8, URZ, 0x33, !UPT ;  /* 0x00000008ff0aa292 */ /* 0x000fe4000f8e33ff */
[----:B-1----:R-:W-:Y:S02]  /*15cc0*/  UIMAD UR13, UR6, UR5, URZ ;  /* 0x00000005060d72a4 */ /* 0x002fe4000f8e02ff */
[----:B------:R-:W-:Y:S02]  /*15cd0*/  UIADD3 UR5, UPT, UPT, -UR10, URZ, URZ ;  /* 0x000000ff0a057290 */ /* 0x000fe4000fffe1ff */
[----:B------:R-:W-:Y:S02]  /*15ce0*/  UIMAD UR4, UR10, UR4, UR13 ;  /* 0x000000040a0472a4 */ /* 0x000fe4000f8e020d */
[----:B------:R-:W-:-:S04]  /*15cf0*/  UIMAD UR5, UR8, UR5, UR9 ;  /* 0x00000005080572a4 */ /* 0x000fc8000f8e0209 */
[----:B0-----:R-:W-:-:S04]  /*15d00*/  UIMAD UR11, UR5, UR11, UR4 ;  /* 0x0000000b050b72a4 */ /* 0x001fc8000f8e0204 */
[----:B------:R-:W-:Y:S01]  /*15d10*/  USHF.R.S32.HI UR8, URZ, 0x1f, UR11 ;  /* 0x0000001fff087899 */ /* 0x000fe2000801140b */
[----:B------:R-:W-:Y:S11]  /*15d20*/  BRA.U UP1, `(.L_x_330) ;  /* 0x0000000101047547 */ /* 0x000ff6000b800000 */
[----:B------:R-:W-:Y:S05]  /*15d30*/  BPT.TRAP 0x1 ;  /* 0x000000040000795c */ /* 0x000fea0000300000 */
.L_x_330:
[----:B------:R-:W0:Y:S02]  /*15d40*/  LDCU.64 UR4, c[0x0][0x3a8] ;  /* 0x00007500ff0477ac */ /* 0x000e240008000a00 */
[----:B0-----:R-:W-:Y:S02]  /*15d50*/  IMAD.U32 R12, RZ, RZ, UR4 ;  /* 0x00000004ff0c7e24 */ /* 0x001fe4000f8e00ff */
[----:B------:R-:W-:-:S03]  /*15d60*/  IMAD.U32 R3, RZ, RZ, UR5 ;  /* 0x00000005ff037e24 */ /* 0x000fc6000f8e00ff */
[----:B------:R-:W-:-:S04]  /*15d70*/  IADD3 R12, P1, P0, R12, UR11, R101 ;  /* 0x0000000b0c0c7c10 */ /* 0x000fc8000f83e065 */
[----:B------:R-:W-:Y:S02]  /*15d80*/  IADD3.X R13, PT, PT, R3, UR8, R28, P1, P0 ;  /* 0x00000008030d7c10 */ /* 0x000fe40008fe041c */
[----:B------:R-:W-:-:S06]  /*15d90*/  SHF.L.U32 R3, R45, 0x1f, RZ ;  /* 0x0000001f2d037819 */ /* 0x000fcc00000006ff */
[----:B------:R-:W0:Y:S02]  /*15da0*/  SYNCS.PHASECHK.TRANS64.TRYWAIT P0, [UR12+0x30018], R3 ;  /* 0x03001803ff0075a7 */ /* 0x000e24000800110c */
[----:B0-----:R-:W-:Y:S05]  /*15db0*/  @!P0 BRA `(.L_x_331) ;  /* 0x0000007c00c88947 */ /* 0x001fea0003800000 */
.L_x_427:
[----:B------:R-:W-:Y:S01]  /*15dc0*/  P2R R7, PR, RZ, 0x40 ;  /* 0x00000040ff077803 */ /* 0x000fe20000000000 */
[----:B------:R-:W-:Y:S01]  /*15dd0*/  IMAD.WIDE R126, R100, 0x10, R12 ;  /* 0x00000010647e7825 */ /* 0x000fe200078e020c */
[----:B------:R-:W-:Y:S02]  /*15de0*/  ISETP.NE.AND P6, PT, R110, RZ, PT ;  /* 0x000000ff6e00720c */ /* 0x000fe40003fc5270 */
[----:B------:R-:W-:Y:S02]  /*15df0*/  P2R R4, PR, RZ, 0x20 ;  /* 0x00000020ff047803 */ /* 0x000fe40000000000 */
[----:B------:R-:W-:Y:S01]  /*15e00*/  P2R R8, PR, RZ, 0x40 ;  /* 0x00000040ff087803 */ /* 0x000fe20000000000 */
[----:B------:R-:W-:Y:S01]  /*15e10*/  IMAD.WIDE R124, R100, 0x10, R126 ;  /* 0x00000010647c7825 */ /* 0x000fe200078e027e */
[----:B------:R-:W-:Y:S02]  /*15e20*/  ISETP.NE.AND P6, PT, R111, RZ, PT ;  /* 0x000000ff6f00720c */ /* 0x000fe40003fc5270 */
[----:B------:R-:W-:-:S02]  /*15e30*/  ISETP.NE.AND P5, PT, R109, RZ, PT ;  /* 0x000000ff6d00720c */ /* 0x000fc40003fa5270 */
[----:B------:R-:W-:Y:S01]  /*15e40*/  P2R R9, PR, RZ, 0x40 ;  /* 0x00000040ff097803 */ /* 0x000fe20000000000 */
[----:B------:R-:W-:Y:S01]  /*15e50*/  IMAD.WIDE R122, R100, 0x10, R124 ;  /* 0x00000010647a7825 */ /* 0x000fe200078e027c */
[----:B------:R-:W-:Y:S02]  /*15e60*/  ISETP.NE.AND P6, PT, R112, RZ, PT ;  /* 0x000000ff7000720c */ /* 0x000fe40003fc5270 */
[----:B0-----:R-:W-:Y:S02]  /*15e70*/  P2R R3, PR, RZ, 0x10 ;  /* 0x00000010ff037803 */ /* 0x001fe40000000000 */
[----:B------:R-:W-:Y:S01]  /*15e80*/  P2R R10, PR, RZ, 0x40 ;  /* 0x00000040ff0a7803 */ /* 0x000fe20000000000 */
[----:B------:R-:W-:Y:S01]  /*15e90*/  IMAD.WIDE R120, R100, 0x10, R122 ;  /* 0x0000001064787825 */ /* 0x000fe200078e027a */
[----:B------:R-:W-:Y:S02]  /*15ea0*/  ISETP.NE.AND P6, PT, R113, RZ, PT ;  /* 0x000000ff7100720c */ /* 0x000fe40003fc5270 */
[----:B------:R-:W-:-:S02]  /*15eb0*/  ISETP.NE.AND P4, PT, R108, RZ, PT ;  /* 0x000000ff6c00720c */ /* 0x000fc40003f85270 */
[----:B------:R-:W-:Y:S01]  /*15ec0*/  P2R R11, PR, RZ, 0x40 ;  /* 0x00000040ff0b7803 */ /* 0x000fe20000000000 */
[----:B------:R-:W-:Y:S01]  /*15ed0*/  IMAD.WIDE R118, R100, 0x10, R120 ;  /* 0x0000001064767825 */ /* 0x000fe200078e0278 */
[----:B------:R-:W-:Y:S02]  /*15ee0*/  ISETP.NE.AND P6, PT, R114, RZ, PT ;  /* 0x000000ff7200720c */ /* 0x000fe40003fc5270 */
[----:B------:R-:W-:Y:S02]  /*15ef0*/  P2R R2, PR, RZ, 0x8 ;  /* 0x00000008ff027803 */ /* 0x000fe40000000000 */
[----:B------:R-:W-:Y:S01]  /*15f00*/  ISETP.NE.AND P3, PT, R107, RZ, PT ;  /* 0x000000ff6b00720c */ /* 0x000fe20003f65270 */
[----:B------:R-:W-:Y:S01]  /*15f10*/  IMAD.WIDE R116, R100, 0x10, R118 ;  /* 0x0000001064747825 */ /* 0x000fe200078e0276 */
[----:B------:R-:W-:Y:S02]  /*15f20*/  P2R R0, PR, RZ, 0x4 ;  /* 0x00000004ff007803 */ /* 0x000fe40000000000 */
[----:B------:R-:W-:-:S02]  /*15f30*/  ISETP.NE.AND P2, PT, R106, RZ, PT ;  /* 0x000000ff6a00720c */ /* 0x000fc40003f45270 */
[----:B------:R-:W-:Y:S01]  /*15f40*/  ISETP.NE.AND P1, PT, R105, RZ, PT ;  /* 0x000000ff6900720c */ /* 0x000fe20003f25270 */
[----:B------:R-:W-:Y:S01]  /*15f50*/  IMAD.WIDE R24, R100, 0x10, R116 ;  /* 0x0000001064187825 */ /* 0x000fe200078e0274 */
[----:B------:R-:W-:Y:S01]  /*15f60*/  ISETP.NE.AND P0, PT, R104, RZ, PT ;  /* 0x000000ff6800720c */ /* 0x000fe20003f05270 */
[----:B------:R-:W-:Y:S01]  /*15f70*/  @!PT LDS RZ, [RZ] ;  /* 0x00000000fffff984 */ /* 0x000fe20000000800 */
[----:B------:R-:W-:Y:S01]  /*15f80*/  @!PT LDS RZ, [RZ] ;  /* 0x00000000fffff984 */ /* 0x000fe20000000800 */
[----:B------:R-:W-:Y:S01]  /*15f90*/  @!PT LDS RZ, [RZ] ;  /* 0x00000000fffff984 */ /* 0x000fe20000000800 */
[----:B------:R0:W-:Y:S01]  /*15fa0*/  LDGSTS.E.LTC128B.128 [R44], desc[UR54][R12.64], !P6 ;  /* 0x000000000c2c7fae */ /* 0x0001e2000f1a1a36 */
[----:B------:R-:W-:Y:S01]  /*15fb0*/  ISETP.NE.AND P6, PT, R11, RZ, PT ;  /* 0x000000ff0b00720c */ /* 0x000fe20003fc5270 */
[----:B------:R-:W-:-:S04]  /*15fc0*/  IMAD.WIDE R22, R100, 0x10, R24 ;  /* 0x0000001064167825 */ /* 0x000fc800078e0218 */
[----:B------:R-:W-:-:S08]  /*15fd0*/  IMAD.WIDE R20, R100, 0x10, R22 ;  /* 0x0000001064147825 */ /* 0x000fd000078e0216 */
        /* <DEDUP_REMOVED lines=10> */
[----:B------:R-:W-:-:S12]  /*16080*/  IMAD.WIDE R8, R100, 0x10, R128 ;  /* 0x0000001064087825 */ /* 0x000fd800078e0280 */
[----:B------:R0:W-:Y:S01]  /*16090*/  LDGSTS.E.LTC128B.128 [R40], desc[UR54][R120.64], !P6 ;  /* 0x0000000078287fae */ /* 0x0001e2000f1a1a36 */
[----:B------:R-:W-:-:S03]  /*160a0*/  ISETP.NE.AND P6, PT, R7, RZ, PT ;  /* 0x000000ff0700720c */ /* 0x000fc60003fc5270 */
[----:B------:R0:W-:Y:S01]  /*160b0*/  LDGSTS.E.LTC128B.128 [R39], desc[UR54][R118.64], !P5 ;  /* 0x0000000076277fae */ /* 0x0001e2000e9a1a36 */
[----:B------:R-:W-:-:S03]  /*160c0*/  ISETP.NE.AND P5, PT, R4, RZ, PT ;  /* 0x000000ff0400720c */ /* 0x000fc60003fa5270 */
[----:B------:R0:W-:Y:S01]  /*160d0*/  LDGSTS.E.LTC128B.128 [R38], desc[UR54][R116.64], !P4 ;  /* 0x0000000074267fae */ /* 0x0001e2000e1a1a36 */
[----:B------:R-:W-:-:S03]  /*160e0*/  ISETP.NE.AND P4, PT, R3, RZ, PT ;  /* 0x000000ff0300720c */ /* 0x000fc60003f85270 */
[----:B------:R0:W-:Y:S01]  /*160f0*/  LDGSTS.E.LTC128B.128 [R37], desc[UR54][R24.64], !P3 ;  /* 0x0000000018257fae */ /* 0x0001e2000d9a1a36 */
[----:B------:R-:W-:Y:S01]  /*16100*/  ISETP.NE.AND P3, PT, R2, RZ, PT ;  /* 0x000000ff0200720c */ /* 0x000fe20003f65270 */
[----:B------:R-:W-:Y:S02]  /*16110*/  IMAD.WIDE R2, R100, 0x10, R8 ;  /* 0x0000001064027825 */ /* 0x000fe400078e0208 */
[----:B------:R0:W-:Y:S01]  /*16120*/  LDGSTS.E.LTC128B.128 [R36], desc[UR54][R22.64], !P2 ;  /* 0x0000000016247fae */ /* 0x0001e2000d1a1a36 */
[----:B------:R-:W-:-:S03]  /*16130*/  ISETP.NE.AND P2, PT, R0, RZ, PT ;  /* 0x000000ff0000720c */ /* 0x000fc60003f45270 */
[----:B------:R0:W-:Y:S04]  /*16140*/  LDGSTS.E.LTC128B.128 [R35], desc[UR54][R20.64], !P1 ;  /* 0x0000000014237fae */ /* 0x0001e8000c9a1a36 */
[----:B------:R0:W-:Y:S04]  /*16150*/  LDGSTS.E.LTC128B.128 [R34], desc[UR54][R18.64], !P0 ;  /* 0x0000000012227fae */ /* 0x0001e8000c1a1a36 */
[----:B------:R0:W-:Y:S04]  /*16160*/  LDGSTS.E.LTC128B.128 [R33], desc[UR54][R16.64], !P6 ;  /* 0x0000000010217fae */ /* 0x0001e8000f1a1a36 */
[----:B------:R0:W-:Y:S04]  /*16170*/  LDGSTS.E.LTC128B.128 [R32], desc[UR54][R14.64], !P5 ;  /* 0x000000000e207fae */ /* 0x0001e8000e9a1a36 */
[----:B------:R0:W-:Y:S04]  /*16180*/  LDGSTS.E.LTC128B.128 [R31], desc[UR54][R128.64], !P4 ;  /* 0x00000000801f7fae */ /* 0x0001e8000e1a1a36 */
[----:B------:R0:W-:Y:S04]  /*16190*/  LDGSTS.E.LTC128B.128 [R30], desc[UR54][R8.64], !P3 ;  /* 0x00000000081e7fae */ /* 0x0001e8000d9a1a36 */
[----:B------:R0:W-:Y:S01]  /*161a0*/  LDGSTS.E.LTC128B.128 [R29], desc[UR54][R2.64], !P2 ;  /* 0x00000000021d7fae */ /* 0x0001e2000d1a1a36 */
[----:B------:R-:W-:Y:S01]  /*161b0*/  NOP ;  /* 0x0000000000007918 */ /* 0x000fe20000000000 */
[----:B------:R-:W-:Y:S02]  /*161c0*/  SYNCS.ARRIVE.TRANS64.RED.A0T1 RZ, [UR12+0x30010], RZ ;  /* 0x030010ffffff79a7 */ /* 0x000fe4000820040c */
[----:B------:R-:W-:Y:S01]  /*161d0*/  ARRIVES.LDGSTSBAR.64.TRANSCNT [UR12+0x30010] ;  /* 0x03001000ff0079b0 */ /* 0x000fe20008002a0c */
[----:B------:R-:W-:Y:S01]  /*161e0*/  NOP ;  /* 0x0000000000007918 */ /* 0x000fe20000000000 */
[----:B------:R-:W-:Y:S05]  /*161f0*/  BRA.U UP1, `(.L_x_332) ;  /* 0x0000000101047547 */ /* 0x000fea000b800000 */
[----:B------:R-:W-:Y:S05]  /*16200*/  BPT.TRAP 0x1 ;  /* 0x000000040000795c */ /* 0x000fea0000300000 */
.L_x_332:
[----:B------:R-:W1:Y:S01]  /*16210*/  LDCU.64 UR8, c[0x0][0x3c8] ;  /* 0x00007900ff0877ac */ /* 0x000e620008000a00 */
[----:B------:R-:W-:Y:S01]  /*16220*/  SYNCS.ARRIVE.TRANS64.A1T0 RZ, [UR12+0x30010], RZ ;  /* 0x030010ffffff79a7 */ /* 0x000fe2000810000c */
[----:B------:R-:W2:Y:S01]  /*16230*/  LDCU.64 UR4, c[0x0][0x3d8] ;  /* 0x00007b00ff0477ac */ /* 0x000ea20008000a00 */
[----:B------:R-:W3:Y:S01]  /*16240*/  LDCU UR15, c[0x0][0x3ec] ;  /* 0x00007d80ff0f77ac */ /* 0x000ee20008000800 */
[----:B------:R-:W4:Y:S01]  /*16250*/  LDCU UR13, c[0x0][0x404] ;  /* 0x00008080ff0d77ac */ /* 0x000f220008000800 */
[----:B------:R-:W5:Y:S01]  /*16260*/  LDCU UR20, c[0x0][0x3f0] ;  /* 0x00007e00ff1477ac */ /* 0x000f620008000800 */
[----:B------:R-:W0:Y:S01]  /*16270*/  LDCU UR11, c[0x0][0x408] ;  /* 0x00008100ff0b77ac */ /* 0x000e220008000800 */
[----:B-1----:R-:W-:Y:S02]  /*16280*/  UIMAD UR8, UR10, UR8, URZ ;  /* 0x000000080a0872a4 */ /* 0x002fe4000f8e02ff */
[----:B--2---:R-:W-:Y:S02]  /*16290*/  UIMAD UR4, UR10, UR4, URZ ;  /* 0x000000040a0472a4 */ /* 0x004fe4000f8e02ff */
[----:B------:R-:W-:-:S02]  /*162a0*/  UIADD3 UR23, UPT, UPT, UR7, -0x1, URZ ;  /* 0xffffffff07177890 */ /* 0x000fc4000fffe0ff */
[----:B------:R-:W-:Y:S02]  /*162b0*/  @!UP0 UIADD3 UR23, UPT, UPT, UR7, URZ, URZ ;  /* 0x000000ff07178290 */ /* 0x000fe4000fffe0ff */
[----:B------:R-:W-:Y:S02]  /*162c0*/  UIMAD UR16, UR6, UR9, UR8 ;  /* 0x00000009061072a4 */ /* 0x000fe4000f8e0208 */
[----:B------:R-:W-:Y:S02]  /*162d0*/  UIMAD UR14, UR6, UR5, UR4 ;  /* 0x00000005060e72a4 */ /* 0x000fe4000f8e0204 */
[----:B---3--:R-:W-:Y:S02]  /*162e0*/  UIMAD UR15, UR10, UR15, URZ ;  /* 0x0000000f0a0f72a4 */ /* 0x008fe4000f8e02ff */
[----:B----4-:R-:W-:Y:S02]  /*162f0*/  UIMAD UR13, UR10, UR13, URZ ;  /* 0x0000000d0a0d72a4 */ /* 0x010fe4000f8e02ff */
[----:B------:R-:W-:-:S02]  /*16300*/  USHF.R.S32.HI UR6, URZ, 0x1f, UR23 ;  /* 0x0000001fff067899 */ /* 0x000fc40008011417 */
[----:B-----5:R-:W-:Y:S02]  /*16310*/  UIMAD UR20, UR18, UR20, UR15 ;  /* 0x00000014121472a4 */ /* 0x020fe4000f8e020f */
[----:B0-----:R-:W-:Y:S02]  /*16320*/  UIMAD UR18, UR18, UR11, UR13 ;  /* 0x0000000b121272a4 */ /* 0x001fe4000f8e020d */
[----:B------:R-:W-:Y:S02]  /*16330*/  ULEA.HI UR6, UR6, UR23, URZ, 0x7 ;  /* 0x0000001706067291 */ /* 0x000fe4000f8f38ff */
[----:B------:R-:W-:Y:S02]  /*16340*/  USHF.R.S32.HI UR19, URZ, 0x1f, UR20 ;  /* 0x0000001fff137899 */ /* 0x000fe40008011414 */
[----:B------:R-:W-:Y:S02]  /*16350*/  USHF.R.S32.HI UR17, URZ, 0x1f, UR18 ;  /* 0x0000001fff117899 */ /* 0x000fe40008011412 */
[----:B------:R-:W-:-:S02]  /*16360*/  USHF.R.S32.HI UR15, URZ, 0x1f, UR16 ;  /* 0x0000001fff0f7899 */ /* 0x000fc40008011410 */
[----:B------:R-:W-:Y:S02]  /*16370*/  USHF.R.S32.HI UR13, URZ, 0x1f, UR14 ;  /* 0x0000001fff0d7899 */ /* 0x000fe4000801140e */
[----:B------:R-:W-:Y:S01]  /*16380*/  USHF.R.S32.HI UR6, URZ, 0x7, UR6 ;  /* 0x00000007ff067899 */ /* 0x000fe20008011406 */
[----:B------:R-:W-:Y:S11]  /*16390*/  BRA.U UP1, `(.L_x_333) ;  /* 0x0000000101047547 */ /* 0x000ff6000b800000 */
[----:B------:R-:W-:Y:S05]  /*163a0*/  BPT.TRAP 0x1 ;  /* 0x000000040000795c */ /* 0x000fea0000300000 */
.L_x_333:
[----:B------:R-:W0:Y:S01]  /*163b0*/  LDCU.64 UR4, c[0x0][0x3e0] ;  /* 0x00007c00ff0477ac */ /* 0x000e220008000a00 */
[----:B------:R-:W-:Y:S01]  /*163c0*/  IMAD.U32 R3, RZ, RZ, UR26 ;  /* 0x0000001aff037e24 */ /* 0x000fe2000f8e00ff */
[----:B------:R-:W-:-:S04]  /*163d0*/  ULEA UR8, UR25, UR12, 0x3 ;  /* 0x0000000c19087291 */ /* 0x000fc8000f8e18ff */
[----:B------:R-:W-:Y:S01]  /*163e0*/  SHF.L.U32 R3, R3, 0x1f, RZ ;  /* 0x0000001f03037819 */ /* 0x000fe200000006ff */
[----:B0-----:R-:W-:Y:S02]  /*163f0*/  IMAD.U32 R182, RZ, RZ, UR4 ;  /* 0x00000004ffb67e24 */ /* 0x001fe4000f8e00ff */
[----:B------:R-:W-:-:S03]  /*16400*/  IMAD.U32 R0, RZ, RZ, UR5 ;  /* 0x00000005ff007e24 */ /* 0x000fc6000f8e00ff */
[----:B------:R-:W-:-:S04]  /*16410*/  IADD3 R182, P1, P0, R182, UR20, R97 ;  /* 0x00000014b6b67c10 */ /* 0x000fc8000f83e061 */
[----:B------:R-:W-:-:S08]  /*16420*/  IADD3.X R183, PT, PT, R0, UR19, R27, P1, P0 ;  /* 0x0000001300b77c10 */ /* 0x000fd00008fe041b */
[----:B------:R-:W0:Y:S02]  /*16430*/  SYNCS.PHASECHK.TRANS64.TRYWAIT P0, [UR8+0x30078], R3 ;  /* 0x03007803ff0075a7 */ /* 0x000e240008001108 */
[----:B0-----:R-:W-:Y:S05]  /*16440*/  @!P0 BRA `(.L_x_334) ;  /* 0x00000078003c8947 */ /* 0x001fea0003800000 */
.L_x_429:
[----:B------:R-:W1:Y:S02]  /*16450*/  LDCU.64 UR4, c[0x0][0x3c0] ;  /* 0x00007800ff0477ac */ /* 0x000e640008000a00 */
[----:B-1----:R-:W-:-:S04]  /*16460*/  UIADD3 UR10, UP3, UP2, UR16, UR4, UR24 ;  /* 0x00000004100a7290 */ /* 0x002fc8000fa7e018 */
[----:B------:R-:W-:Y:S02]  /*16470*/  UIADD3.X UR9, UPT, UPT, UR15, UR5, UR21, UP3, UP2 ;  /* 0x000000050f097290 */ /* 0x000fe40009fe4415 */
[----:B------:R-:W-:Y:S01]  /*16480*/  UISETP.GE.AND UP2, UPT, UR23, 0x80, UPT ;  /* 0x000000801700788c */ /* 0x000fe2000bf46270 */
[----:B------:R-:W-:-:S03]  /*16490*/  MOV R118, UR10 ;  /* 0x0000000a00767c02 */ /* 0x000fc60008000f00 */
[----:B------:R-:W-:-:S03]  /*164a0*/  MOV R119, UR9 ;  /* 0x0000000900777c02 */ /* 0x000fc60008000f00 */
[----:B------:R-:W-:Y:S02]  /*164b0*/  IMAD.WIDE.U32 R118, R90, 0x10, R118 ;  /* 0x000000105a767825 */ /* 0x000fe400078e0076 */
[----:B------:R-:W-:Y:S05]  /*164c0*/  BRA.U !UP2, `(.L_x_335) ;  /* 0x000000050af87547 */ /* 0x000fea000b800000 */
[----:B------:R-:W-:Y:S01]  /*164d0*/  USHF.L.U32 UR4, UR25, 0xe, URZ ;  /* 0x0000000e19047899 */ /* 0x000fe200080006ff */
[C---:B------:R-:W-:Y:S01]  /*164e0*/  IADD3 R146, P0, PT, R98.reuse, R182, RZ ;  /* 0x000000b662927210 */ /* 0x040fe20007f1e0ff */
[----:B0-----:R-:W0:Y:S03]  /*164f0*/  LDC R0, c[0x0][0x3e8] ;  /* 0x0000fa00ff007b82 */ /* 0x001e260000000800 */
[----:B------:R-:W-:Y:S01]  /*16500*/  LEA.HI.X.SX32 R147, R98, R183, 0x1, P0 ;  /* 0x000000b762937211 */ /* 0x000fe200000f0eff */
[----:B------:R-:W-:Y:S01]  /*16510*/  IMAD.U32 R144, RZ, RZ, UR4 ;  /* 0x00000004ff907e24 */ /* 0x000fe2000f8e00ff */
[----:B------:R-:W-:-:S04]  /*16520*/  IADD3 R3, P0, PT, R6, UR4, RZ ;  /* 0x0000000406037c10 */ /* 0x000fc8000ff1e0ff */
[----:B------:R-:W-:Y:S02]  /*16530*/  LEA.HI.X.SX32 R145, R144, R5, 0x1, P0 ;  /* 0x0000000590917211 */ /* 0x000fe400000f0eff */
[C---:B------:R-:W-:Y:S02]  /*16540*/  IADD3 R2, P0, PT, R3.reuse, 0x400, RZ ;  /* 0x0000040003027810 */ /* 0x040fe40007f1e0ff */
[----:B------:R-:W-:-:S03]  /*16550*/  SHF.R.U64 R24, R3, 0x3, R145 ;  /* 0x0000000303187819 */ /* 0x000fc60000001291 */
[----:B------:R-:W-:Y:S01]  /*16560*/  IMAD.X R143, RZ, RZ, R145, P0 ;  /* 0x000000ffff8f7224 */ /* 0x000fe200000e0691 */
[C---:B------:R-:W-:Y:S02]  /*16570*/  IADD3 R4, P0, PT, R3.reuse, 0x800, RZ ;  /* 0x0000080003047810 */ /* 0x040fe40007f1e0ff */
[----:B------:R-:W-:-:S03]  /*16580*/  LOP3.LUT R144, R3, 0x70, R24, 0x78, !PT ;  /* 0x0000007003907812 */ /* 0x000fc600078e7818 */
[----:B------:R-:W-:Y:S01]  /*16590*/  IMAD.X R141, RZ, RZ, R145, P0 ;  /* 0x000000ffff8d7224 */ /* 0x000fe200000e0691 */
[----:B------:R-:W-:-:S04]  /*165a0*/  IADD3 R8, P0, PT, R3, 0xc00, RZ ;  /* 0x00000c0003087810 */ /* 0x000fc80007f1e0ff */
[C---:B------:R-:W-:Y:S01]  /*165b0*/  SHF.R.U64 R7, R4.reuse, 0x3, R141 ;  /* 0x0000000304077819 */ /* 0x040fe2000000128d */
[----:B------:R-:W-:Y:S01]  /*165c0*/  IMAD.X R139, RZ, RZ, R145, P0 ;  /* 0x000000ffff8b7224 */ /* 0x000fe200000e0691 */
[C---:B------:R-:W-:Y:S02]  /*165d0*/  IADD3 R10, P0, PT, R3.reuse, 0x1000, RZ ;  /* 0x00001000030a7810 */ /* 0x040fe40007f1e0ff */
[----:B------:R-:W-:Y:S02]  /*165e0*/  LOP3.LUT R140, R4, 0x70, R7, 0x78, !PT ;  /* 0x00000070048c7812 */ /* 0x000fe400078e7807 */
[C---:B------:R-:W-:Y:S01]  /*165f0*/  SHF.R.U64 R9, R8.reuse, 0x3, R139 ;  /* 0x0000000308097819 */ /* 0x040fe2000000128b */
[----:B------:R-:W-:Y:S01]  /*16600*/  IMAD.X R137, RZ, RZ, R145, P0 ;  /* 0x000000ffff897224 */ /* 0x000fe200000e0691 */
[----:B------:R-:W-:Y:S02]  /*16610*/  IADD3 R12, P0, PT, R3, 0x1400, RZ ;  /* 0x00001400030c7810 */ /* 0x000fe40007f1e0ff */
[----:B------:R-:W-:Y:S01]  /*16620*/  LOP3.LUT R138, R8, 0x70, R9, 0x78, !PT ;  /* 0x00000070088a7812 */ /* 0x000fe200078e7809 */
[----:B0-----:R-:W-:Y:S01]  /*16630*/  IMAD.WIDE R8, R0, 0x8, R146 ;  /* 0x0000000800087825 */ /* 0x001fe200078e0292 */
[----:B------:R-:W-:-:S02]  /*16640*/  SHF.R.U64 R11, R10, 0x3, R137 ;  /* 0x000000030a0b7819 */ /* 0x000fc40000001289 */
[----:B------:R-:W-:Y:S01]  /*16650*/  MOV R141, R140 ;  /* 0x0000008c008d7202 */ /* 0x000fe20000000f00 */
[----:B------:R-:W-:Y:S01]  /*16660*/  IMAD.X R135, RZ, RZ, R145, P0 ;  /* 0x000000ffff877224 */ /* 0x000fe200000e0691 */
[C---:B------:R-:W-:Y:S02]  /*16670*/  IADD3 R13, P0, PT, R3.reuse, 0x1800, RZ ;  /* 0x00001800030d7810 */ /* 0x040fe40007f1e0ff */
[----:B------:R-:W-:Y:S01]  /*16680*/  LOP3.LUT R136, R10, 0x70, R11, 0x78, !PT ;  /* 0x000000700a887812 */ /* 0x000fe200078e780b */
[----:B------:R-:W-:Y:S01]  /*16690*/  IMAD.WIDE R10, R0, 0x8, R8 ;  /* 0x00000008000a7825 */ /* 0x000fe200078e0208 */
[----:B------:R-:W-:Y:S02]  /*166a0*/  MOV R139, R138 ;  /* 0x0000008a008b7202 */ /* 0x000fe40000000f00 */
[----:B------:R-:W-:Y:S01]  /*166b0*/  MOV R137, R136 ;  /* 0x0000008800897202 */ /* 0x000fe20000000f00 */
[----:B------:R-:W-:Y:S01]  /*166c0*/  IMAD.X R133, RZ, RZ, R145, P0 ;  /* 0x000000ffff857224 */ /* 0x000fe200000e0691 */
[----:B------:R-:W-:-:S05]  /*166d0*/  IADD3 R14, P0, PT, R3, 0x1c00, RZ ;  /* 0x00001c00030e7810 */ /* 0x000fca0007f1e0ff */
[----:B------:R-:W-:Y:S01]  /*166e0*/  IMAD.X R131, RZ, RZ, R145, P0 ;  /* 0x000000ffff837224 */ /* 0x000fe200000e0691 */
[----:B------:R-:W-:-:S05]  /*166f0*/  IADD3 R15, P0, PT, R3, 0x2000, RZ ;  /* 0x00002000030f7810 */ /* 0x000fca0007f1e0ff */
[----:B------:R-:W-:Y:S01]  /*16700*/  IMAD.X R129, RZ, RZ, R145, P0 ;  /* 0x000000ffff817224 */ /* 0x000fe200000e0691 */
[----:B------:R-:W-:-:S04]  /*16710*/  IADD3 R16, P0, PT, R3, 0x2400, RZ ;  /* 0x0000240003107810 */ /* 0x000fc80007f1e0ff */
[----:B------:R-:W-:Y:S01]  /*16720*/  SHF.R.U64 R4, R15, 0x3, R129 ;  /* 0x000000030f047819 */ /* 0x000fe20000001281 */
[----:B------:R-:W-:Y:S01]  /*16730*/  IMAD.X R127, RZ, RZ, R145, P0 ;  /* 0x000000ffff7f7224 */ /* 0x000fe200000e0691 */
[----:B------:R-:W-:Y:S02]  /*16740*/  IADD3 R17, P0, PT, R3, 0x2800, RZ ;  /* 0x0000280003117810 */ /* 0x000fe40007f1e0ff */
[----:B------:R-:W-:-:S03]  /*16750*/  LOP3.LUT R128, R15, 0x70, R4, 0x78, !PT ;  /* 0x000000700f807812 */ /* 0x000fc600078e7804 */
[----:B------:R-:W-:Y:S01]  /*16760*/  IMAD.X R125, RZ, RZ, R145, P0 ;  /* 0x000000ffff7d7224 */ /* 0x000fe200000e0691 */
[----:B------:R-:W-:Y:S02]  /*16770*/  IADD3 R18, P0, PT, R3, 0x2c00, RZ ;  /* 0x00002c0003127810 */ /* 0x000fe40007f1e0ff */
[----:B------:R-:W-:-:S03]  /*16780*/  MOV R128, R128 ;  /* 0x0000008000807202 */ /* 0x000fc60000000f00 */
[----:B------:R-:W-:Y:S01]  /*16790*/  IMAD.X R123, RZ, RZ, R145, P0 ;  /* 0x000000ffff7b7224 */ /* 0x000fe200000e0691 */
[----:B------:R-:W-:-:S04]  /*167a0*/  IADD3 R19, P0, PT, R3, 0x3000, RZ ;  /* 0x0000300003137810 */ /* 0x000fc80007f1e0ff */
[C---:B------:R-:W-:Y:S01]  /*167b0*/  SHF.R.U64 R7, R18.reuse, 0x3, R123 ;  /* 0x0000000312077819 */ /* 0x040fe2000000127b */
[----:B------:R-:W-:Y:S01]  /*167c0*/  IMAD.X R121, RZ, RZ, R145, P0 ;  /* 0x000000ffff797224 */ /* 0x000fe200000e0691 */
[----:B------:R-:W-:Y:S02]  /*167d0*/  IADD3 R20, P0, PT, R3, 0x3400, RZ ;  /* 0x0000340003147810 */ /* 0x000fe40007f1e0ff */
[----:B------:R-:W-:Y:S02]  /*167e0*/  LOP3.LUT R122, R18, 0x70, R7, 0x78, !PT ;  /* 0x00000070127a7812 */ /* 0x000fe400078e7807 */
[----:B------:R-:W-:Y:S01]  /*167f0*/  SHF.R.U64 R4, R19, 0x3, R121 ;  /* 0x0000000313047819 */ /* 0x000fe20000001279 */
[----:B------:R-:W-:Y:S01]  /*16800*/  IMAD.X R117, RZ, RZ, R145, P0 ;  /* 0x000000ffff757224 */ /* 0x000fe200000e0691 */
[----:B------:R-:W-:Y:S02]  /*16810*/  IADD3 R21, P0, PT, R3, 0x3800, RZ ;  /* 0x0000380003157810 */ /* 0x000fe40007f1e0ff */
[----:B------:R-:W-:-:S02]  /*16820*/  LOP3.LUT R120, R19, 0x70, R4, 0x78, !PT ;  /* 0x0000007013787812 */ /* 0x000fc400078e7804 */
[----:B------:R-:W-:Y:S01]  /*16830*/  MOV R122, R122 ;  /* 0x0000007a007a7202 */ /* 0x000fe20000000f00 */
[----:B------:R-:W-:Y:S01]  /*16840*/  IMAD.X R25, RZ, RZ, R145, P0 ;  /* 0x000000ffff197224 */ /* 0x000fe200000e0691 */
[----:B------:R-:W-:Y:S02]  /*16850*/  IADD3 R22, P0, PT, R3, 0x3c00, RZ ;  /* 0x00003c0003167810 */ /* 0x000fe40007f1e0ff */
[C---:B------:R-:W-:Y:S02]  /*16860*/  SHF.R.U64 R3, R2.reuse, 0x3, R143 ;  /* 0x0000000302037819 */ /* 0x040fe4000000128f */
[----:B------:R-:W-:Y:S01]  /*16870*/  MOV R120, R120 ;  /* 0x0000007800787202 */ /* 0x000fe20000000f00 */
[----:B------:R-:W-:Y:S01]  /*16880*/  IMAD.X R23, RZ, RZ, R145, P0 ;  /* 0x000000ffff177224 */ /* 0x000fe200000e0691 */
[----:B------:R-:W-:Y:S02]  /*16890*/  LOP3.LUT R142, R2, 0x70, R3, 0x78, !PT ;  /* 0x00000070028e7812 */ /* 0x000fe400078e7803 */
[----:B------:R-:W-:-:S02]  /*168a0*/  SHF.R.U64 R3, R12, 0x3, R135 ;  /* 0x000000030c037819 */ /* 0x000fc40000001287 */
[C---:B------:R-:W-:Y:S02]  /*168b0*/  SHF.R.U64 R2, R13.reuse, 0x3, R133 ;  /* 0x000000030d027819 */ /* 0x040fe40000001285 */
[----:B------:R-:W-:Y:S02]  /*168c0*/  LOP3.LUT R134, R12, 0x70, R3, 0x78, !PT ;  /* 0x000000700c867812 */ /* 0x000fe400078e7803 */
[----:B------:R-:W-:Y:S01]  /*168d0*/  LOP3.LUT R132, R13, 0x70, R2, 0x78, !PT ;  /* 0x000000700d847812 */ /* 0x000fe200078e7802 */
[----:B------:R-:W-:Y:S01]  /*168e0*/  IMAD.WIDE R12, R0, 0x8, R10 ;  /* 0x00000008000c7825 */ /* 0x000fe200078e020a */
[C---:B------:R-:W-:Y:S02]  /*168f0*/  SHF.R.U64 R3, R14.reuse, 0x3, R131 ;  /* 0x000000030e037819 */ /* 0x040fe40000001283 */
[----:B------:R-:W-:Y:S02]  /*16900*/  SHF.R.U64 R2, R17, 0x3, R125 ;  /* 0x0000000311027819 */ /* 0x000fe4000000127d */
[----:B------:R-:W-:Y:S01]  /*16910*/  LOP3.LUT R130, R14, 0x70, R3, 0x78, !PT ;  /* 0x000000700e827812 */ /* 0x000fe200078e7803 */
[----:B------:R-:W-:Y:S01]  /*16920*/  IMAD.WIDE R14, R0, 0x8, R12 ;  /* 0x00000008000e7825 */ /* 0x000fe200078e020c */
[----:B------:R-:W-:-:S02]  /*16930*/  SHF.R.U64 R3, R16, 0x3, R127 ;  /* 0x0000000310037819 */ /* 0x000fc4000000127f */
[----:B------:R-:W-:Y:S02]  /*16940*/  LOP3.LUT R124, R17, 0x70, R2, 0x78, !PT ;  /* 0x00000070117c7812 */ /* 0x000fe400078e7802 */
[----:B------:R-:W-:Y:S01]  /*16950*/  LOP3.LUT R126, R16, 0x70, R3, 0x78, !PT ;  /* 0x00000070107e7812 */ /* 0x000fe200078e7803 */
[----:B------:R-:W-:Y:S01]  /*16960*/  IMAD.WIDE R16, R0, 0x8, R14 ;  /* 0x0000000800107825 */ /* 0x000fe200078e020e */
[C---:B------:R-:W-:Y:S02]  /*16970*/  SHF.R.U64 R3, R20.reuse, 0x3, R117 ;  /* 0x0000000314037819 */ /* 0x040fe40000001275 */
[C---:B------:R-:W-:Y:S02]  /*16980*/  SHF.R.U64 R2, R21.reuse, 0x3, R25 ;  /* 0x0000000315027819 */ /* 0x040fe40000001219 */
[----:B------:R-:W-:Y:S02]  /*16990*/  LOP3.LUT R116, R20, 0x70, R3, 0x78, !PT ;  /* 0x0000007014747812 */ /* 0x000fe400078e7803 */
[----:B------:R-:W-:Y:S01]  /*169a0*/  LOP3.LUT R24, R21, 0x70, R2, 0x78, !PT ;  /* 0x0000007015187812 */ /* 0x000fe200078e7802 */
[----:B------:R-:W-:Y:S01]  /*169b0*/  IMAD.WIDE R2, R0, 0x8, R16 ;  /* 0x0000000800027825 */ /* 0x000fe200078e0210 */
[----:B------:R-:W-:-:S02]  /*169c0*/  MOV R145, R144 ;  /* 0x0000009000917202 */ /* 0x000fc40000000f00 */
[----:B------:R-:W-:Y:S02]  /*169d0*/  MOV R143, R142 ;  /* 0x0000008e008f7202 */ /* 0x000fe40000000f00 */
[----:B------:R-:W-:Y:S01]  /*169e0*/  MOV R134, R134 ;  /* 0x0000008600867202 */ /* 0x000fe20000000f00 */
[----:B------:R-:W-:Y:S01]  /*169f0*/  IMAD.WIDE R18, R0, 0x8, R2 ;  /* 0x0000000800127825 */ /* 0x000fe200078e0202 */
[----:B------:R-:W-:Y:S01]  /*16a00*/  @!PT LDS RZ, [RZ] ;  /* 0x00000000fffff984 */ /* 0x000fe20000000800 */
[----:B------:R-:W-:Y:S01]  /*16a10*/  @!PT LDS RZ, [RZ] ;  /* 0x00000000fffff984 */ /* 0x000fe20000000800 */
[----:B------:R-:W-:Y:S01]  /*16a20*/  @!PT LDS RZ, [RZ] ;  /* 0x00000000fffff984 */ /* 0x000fe20000000800 */
[----:B------:R0:W-:Y:S01]  /*16a30*/  LDGSTS.E.BYPASS.LTC128B.128 [R145], desc[UR54][R182.64] ;  /* 0x00000000b6917fae */ /* 0x0001e2000b981a36 */
[----:B------:R-:W-:Y:S02]  /*16a40*/  MOV R132, R132 ;  /* 0x0000008400847202 */ /* 0x000fe40000000f00 */
[----:B------:R-:W-:Y:S01]  /*16a50*/  SHF.R.U64 R7, R22, 0x3, R23 ;  /* 0x0000000316077819 */ /* 0x000fe20000001217 */
[----:B------:R1:W-:Y:S01]  /*16a60*/  LDGSTS.E.BYPASS.LTC128B.128 [R143], desc[UR54][R146.64] ;  /* 0x00000000928f7fae */ /* 0x0003e2000b981a36 */
[----:B------:R-:W-:Y:S01]  /*16a70*/  IMAD.WIDE R20, R0, 0x8, R18 ;  /* 0x0000000800147825 */ /* 0x000fe200078e0212 */
[----:B------:R-:W-:-:S02]  /*16a80*/  MOV R130, R130 ;  /* 0x0000008200827202 */ /* 0x000fc40000000f00 */
[----:B------:R2:W-:Y:S01]  /*16a90*/  LDGSTS.E.BYPASS.LTC128B.128 [R141], desc[UR54][R8.64] ;  /* 0x00000000088d7fae */ /* 0x0005e2000b981a36 */
[----:B------:R-:W-:Y:S02]  /*16aa0*/  MOV R126, R126 ;  /* 0x0000007e007e7202 */ /* 0x000fe40000000f00 */
[----:B------:R-:W-:Y:S01]  /*16ab0*/  MOV R124, R124 ;  /* 0x0000007c007c7202 */ /* 0x000fe20000000f00 */
[----:B------:R2:W-:Y:S01]  /*16ac0*/  LDGSTS.E.BYPASS.LTC128B.128 [R139], desc[UR54][R10.64] ;  /* 0x000000000a8b7fae */ /* 0x0005e2000b981a36 */
[----:B------:R-:W-:Y:S02]  /*16ad0*/  LOP3.LUT R22, R22, 0x70, R7, 0x78, !PT ;  /* 0x0000007016167812 */ /* 0x000fe400078e7807 */
[----:B------:R-:W-:Y:S01]  /*16ae0*/  MOV R116, R116 ;  /* 0x0000007400747202 */ /* 0x000fe20000000f00 */
[----:B------:R2:W-:Y:S01]  /*16af0*/  LDGSTS.E.BYPASS.LTC128B.128 [R137], desc[UR54][R12.64] ;  /* 0x000000000c897fae */ /* 0x0005e2000b981a36 */
[----:B------:R-:W-:Y:S02]  /*16b00*/  MOV R24, R24 ;  /* 0x0000001800187202 */ /* 0x000fe40000000f00 */
[----:B------:R-:W-:Y:S01]  /*16b10*/  MOV R22, R22 ;  /* 0x0000001600167202 */ /* 0x000fe20000000f00 */
[----:B------:R2:W-:Y:S04]  /*16b20*/  LDGSTS.E.BYPASS.LTC128B.128 [R134], desc[UR54][R14.64] ;  /* 0x000000000e867fae */ /* 0x0005e8000b981a36 */
[----:B------:R2:W-:Y:S01]  /*16b30*/  LDGSTS.E.BYPASS.LTC128B.128 [R132], desc[UR54][R16.64] ;  /* 0x0000000010847fae */ /* 0x0005e2000b981a36 */
[----:B0-----:R-:W-:-:S03]  /*16b40*/  IMAD.WIDE R144, R0, 0x8, R20 ;  /* 0x0000000800907825 */ /* 0x001fc600078e0214 */
[----:B------:R2:W-:Y:S04]  /*16b50*/  LDGSTS.E.BYPASS.LTC128B.128 [R130], desc[UR54][R2.64] ;  /* 0x0000000002827fae */ /* 0x0005e8000b981a36 */
[----:B------:R2:W-:Y:S01]  /*16b60*/  LDGSTS.E.BYPASS.LTC128B.128 [R128], desc[UR54][R18.64] ;  /* 0x0000000012807fae */ /* 0x0005e2000b981a36 */
[----:B------:R-:W-:-:S03]  /*16b70*/  IMAD.WIDE R148, R0, 0x8, R144 ;  /* 0x0000000800947825 */ /* 0x000fc600078e0290 */
[----:B------:R2:W-:Y:S01]  /*16b80*/  LDGSTS.E.BYPASS.LTC128B.128 [R126], desc[UR54][R20.64] ;  /* 0x00000000147e7fae */ /* 0x0005e2000b981a36 */
[----:B------:R-:W-:-:S03]  /*16b90*/  IMAD.WIDE R150, R0, 0x8, R148 ;  /* 0x0000000800967825 */ /* 0x000fc600078e0294 */
[----:B------:R2:W-:Y:S04]  /*16ba0*/  LDGSTS.E.BYPASS.LTC128B.128 [R124], desc[UR54][R144.64] ;  /* 0x00000000907c7fae */ /* 0x0005e8000b981a36 */
[----:B------:R2:W-:Y:S01]  /*16bb0*/  LDGSTS.E.BYPASS.LTC128B.128 [R122], desc[UR54][R148.64] ;  /* 0x00000000947a7fae */ /* 0x0005e2000b981a36 */
[----:B------:R-:W-:-:S03]  /*16bc0*/  IMAD.WIDE R152, R0, 0x8, R150 ;  /* 0x0000000800987825 */ /* 0x000fc600078e0296 */
[----:B------:R2:W-:Y:S01]  /*16bd0*/  LDGSTS.E.BYPASS.LTC128B.128 [R120], desc[UR54][R150.64] ;  /* 0x0000000096787fae */ /* 0x0005e2000b981a36 */
[----:B------:R-:W-:-:S03]  /*16be0*/  IMAD.WIDE R154, R0, 0x8, R152 ;  /* 0x00000008009a7825 */ /* 0x000fc600078e0298 */
[----:B------:R2:W-:Y:S04]  /*16bf0*/  LDGSTS.E.BYPASS.LTC128B.128 [R116], desc[UR54][R152.64] ;  /* 0x0000000098747fae */ /* 0x0005e8000b981a36 */
[----:B------:R2:W-:Y:S01]  /*16c00*/  LDGSTS.E.BYPASS.LTC128B.128 [R24], desc[UR54][R154.64] ;  /* 0x000000009a187fae */ /* 0x0005e2000b981a36 */
[----:B-1----:R-:W-:-:S05]  /*16c10*/  IMAD.WIDE R142, R0, 0x8, R154 ;  /* 0x00000008008e7825 */ /* 0x002fca00078e029a */
[----:B------:R2:W-:Y:S01]  /*16c20*/  LDGSTS.E.BYPASS.LTC128B.128 [R22], desc[UR54][R142.64] ;  /* 0x000000008e167fae */ /* 0x0005e2000b981a36 */
[----:B------:R-:W-:Y:S01]  /*16c30*/  NOP ;  /* 0x0000000000007918 */ /* 0x000fe20000000000 */
[----:B------:R-:W-:Y:S02]  /*16c40*/  SYNCS.ARRIVE.TRANS64.RED.A0T1 RZ, [UR8+0x30020], RZ ;  /* 0x030020ffffff79a7 */ /* 0x000fe40008200408 */
[----:B------:R-:W-:Y:S01]  /*16c50*/  ARRIVES.LDGSTSBAR.64.TRANSCNT [UR8+0x30020] ;  /* 0x03002000ff0079b0 */ /* 0x000fe20008002a08 */
[----:B------:R-:W-:Y:S01]  /*16c60*/  NOP ;  /* 0x0000000000007918 */ /* 0x000fe20000000000 */
[----:B------:R-:W-:Y:S05]  /*16c70*/  BRA.U UP1, `(.L_x_336) ;  /* 0x0000000101047547 */ /* 0x000fea000b800000 */
[----:B------:R-:W-:Y:S05]  /*16c80*/  BPT.TRAP 0x1 ;  /* 0x000000040000795c */ /* 0x000fea0000300000 */
.L_x_336:
[----:B------:R-:W-:Y:S01]  /*16c90*/  SYNCS.ARRIVE.TRANS64.A1T0 RZ, [UR8+0x30020], RZ ;  /* 0x030020ffffff79a7 */ /* 0x000fe20008100008 */
[----:B------:R-:W-:Y:S05]  /*16ca0*/  BRA `(.L_x_337) ;  /* 0x0000000c00bc7947 */ /* 0x000fea0003800000 */
.L_x_335:
[----:B------:R-:W-:Y:S01]  /*16cb0*/  ISETP.GE.AND P0, PT, R102, UR23, PT ;  /* 0x0000001766007c0c */ /* 0x000fe2000bf06270 */
[----:B------:R-:W-:Y:S01]  /*16cc0*/  USHF.L.U32 UR9, UR25, 0xe, URZ ;  /* 0x0000000e19097899 */ /* 0x000fe200080006ff */
[----:B------:R-:W-:Y:S01]  /*16cd0*/  ISETP.NE.U32.AND P1, PT, RZ, UR4, PT ;  /* 0x00000004ff007c0c */ /* 0x000fe2000bf25070 */
[----:B------:R-:W-:Y:S01]  /*16ce0*/  IMAD.MOV.U32 R10, RZ, RZ, R182 ;  /* 0x000000ffff0a7224 */ /* 0x000fe200078e00b6 */
[----:B0-----:R-:W-:Y:S02]  /*16cf0*/  SEL R3, RZ, 0x10, P0 ;  /* 0x00000010ff037807 */ /* 0x001fe40000000000 */
[----:B------:R-:W-:Y:S01]  /*16d00*/  ISETP.GE.AND P0, PT, R87, UR23, PT ;  /* 0x0000001757007c0c */ /* 0x000fe2000bf06270 */
[----:B------:R-:W-:Y:S01]  /*16d10*/  IMAD.U32 R8, RZ, RZ, UR9 ;  /* 0x00000009ff087e24 */ /* 0x000fe2000f8e00ff */
[----:B------:R-:W-:Y:S02]  /*16d20*/  ISETP.NE.AND.EX P1, PT, RZ, UR5, PT, P1 ;  /* 0x00000005ff007c0c */ /* 0x000fe4000bf25310 */
[----:B------:R-:W-:-:S02]  /*16d30*/  SEL R0, RZ, 0x10, P0 ;  /* 0x00000010ff007807 */ /* 0x000fc40000000000 */
[----:B------:R-:W-:-:S04]  /*16d40*/  ISETP.GE.AND P0, PT, R86, UR23, PT ;  /* 0x0000001756007c0c */ /* 0x000fc8000bf06270 */
[----:B------:R-:W-:Y:S02]  /*16d50*/  SEL R7, RZ, 0x10, P0 ;  /* 0x00000010ff077807 */ /* 0x000fe40000000000 */
[----:B------:R-:W-:-:S04]  /*16d60*/  IADD3 R2, P0, PT, R6, UR9, RZ ;  /* 0x0000000906027c10 */ /* 0x000fc8000ff1e0ff */
[----:B------:R-:W-:Y:S02]  /*16d70*/  LEA.HI.X.SX32 R9, R8, R5, 0x1, P0 ;  /* 0x0000000508097211 */ /* 0x000fe400000f0eff */
[----:B------:R-:W-:Y:S02]  /*16d80*/  ISETP.NE.OR P0, PT, R102, UR23, !P1 ;  /* 0x0000001766007c0c */ /* 0x000fe4000cf05670 */
[----:B------:R-:W-:Y:S02]  /*16d90*/  SHF.R.U64 R11, R2, 0x3, R9 ;  /* 0x00000003020b7819 */ /* 0x000fe40000001209 */
[----:B------:R-:W-:Y:S02]  /*16da0*/  SEL R3, R3, 0x10, P0 ;  /* 0x0000001003037807 */ /* 0x000fe40000000000 */
[----:B------:R-:W-:Y:S02]  /*16db0*/  SEL R18, R182, R118, P0 ;  /* 0x00000076b6127207 */ /* 0x000fe40000000000 */
[----:B------:R-:W-:-:S02]  /*16dc0*/  SEL R19, R183, R119, P0 ;  /* 0x00000077b7137207 */ /* 0x000fc40000000000 */
[----:B------:R-:W-:Y:S02]  /*16dd0*/  ISETP.NE.U32.AND P0, PT, R3, RZ, PT ;  /* 0x000000ff0300720c */ /* 0x000fe40003f05070 */
[----:B------:R-:W-:Y:S01]  /*16de0*/  LOP3.LUT R8, R2, 0x70, R11, 0x78, !PT ;  /* 0x0000007002087812 */ /* 0x000fe200078e780b */
[----:B------:R-:W-:-:S03]  /*16df0*/  IMAD.MOV.U32 R11, RZ, RZ, R183 ;  /* 0x000000ffff0b7224 */ /* 0x000fc600078e00b7 */
[----:B------:R-:W-:Y:S01]  /*16e00*/  MOV R14, R8 ;  /* 0x00000008000e7202 */ /* 0x000fe20000000f00 */
[----:B------:R-:W-:-:S06]  /*16e10*/  IMAD.WIDE R10, R91, 0x10, R10 ;  /* 0x000000105b0a7825 */ /* 0x000fcc00078e020a */
[----:B------:R-:W-:Y:S01]  /*16e20*/  @!PT LDS RZ, [RZ] ;  /* 0x00000000fffff984 */ /* 0x000fe20000000800 */
[----:B------:R-:W-:Y:S01]  /*16e30*/  @!PT LDS RZ, [RZ] ;  /* 0x00000000fffff984 */ /* 0x000fe20000000800 */
[----:B------:R-:W-:Y:S01]  /*16e40*/  @!PT LDS RZ, [RZ] ;  /* 0x00000000fffff984 */ /* 0x000fe20000000800 */
[----:B------:R0:W-:Y:S01]  /*16e50*/  LDGSTS.E.BYPASS.LTC128B.128 [R14], desc[UR54][R18.64], P0 ;  /* 0x00000000120e7fae */ /* 0x0001e20008181a36 */
[----:B------:R-:W-:-:S04]  /*16e60*/  ISETP.GE.AND P0, PT, R85, UR23, PT ;  /* 0x0000001755007c0c */ /* 0x000fc8000bf06270 */
[----:B------:R-:W-:Y:S02]  /*16e70*/  SEL R4, RZ, 0x10, P0 ;  /* 0x00000010ff047807 */ /* 0x000fe40000000000 */
[----:B------:R-:W-:-:S05]  /*16e80*/  IADD3 R3, P0, PT, R2, 0x400, RZ ;  /* 0x0000040002037810 */ /* 0x000fca0007f1e0ff */
[----:B------:R-:W-:Y:S01]  /*16e90*/  IMAD.X R13, RZ, RZ, R9, P0 ;  /* 0x000000ffff0d7224 */ /* 0x000fe200000e0609 */
[----:B------:R-:W-:-:S04]  /*16ea0*/  ISETP.NE.OR P0, PT, R87, UR23, !P1 ;  /* 0x0000001757007c0c */ /* 0x000fc8000cf05670 */
[----:B------:R-:W-:Y:S02]  /*16eb0*/  SEL R8, R0, 0x10, P0 ;  /* 0x0000001000087807 */ /* 0x000fe40000000000 */
[----:B------:R-:W-:Y:S02]  /*16ec0*/  SEL R16, R10, R118, P0 ;  /* 0x000000760a107207 */ /* 0x000fe40000000000 */
[----:B------:R-:W-:Y:S02]  /*16ed0*/  SEL R17, R11, R119, P0 ;  /* 0x000000770b117207 */ /* 0x000fe40000000000 */
[C---:B------:R-:W-:Y:S02]  /*16ee0*/  SHF.R.U64 R0, R3.reuse, 0x3, R13 ;  /* 0x0000000303007819 */ /* 0x040fe4000000120d */
[----:B------:R-:W-:Y:S02]  /*16ef0*/  ISETP.NE.U32.AND P0, PT, R8, RZ, PT ;  /* 0x000000ff0800720c */ /* 0x000fe40003f05070 */
[----:B------:R-:W-:Y:S01]  /*16f00*/  LOP3.LUT R12, R3, 0x70, R0, 0x78, !PT ;  /* 0x00000070030c7812 */ /* 0x000fe200078e7800 */
[----:B0-----:R-:W-:-:S03]  /*16f10*/  IMAD.WIDE R14, R91, 0x10, R10 ;  /* 0x000000105b0e7825 */ /* 0x001fc600078e020a */
[----:B------:R-:W-:-:S07]  /*16f20*/  MOV R0, R12 ;  /* 0x0000000c00007202 */ /* 0x000fce0000000f00 */
        /* <DEDUP_REMOVED lines=8> */
[----:B------:R-:W-:Y:S01]  /*16fb0*/  SEL R19, R15, R119, P0 ;  /* 0x000000770f137207 */ /* 0x000fe20000000000 */
[----:B------:R-:W-:Y:S01]  /*16fc0*/  IMAD.WIDE R14, R91, 0x10, R14 ;  /* 0x000000105b0e7825 */ /* 0x000fe200078e020e */
[----:B------:R-:W-:Y:S02]  /*16fd0*/  SHF.R.U64 R10, R3, 0x3, R13 ;  /* 0x00000003030a7819 */ /* 0x000fe4000000120d */
[----:B------:R-:W-:Y:S02]  /*16fe0*/  ISETP.NE.U32.AND P0, PT, R7, RZ, PT ;  /* 0x000000ff0700720c */ /* 0x000fe40003f05070 */
[----:B------:R-:W-:-:S04]  /*16ff0*/  LOP3.LUT R12, R3, 0x70, R10, 0x78, !PT ;  /* 0x00000070030c7812 */ /* 0x000fc800078e780a */
[----:B------:R-:W-:-:S07]  /*17000*/  MOV R12, R12 ;  /* 0x0000000c000c7202 */ /* 0x000fce0000000f00 */
[----:B------:R1:W-:Y:S01]  /*17010*/  LDGSTS.E.BYPASS.LTC128B.128 [R12], desc[UR54][R18.64], P0 ;  /* 0x00000000120c7fae */ /* 0x0003e20008181a36 */
[----:B------:R-:W-:-:S04]  /*17020*/  ISETP.GE.AND P0, PT, R83, UR23, PT ;  /* 0x0000001753007c0c */ /* 0x000fc8000bf06270 */
[----:B------:R-:W-:Y:S02]  /*17030*/  SEL R3, RZ, 0x10, P0 ;  /* 0x00000010ff037807 */ /* 0x000fe40000000000 */
[----:B0-----:R-:W-:-:S05]  /*17040*/  IADD3 R0, P0, PT, R2, 0xc00, RZ ;  /* 0x00000c0002007810 */ /* 0x001fca0007f1e0ff */
        /* <DEDUP_REMOVED lines=17> */
[----:B-1----:R-:W-:Y:S02]  /*17160*/  SEL R18, R14, R118, P0 ;  /* 0x000000760e127207 */ /* 0x002fe40000000000 */
        /* <DEDUP_REMOVED lines=13> */
[----:B0-----:R-:W-:Y:S02]  /*17240*/  SEL R16, R14, R118, P0 ;  /* 0x000000760e107207 */ /* 0x001fe40000000000 */
        /* <DEDUP_REMOVED lines=52> */
[----:B0-----:R-:W-:Y:S01]  /*17590*/  IMAD.X R17, RZ, RZ, R9, P0 ;  /* 0x000000ffff117224 */ /* 0x001fe200000e0609 */
        /* <DEDUP_REMOVED lines=66> */
[----:B------:R-:W-:-:S05]  /*179c0*/  IADD3 R0, P0, PT, R2, 0x3800, RZ ;  /* 0x0000380002007810 */ /* 0x000fca0007f1e0ff */
[----:B------:R-:W-:Y:S01]  /*179d0*/  IMAD.X R17, RZ, RZ, R9, P0 ;  /* 0x000000ffff117224 */ /* 0x000fe200000e0609 */
[----:B------:R-:W-:-:S05]  /*179e0*/  IADD3 R2, P0, PT, R2, 0x3c00, RZ ;  /* 0x00003c0002027810 */ /* 0x000fca0007f1e0ff */
[----:B------:R-:W-:Y:S01]  /*179f0*/  IMAD.X R9, RZ, RZ, R9, P0 ;  /* 0x000000ffff097224 */ /* 0x000fe200000e0609 */
[----:B------:R-:W-:Y:S02]  /*17a00*/  ISETP.NE.OR P0, PT, R74, UR23, !P1 ;  /* 0x000000174a007c0c */ /* 0x000fe4000cf05670 */
[----:B------:R-:W-:Y:S02]  /*17a10*/  ISETP.NE.OR P1, PT, R73, UR23, !P1 ;  /* 0x0000001749007c0c */ /* 0x000fe4000cf25670 */
[----:B------:R-:W-:Y:S02]  /*17a20*/  SEL R7, R3, 0x10, P0 ;  /* 0x0000001003077807 */ /* 0x000fe40000000000 */
[----:B-1----:R-:W-:Y:S02]  /*17a30*/  SEL R18, R14, R118, P0 ;  /* 0x000000760e127207 */ /* 0x002fe40000000000 */
[----:B------:R-:W-:Y:S01]  /*17a40*/  SEL R19, R15, R119, P0 ;  /* 0x000000770f137207 */ /* 0x000fe20000000000 */
[----:B------:R-:W-:Y:S01]  /*17a50*/  IMAD.WIDE R14, R91, 0x10, R14 ;  /* 0x000000105b0e7825 */ /* 0x000fe200078e020e */
[----:B------:R-:W-:-:S02]  /*17a60*/  SHF.R.U64 R3, R0, 0x3, R17 ;  /* 0x0000000300037819 */ /* 0x000fc40000001211 */
[----:B------:R-:W-:Y:S02]  /*17a70*/  ISETP.NE.U32.AND P0, PT, R7, RZ, PT ;  /* 0x000000ff0700720c */ /* 0x000fe40003f05070 */
[----:B------:R-:W-:Y:S02]  /*17a80*/  LOP3.LUT R16, R0, 0x70, R3, 0x78, !PT ;  /* 0x0000007000107812 */ /* 0x000fe400078e7803 */
[----:B------:R-:W-:Y:S02]  /*17a90*/  SEL R4, R4, 0x10, P1 ;  /* 0x0000001004047807 */ /* 0x000fe40000800000 */
[----:B------:R-:W-:Y:S02]  /*17aa0*/  MOV R16, R16 ;  /* 0x0000001000107202 */ /* 0x000fe40000000f00 */
[----:B------:R-:W-:Y:S02]  /*17ab0*/  SHF.R.U64 R3, R2, 0x3, R9 ;  /* 0x0000000302037819 */ /* 0x000fe40000001209 */
[----:B0-----:R-:W-:-:S02]  /*17ac0*/  SEL R10, R14, R118, P1 ;  /* 0x000000760e0a7207 */ /* 0x001fc40000800000 */
[----:B------:R-:W-:Y:S01]  /*17ad0*/  LOP3.LUT R8, R2, 0x70, R3, 0x78, !PT ;  /* 0x0000007002087812 */ /* 0x000fe200078e7803 */
[----:B------:R0:W-:Y:S01]  /*17ae0*/  LDGSTS.E.BYPASS.LTC128B.128 [R16], desc[UR54][R18.64], P0 ;  /* 0x0000000012107fae */ /* 0x0001e20008181a36 */
[----:B------:R-:W-:Y:S02]  /*17af0*/  ISETP.NE.U32.AND P0, PT, R4, RZ, PT ;  /* 0x000000ff0400720c */ /* 0x000fe40003f05070 */
[----:B------:R-:W-:Y:S02]  /*17b00*/  SEL R11, R15, R119, P1 ;  /* 0x000000770f0b7207 */ /* 0x000fe40000800000 */
[----:B------:R-:W-:-:S09]  /*17b10*/  MOV R9, R8 ;  /* 0x0000000800097202 */ /* 0x000fd20000000f00 */
[----:B------:R0:W-:Y:S01]  /*17b20*/  LDGSTS.E.BYPASS.LTC128B.128 [R9], desc[UR54][R10.64], P0 ;  /* 0x000000000a097fae */ /* 0x0001e20008181a36 */
[----:B------:R-:W-:Y:S01]  /*17b30*/  NOP ;  /* 0x0000000000007918 */ /* 0x000fe20000000000 */
[----:B------:R-:W-:Y:S02]  /*17b40*/  SYNCS.ARRIVE.TRANS64.RED.A0T1 RZ, [UR8+0x30020], RZ ;  /* 0x030020ffffff79a7 */ /* 0x000fe40008200408 */
[----:B------:R-:W-:Y:S01]  /*17b50*/  ARRIVES.LDGSTSBAR.64.TRANSCNT [UR8+0x30020] ;  /* 0x03002000ff0079b0 */ /* 0x000fe20008002a08 */
[----:B------:R-:W-:Y:S01]  /*17b60*/  NOP ;  /* 0x0000000000007918 */ /* 0x000fe20000000000 */
[----:B------:R-:W-:Y:S05]  /*17b70*/  BRA.U UP1, `(.L_x_338) ;  /* 0x0000000101047547 */ /* 0x000fea000b800000 */
[----:B------:R-:W-:Y:S05]  /*17b80*/  BPT.TRAP 0x1 ;  /* 0x000000040000795c */ /* 0x000fea0000300000 */
.L_x_338:
[----:B------:R-:W-:Y:S01]  /*17b90*/  SYNCS.ARRIVE.TRANS64.A1T0 RZ, [UR8+0x30020], RZ ;  /* 0x030020ffffff79a7 */ /* 0x000fe20008100008 */
.L_x_337:
[----:B------:R-:W1:Y:S01]  /*17ba0*/  LDCU.64 UR4, c[0x0][0x3f8] ;  /* 0x00007f00ff0477ac */ /* 0x000e620008000a00 */
[----:B------:R-:W-:-:S04]  /*17bb0*/  UIADD3 UR8, UPT, UPT, UR25, 0x1, URZ ;  /* 0x0000000119087890 */ /* 0x000fc8000fffe0ff */
[----:B------:R-:W-:-:S04]  /*17bc0*/  UISETP.NE.AND UP4, UPT, UR8, 0xb, UPT ;  /* 0x0000000b0800788c */ /* 0x000fc8000bf85270 */
[----:B------:R-:W-:Y:S02]  /*17bd0*/  USEL UR9, URZ, 0x1, UP4 ;  /* 0x00000001ff097887 */ /* 0x000fe4000a000000 */
[----:B------:R-:W-:Y:S02]  /*17be0*/  USEL UR8, UR8, URZ, UP4 ;  /* 0x000000ff08087287 */ /* 0x000fe4000a000000 */
[----:B------:R-:W-:Y:S01]  /*17bf0*/  ULOP3.LUT UR26, UR26, UR9, URZ, 0x3c, !UPT ;  /* 0x000000091a1a7292 */ /* 0x000fe2000f8e3cff */
[----:B-1----:R-:W-:Y:S02]  /*17c00*/  IMAD.U32 R7, RZ, RZ, UR4 ;  /* 0x00000004ff077e24 */ /* 0x002fe4000f8e00ff */
[----:B------:R-:W-:Y:S01]  /*17c10*/  UMOV UR9, URZ ;  /* 0x000000ff00097c82 */ /* 0x000fe20008000000 */
[----:B--2---:R-:W-:Y:S01]  /*17c20*/  IMAD.U32 R3, RZ, RZ, UR5 ;  /* 0x00000005ff037e24 */ /* 0x004fe2000f8e00ff */
[----:B------:R-:W1:Y:S01]  /*17c30*/  LDCU.64 UR4, c[0x0][0x3d0] ;  /* 0x00007a00ff0477ac */ /* 0x000e620008000a00 */
[----:B------:R-:W-:-:S04]  /*17c40*/  IADD3 R4, P1, P0, R7, UR18, R92 ;  /* 0x0000001207047c10 */ /* 0x000fc8000f83e05c */
[----:B------:R-:W-:Y:S01]  /*17c50*/  IADD3.X R3, PT, PT, R3, UR17, R26, P1, P0 ;  /* 0x0000001103037c10 */ /* 0x000fe20008fe041a */
[----:B-1----:R-:W-:-:S04]  /*17c60*/  UIADD3 UR4, UP3, UP2, UR14, UR4, UR24 ;  /* 0x000000040e047290 */ /* 0x002fc8000fa7e018 */
[----:B------:R-:W-:Y:S02]  /*17c70*/  UIADD3.X UR5, UPT, UPT, UR13, UR5, UR21, UP3, UP2 ;  /* 0x000000050d057290 */ /* 0x000fe40009fe4415 */
[----:B------:R-:W-:Y:S01]  /*17c80*/  UISETP.GE.AND UP2, UPT, UR7, 0x1, UPT ;  /* 0x000000010700788c */ /* 0x000fe2000bf46270 */
[----:B------:R-:W-:-:S03]  /*17c90*/  MOV R116, UR4 ;  /* 0x0000000400747c02 */ /* 0x000fc60008000f00 */
[----:B------:R-:W-:-:S03]  /*17ca0*/  MOV R117, UR5 ;  /* 0x0000000500757c02 */ /* 0x000fc60008000f00 */
[----:B------:R-:W-:Y:S02]  /*17cb0*/  IMAD.WIDE.U32 R116, R93, 0x10, R116 ;  /* 0x000000105d747825 */ /* 0x000fe400078e0074 */
[----:B------:R-:W-:Y:S05]  /*17cc0*/  BRA.U !UP2, `(.L_x_339) ;  /* 0x000000350a247547 */ /* 0x000fea000b800000 */
[----:B------:R-:W-:Y:S01]  /*17cd0*/  UIADD3 UR7, UPT, UPT, UR7, 0xff, URZ ;  /* 0x000000ff07077890 */ /* 0x000fe2000fffe0ff */
[----:B------:R-:W1:Y:S01]  /*17ce0*/  LDC R0, c[0x0][0x400] ;  /* 0x00010000ff007b82 */ /* 0x000e620000000800 */
[----:B------:R-:W-:Y:S01]  /*17cf0*/  HFMA2 R2, -RZ, RZ, 0, 5.9604644775390625e-08 ;  /* 0x00000001ff027431 */ /* 0x000fe200000001ff */
[----:B------:R-:W-:Y:S01]  /*17d00*/  MOV R7, RZ ;  /* 0x000000ff00077202 */ /* 0x000fe20000000f00 */
[----:B------:R-:W-:-:S04]  /*17d10*/  USHF.R.S32.HI UR4, URZ, 0x1f, UR7 ;  /* 0x0000001fff047899 */ /* 0x000fc80008011407 */
[----:B------:R-:W-:-:S04]  /*17d20*/  ULEA.HI UR4, UR4, UR7, URZ, 0x8 ;  /* 0x0000000704047291 */ /* 0x000fc8000f8f40ff */
[----:B------:R-:W-:-:S04]  /*17d30*/  USHF.R.S32.HI UR9, URZ, 0x8, UR4 ;  /* 0x00000008ff097899 */ /* 0x000fc80008011404 */
[----:B------:R-:W-:-:S03]  /*17d40*/  USHF.L.U32 UR9, UR9, 0x1, URZ ;  /* 0x0000000109097899 */ /* 0x000fc600080006ff */
[----:B------:R-:W2:Y:S01]  /*17d50*/  LDCU.64 UR4, c[0x0][0x3c0] ;  /* 0x00007800ff0477ac */ /* 0x000ea20008000a00 */
[----:B------:R-:W-:-:S04]  /*17d60*/  UISETP.LT.AND UP2, UPT, UR9, 0x2, UPT ;  /* 0x000000020900788c */ /* 0x000fc8000bf41270 */
[----:B------:R-:W-:-:S04]  /*17d70*/  USEL UR7, UR9, 0x2, UP2 ;  /* 0x0000000209077887 */ /* 0x000fc80009000000 */
[----:B------:R-:W-:-:S04]  /*17d80*/  UIADD3 UR7, UPT, UPT, UR9, -UR7, URZ ;  /* 0x8000000709077290 */ /* 0x000fc8000fffe0ff */
[----:B------:R-:W-:-:S12]  /*17d90*/  ULOP3.LUT UR9, UR7, 0x1, URZ, 0xfc, !UPT ;  /* 0x0000000107097892 */ /* 0x000fd8000f8efcff */
.L_x_352:
[----:B01----:R-:W-:Y:S05]  /*17da0*/  BRA.U UP1, `(.L_x_340) ;  /* 0x0000000101047547 */ /* 0x003fea000b800000 */
[----:B--2---:R-:W-:Y:S05]  /*17db0*/  BPT.TRAP 0x1 ;  /* 0x000000040000795c */ /* 0x004fea0000300000 */
.L_x_340:
[----:B------:R-:W-:Y:S01]  /*17dc0*/  ULEA UR10, UR8, UR12, 0x3 ;  /* 0x0000000c080a7291 */ /* 0x000fe2000f8e18ff */
[----:B0-----:R-:W-:-:S04]  /*17dd0*/  MOV R9, UR26 ;  /* 0x0000001a00097c02 */ /* 0x001fc80008000f00 */
[----:B------:R-:W-:-:S04]  /*17de0*/  SHF.L.U32 R9, R9, 0x1f, RZ ;  /* 0x0000001f09097819 */ /* 0x000fc800000006ff */
[----:B------:R-:W0:Y:S02]  /*17df0*/  SYNCS.PHASECHK.TRANS64.TRYWAIT P0, [UR10+0x30078], R9 ;  /* 0x03007809ff0075a7 */ /* 0x000e24000800110a */
[----:B0-----:R-:W-:Y:S05]  /*17e00*/  @!P0 BRA `(.L_x_341) ;  /* 0x0000005c00e48947 */ /* 0x001fea0003800000 */
.L_x_431:
[----:B------:R-:W-:-:S13]  /*17e10*/  ISETP.GE.AND P0, PT, R2, UR6, PT ;  /* 0x0000000602007c0c */ /* 0x000fda000bf06270 */
[----:B------:R-:W-:Y:S05]  /*17e20*/  @P0 BRA `(.L_x_342) ;  /* 0x0000000800380947 */ /* 0x000fea0003800000 */
[----:B------:R-:W-:Y:S01]  /*17e30*/  USHF.L.U32 UR7, UR8, 0xe, URZ ;  /* 0x0000000e08077899 */ /* 0x000fe200080006ff */
[----:B------:R-:W-:-:S05]  /*17e40*/  IMAD R11, R99, R2, RZ ;  /* 0x00000002630b7224 */ /* 0x000fca00078e02ff */
[----:B------:R-:W-:Y:S01]  /*17e50*/  IMAD.U32 R184, RZ, RZ, UR7 ;  /* 0x00000007ffb87e24 */ /* 0x000fe2000f8e00ff */
[----:B0-----:R-:W-:-:S04]  /*17e60*/  IADD3 R9, P0, PT, R6, UR7, RZ ;  /* 0x0000000706097c10 */ /* 0x001fc8000ff1e0ff */
[----:B------:R-:W-:Y:S02]  /*17e70*/  LEA.HI.X.SX32 R185, R184, R5, 0x1, P0 ;  /* 0x00000005b8b97211 */ /* 0x000fe400000f0eff */
[----:B------:R-:W-:Y:S02]  /*17e80*/  IADD3 R180, P0, PT, R11, R182, RZ ;  /* 0x000000b60bb47210 */ /* 0x000fe40007f1e0ff */
[----:B------:R-:W-:Y:S02]  /*17e90*/  SHF.R.U64 R122, R9, 0x3, R185 ;  /* 0x00000003097a7819 */ /* 0x000fe400000012b9 */
[----:B------:R-:W-:Y:S02]  /*17ea0*/  LEA.HI.X.SX32 R181, R11, R183, 0x1, P0 ;  /* 0x000000b70bb57211 */ /* 0x000fe400000f0eff */
[C---:B------:R-:W-:Y:S02]  /*17eb0*/  IADD3 R8, P0, PT, R9.reuse, 0x400, RZ ;  /* 0x0000040009087810 */ /* 0x040fe40007f1e0ff */
[----:B------:R-:W-:-:S03]  /*17ec0*/  LOP3.LUT R184, R9, 0x70, R122, 0x78, !PT ;  /* 0x0000007009b87812 */ /* 0x000fc600078e787a */
[----:B------:R-:W-:Y:S01]  /*17ed0*/  IMAD.X R179, RZ, RZ, R185, P0 ;  /* 0x000000ffffb37224 */ /* 0x000fe200000e06b9 */
[----:B------:R-:W-:-:S04]  /*17ee0*/  IADD3 R176, P0, PT, R98, R180, RZ ;  /* 0x000000b462b07210 */ /* 0x000fc80007f1e0ff */
[----:B------:R-:W-:Y:S02]  /*17ef0*/  LEA.HI.X.SX32 R177, R98, R181, 0x1, P0 ;  /* 0x000000b562b17211 */ /* 0x000fe400000f0eff */
[----:B------:R-:W-:-:S05]  /*17f00*/  IADD3 R10, P0, PT, R9, 0x800, RZ ;  /* 0x00000800090a7810 */ /* 0x000fca0007f1e0ff */
[----:B------:R-:W-:Y:S01]  /*17f10*/  IMAD.X R175, RZ, RZ, R185, P0 ;  /* 0x000000ffffaf7224 */ /* 0x000fe200000e06b9 */
[----:B------:R-:W-:-:S04]  /*17f20*/  IADD3 R172, P0, PT, R61, R180, RZ ;  /* 0x000000b43dac7210 */ /* 0x000fc80007f1e0ff */
[----:B------:R-:W-:Y:S02]  /*17f30*/  LEA.HI.X.SX32 R173, R61, R181, 0x1, P0 ;  /* 0x000000b53dad7211 */ /* 0x000fe400000f0eff */
[----:B------:R-:W-:Y:S02]  /*17f40*/  IADD3 R12, P0, PT, R9, 0xc00, RZ ;  /* 0x00000c00090c7810 */ /* 0x000fe40007f1e0ff */
[----:B------:R-:W-:-:S03]  /*17f50*/  SHF.R.U64 R11, R10, 0x3, R175 ;  /* 0x000000030a0b7819 */ /* 0x000fc600000012af */
[----:B------:R-:W-:Y:S01]  /*17f60*/  IMAD.X R171, RZ, RZ, R185, P0 ;  /* 0x000000ffffab7224 */ /* 0x000fe200000e06b9 */
[----:B------:R-:W-:Y:S02]  /*17f70*/  IADD3 R168, P0, PT, R72, R180, RZ ;  /* 0x000000b448a87210 */ /* 0x000fe40007f1e0ff */
[----:B------:R-:W-:Y:S02]  /*17f80*/  LOP3.LUT R174, R10, 0x70, R11, 0x78, !PT ;  /* 0x000000700aae7812 */ /* 0x000fe400078e780b */
[----:B------:R-:W-:Y:S02]  /*17f90*/  LEA.HI.X.SX32 R169, R72, R181, 0x1, P0 ;  /* 0x000000b548a97211 */ /* 0x000fe400000f0eff */
[----:B------:R-:W-:Y:S02]  /*17fa0*/  IADD3 R14, P0, PT, R9, 0x1000, RZ ;  /* 0x00001000090e7810 */ /* 0x000fe40007f1e0ff */
[----:B------:R-:W-:Y:S02]  /*17fb0*/  SHF.R.U64 R13, R12, 0x3, R171 ;  /* 0x000000030c0d7819 */ /* 0x000fe400000012ab */
[----:B------:R-:W-:Y:S01]  /*17fc0*/  MOV R175, R174 ;  /* 0x000000ae00af7202 */ /* 0x000fe20000000f00 */
[----:B------:R-:W-:Y:S01]  /*17fd0*/  IMAD.X R167, RZ, RZ, R185, P0 ;  /* 0x000000ffffa77224 */ /* 0x000fe200000e06b9 */
[----:B------:R-:W-:-:S02]  /*17fe0*/  IADD3 R164, P0, PT, R60, R180, RZ ;  /* 0x000000b43ca47210 */ /* 0x000fc40007f1e0ff */
        /* <DEDUP_REMOVED lines=10> */
[----:B------:R-:W-:-:S03]  /*18090*/  MOV R167, R166 ;  /* 0x000000a600a77202 */ /* 0x000fc60000000f00 */
        /* <DEDUP_REMOVED lines=10> */
[C---:B------:R-:W-:Y:S02]  /*18140*/  IADD3 R148, P0, PT, R59.reuse, R180, RZ ;  /* 0x000000b43b947210 */ /* 0x040fe40007f1e0ff */
        /* <DEDUP_REMOVED lines=25> */
[----:B------:R-:W-:Y:S02]  /*182e0*/  MOV R11, R184 ;  /* 0x000000b8000b7202 */ /* 0x000fe40000000f00 */
[C---:B------:R-:W-:Y:S01]  /*182f0*/  SHF.R.U64 R10, R23.reuse, 0x3, R135 ;  /* 0x00000003170a7819 */ /* 0x040fe20000001287 */
[----:B------:R-:W-:Y:S01]  /*18300*/  IMAD.X R131, RZ, RZ, R185, P0 ;  /* 0x000000ffff837224 */ /* 0x000fe200000e06b9 */
[----:B------:R-:W-:Y:S01]  /*18310*/  IADD3 R128, P0, PT, R64, R180, RZ ;  /* 0x000000b440807210 */ /* 0x000fe20007f1e0ff */
[----:B------:R-:W-:Y:S01]  /*18320*/  @!PT LDS RZ, [RZ] ;  /* 0x00000000fffff984 */ /* 0x000fe20000000800 */
[----:B------:R-:W-:Y:S01]  /*18330*/  @!PT LDS RZ, [RZ] ;  /* 0x00000000fffff984 */ /* 0x000fe20000000800 */
[----:B------:R-:W-:Y:S01]  /*18340*/  @!PT LDS RZ, [RZ] ;  /* 0x00000000fffff984 */ /* 0x000fe20000000800 */
[----:B------:R0:W-:Y:S01]  /*18350*/  LDGSTS.E.BYPASS.LTC128B.128 [R11], desc[UR54][R180.64] ;  /* 0x00000000b40b7fae */ /* 0x0001e2000b981a36 */
[----:B------:R-:W-:-:S02]  /*18360*/  LOP3.LUT R134, R23, 0x70, R10, 0x78, !PT ;  /* 0x0000007017867812 */ /* 0x000fc400078e780a */
[----:B------:R-:W-:Y:S02]  /*18370*/  LEA.HI.X.SX32 R129, R64, R181, 0x1, P0 ;  /* 0x000000b540817211 */ /* 0x000fe400000f0eff */
[C---:B------:R-:W-:Y:S02]  /*18380*/  IADD3 R25, P0, PT, R9.reuse, 0x3800, RZ ;  /* 0x0000380009197810 */ /* 0x040fe40007f1e0ff */
[----:B------:R-:W-:Y:S02]  /*18390*/  MOV R139, R138 ;  /* 0x0000008a008b7202 */ /* 0x000fe40000000f00 */
[----:B------:R-:W-:Y:S01]  /*183a0*/  MOV R135, R134 ;  /* 0x0000008600877202 */ /* 0x000fe20000000f00 */
[----:B------:R-:W-:Y:S01]  /*183b0*/  IMAD.X R127, RZ, RZ, R185, P0 ;  /* 0x000000ffff7f7224 */ /* 0x000fe200000e06b9 */
[----:B------:R-:W-:Y:S02]  /*183c0*/  IADD3 R115, P0, PT, R9, 0x3c00, RZ ;  /* 0x00003c0009737810 */ /* 0x000fe40007f1e0ff */
[----:B------:R-:W-:-:S03]  /*183d0*/  SHF.R.U64 R9, R8, 0x3, R179 ;  /* 0x0000000308097819 */ /* 0x000fc600000012b3 */
[----:B------:R-:W-:Y:S01]  /*183e0*/  IMAD.X R123, RZ, RZ, R185, P0 ;  /* 0x000000ffff7b7224 */ /* 0x000fe200000e06b9 */
[----:B------:R-:W-:Y:S02]  /*183f0*/  LOP3.LUT R178, R8, 0x70, R9, 0x78, !PT ;  /* 0x0000007008b27812 */ /* 0x000fe400078e7809 */
[C---:B------:R-:W-:Y:S02]  /*18400*/  SHF.R.U64 R9, R16.reuse, 0x3, R163 ;  /* 0x0000000310097819 */ /* 0x040fe400000012a3 */
[C---:B------:R-:W-:Y:S02]  /*18410*/  SHF.R.U64 R8, R17.reuse, 0x3, R159 ;  /* 0x0000000311087819 */ /* 0x040fe4000000129f */
[----:B------:R-:W-:Y:S02]  /*18420*/  LOP3.LUT R162, R16, 0x70, R9, 0x78, !PT ;  /* 0x0000007010a27812 */ /* 0x000fe400078e7809 */
[----:B------:R-:W-:Y:S02]  /*18430*/  LOP3.LUT R158, R17, 0x70, R8, 0x78, !PT ;  /* 0x00000070119e7812 */ /* 0x000fe400078e7808 */
[----:B------:R-:W-:-:S02]  /*18440*/  SHF.R.U64 R9, R20, 0x3, R147 ;  /* 0x0000000314097819 */ /* 0x000fc40000001293 */
[C---:B------:R-:W-:Y:S02]  /*18450*/  SHF.R.U64 R8, R21.reuse, 0x3, R143 ;  /* 0x0000000315087819 */ /* 0x040fe4000000128f */
[----:B------:R-:W-:Y:S02]  /*18460*/  MOV R179, R178 ;  /* 0x000000b200b37202 */ /* 0x000fe40000000f00 */
[----:B------:R-:W-:Y:S02]  /*18470*/  LOP3.LUT R146, R20, 0x70, R9, 0x78, !PT ;  /* 0x0000007014927812 */ /* 0x000fe400078e7809 */
[----:B------:R-:W-:Y:S01]  /*18480*/  LOP3.LUT R142, R21, 0x70, R8, 0x78, !PT ;  /* 0x00000070158e7812 */ /* 0x000fe200078e7808 */
[----:B------:R0:W-:Y:S01]  /*18490*/  LDGSTS.E.BYPASS.LTC128B.128 [R179], desc[UR54][R176.64] ;  /* 0x00000000b0b37fae */ /* 0x0001e2000b981a36 */
[----:B------:R-:W-:Y:S02]  /*184a0*/  SHF.R.U64 R9, R24, 0x3, R131 ;  /* 0x0000000318097819 */ /* 0x000fe40000001283 */
[----:B------:R-:W-:Y:S01]  /*184b0*/  MOV R163, R162 ;  /* 0x000000a200a37202 */ /* 0x000fe20000000f00 */
[----:B------:R0:W-:Y:S01]  /*184c0*/  LDGSTS.E.BYPASS.LTC128B.128 [R175], desc[UR54][R172.64] ;  /* 0x00000000acaf7fae */ /* 0x0001e2000b981a36 */
[----:B------:R-:W-:-:S02]  /*184d0*/  IADD3 R124, P0, PT, R63, R180, RZ ;  /* 0x000000b43f7c7210 */ /* 0x000fc40007f1e0ff */
[----:B------:R-:W-:Y:S01]  /*184e0*/  SHF.R.U64 R8, R25, 0x3, R127 ;  /* 0x0000000319087819 */ /* 0x000fe2000000127f */
[----:B------:R0:W-:Y:S01]  /*184f0*/  LDGSTS.E.BYPASS.LTC128B.128 [R171], desc[UR54][R168.64] ;  /* 0x00000000a8ab7fae */ /* 0x0001e2000b981a36 */
[----:B------:R-:W-:Y:S02]  /*18500*/  MOV R159, R158 ;  /* 0x0000009e009f7202 */ /* 0x000fe40000000f00 */
[----:B------:R-:W-:Y:S01]  /*18510*/  SHF.R.U64 R10, R115, 0x3, R123 ;  /* 0x00000003730a7819 */ /* 0x000fe2000000127b */
[----:B------:R0:W-:Y:S01]  /*18520*/  LDGSTS.E.BYPASS.LTC128B.128 [R167], desc[UR54][R164.64] ;  /* 0x00000000a4a77fae */ /* 0x0001e2000b981a36 */
[----:B------:R-:W-:Y:S02]  /*18530*/  LOP3.LUT R130, R24, 0x70, R9, 0x78, !PT ;  /* 0x0000007018827812 */ /* 0x000fe400078e7809 */
[----:B------:R-:W-:Y:S01]  /*18540*/  MOV R147, R146 ;  /* 0x0000009200937202 */ /* 0x000fe20000000f00 */
[----:B------:R0:W-:Y:S01]  /*18550*/  LDGSTS.E.BYPASS.LTC128B.128 [R163], desc[UR54][R160.64] ;  /* 0x00000000a0a37fae */ /* 0x0001e2000b981a36 */
[----:B------:R-:W-:-:S02]  /*18560*/  LEA.HI.X.SX32 R125, R63, R181, 0x1, P0 ;  /* 0x000000b53f7d7211 */ /* 0x000fc400000f0eff */
[----:B------:R-:W-:Y:S01]  /*18570*/  LOP3.LUT R126, R25, 0x70, R8, 0x78, !PT ;  /* 0x00000070197e7812 */ /* 0x000fe200078e7808 */
[----:B------:R0:W-:Y:S01]  /*18580*/  LDGSTS.E.BYPASS.LTC128B.128 [R159], desc[UR54][R156.64] ;  /* 0x000000009c9f7fae */ /* 0x0001e2000b981a36 */
[----:B------:R-:W-:Y:S02]  /*18590*/  MOV R143, R142 ;  /* 0x0000008e008f7202 */ /* 0x000fe40000000f00 */
[----:B------:R-:W-:Y:S01]  /*185a0*/  IADD3 R120, P0, PT, R62, R180, RZ ;  /* 0x000000b43e787210 */ /* 0x000fe20007f1e0ff */
[----:B------:R0:W-:Y:S01]  /*185b0*/  LDGSTS.E.BYPASS.LTC128B.128 [R155], desc[UR54][R152.64] ;  /* 0x00000000989b7fae */ /* 0x0001e2000b981a36 */
[----:B------:R-:W-:Y:S02]  /*185c0*/  LOP3.LUT R122, R115, 0x70, R10, 0x78, !PT ;  /* 0x00000070737a7812 */ /* 0x000fe400078e780a */
[----:B------:R-:W-:Y:S01]  /*185d0*/  MOV R131, R130 ;  /* 0x0000008200837202 */ /* 0x000fe20000000f00 */
[----:B------:R0:W-:Y:S01]  /*185e0*/  LDGSTS.E.BYPASS.LTC128B.128 [R151], desc[UR54][R148.64] ;  /* 0x0000000094977fae */ /* 0x0001e2000b981a36 */
[----:B------:R-:W-:-:S02]  /*185f0*/  MOV R127, R126 ;  /* 0x0000007e007f7202 */ /* 0x000fc40000000f00 */
[----:B------:R-:W-:Y:S01]  /*18600*/  LEA.HI.X.SX32 R121, R62, R181, 0x1, P0 ;  /* 0x000000b53e797211 */ /* 0x000fe200000f0eff */
[----:B------:R0:W-:Y:S01]  /*18610*/  LDGSTS.E.BYPASS.LTC128B.128 [R147], desc[UR54][R144.64] ;  /* 0x0000000090937fae */ /* 0x0001e2000b981a36 */
[----:B------:R-:W-:-:S03]  /*18620*/  MOV R123, R122 ;  /* 0x0000007a007b7202 */ /* 0x000fc60000000f00 */
[----:B------:R0:W-:Y:S04]  /*18630*/  LDGSTS.E.BYPASS.LTC128B.128 [R143], desc[UR54][R140.64] ;  /* 0x000000008c8f7fae */ /* 0x0001e8000b981a36 */
[----:B------:R0:W-:Y:S04]  /*18640*/  LDGSTS.E.BYPASS.LTC128B.128 [R139], desc[UR54][R136.64] ;  /* 0x00000000888b7fae */ /* 0x0001e8000b981a36 */
[----:B------:R0:W-:Y:S04]  /*18650*/  LDGSTS.E.BYPASS.LTC128B.128 [R135], desc[UR54][R132.64] ;  /* 0x0000000084877fae */ /* 0x0001e8000b981a36 */
[----:B------:R0:W-:Y:S04]  /*18660*/  LDGSTS.E.BYPASS.LTC128B.128 [R131], desc[UR54][R128.64] ;  /* 0x0000000080837fae */ /* 0x0001e8000b981a36 */
[----:B------:R0:W-:Y:S04]  /*18670*/  LDGSTS.E.BYPASS.LTC128B.128 [R127], desc[UR54][R124.64] ;  /* 0x000000007c7f7fae */ /* 0x0001e8000b981a36 */
[----:B------:R0:W-:Y:S01]  /*18680*/  LDGSTS.E.BYPASS.LTC128B.128 [R123], desc[UR54][R120.64] ;  /* 0x00000000787b7fae */ /* 0x0001e2000b981a36 */
[----:B------:R-:W-:Y:S01]  /*18690*/  NOP ;  /* 0x0000000000007918 */ /* 0x000fe20000000000 */
[----:B------:R-:W-:Y:S02]  /*186a0*/  SYNCS.ARRIVE.TRANS64.RED.A0T1 RZ, [UR10+0x30020], RZ ;  /* 0x030020ffffff79a7 */ /* 0x000fe4000820040a */
[----:B------:R-:W-:Y:S01]  /*186b0*/  ARRIVES.LDGSTSBAR.64.TRANSCNT [UR10+0x30020] ;  /* 0x03002000ff0079b0 */ /* 0x000fe20008002a0a */
[----:B------:R-:W-:Y:S01]  /*186c0*/  NOP ;  /* 0x0000000000007918 */ /* 0x000fe20000000000 */
[----:B------:R-:W-:Y:S05]  /*186d0*/  BRA.U UP1, `(.L_x_343) ;  /* 0x0000000101047547 */ /* 0x000fea000b800000 */
[----:B--2---:R-:W-:Y:S05]  /*186e0*/  BPT.TRAP 0x1 ;  /* 0x000000040000795c */ /* 0x004fea0000300000 */
.L_x_343:
[----:B------:R-:W-:Y:S01]  /*186f0*/  SYNCS.ARRIVE.TRANS64.A1T0 RZ, [UR10+0x30020], RZ ;  /* 0x030020ffffff79a7 */ /* 0x000fe2000810000a */
[----:B------:R-:W-:Y:S05]  /*18700*/  BRA `(.L_x_344) ;  /* 0x0000001000007947 */ /* 0x000fea0003800000 */
.L_x_342:
[----:B------:R-:W-:Y:S01]  /*18710*/  USHF.L.U32 UR7, UR8, 0xe, URZ ;  /* 0x0000000e08077899 */ /* 0x000fe200080006ff */
[----:B0-----:R-:W-:Y:S01]  /*18720*/  IMAD R9, R99, R2, RZ ;  /* 0x0000000263097224 */ /* 0x001fe200078e02ff */
[----:B--2---:R-:W-:Y:S01]  /*18730*/  ISETP.NE.U32.AND P1, PT, RZ, UR4, PT ;  /* 0x00000004ff007c0c */ /* 0x004fe2000bf25070 */
[----:B------:R-:W-:-:S03]  /*18740*/  IMAD R15, R2, 0x80, R102 ;  /* 0x00000080020f7824 */ /* 0x000fc600078e0266 */
[----:B------:R-:W-:Y:S01]  /*18750*/  IMAD.U32 R18, RZ, RZ, UR7 ;  /* 0x00000007ff127e24 */ /* 0x000fe2000f8e00ff */
[----:B------:R-:W-:Y:S02]  /*18760*/  IADD3 R10, P0, PT, R6, UR7, RZ ;  /* 0x00000007060a7c10 */ /* 0x000fe4000ff1e0ff */
[----:B------:R-:W-:Y:S02]  /*18770*/  ISETP.NE.AND.EX P1, PT, RZ, UR5, PT, P1 ;  /* 0x00000005ff007c0c */ /* 0x000fe4000bf25310 */
[----:B------:R-:W-:Y:S02]  /*18780*/  LEA.HI.X.SX32 R19, R18, R5, 0x1, P0 ;  /* 0x0000000512137211 */ /* 0x000fe400000f0eff */
[C---:B------:R-:W-:Y:S02]  /*18790*/  IADD3 R20, P0, PT, R9.reuse, R182, RZ ;  /* 0x000000b609147210 */ /* 0x040fe40007f1e0ff */
[----:B------:R-:W-:Y:S02]  /*187a0*/  SHF.R.U64 R11, R10, 0x3, R19 ;  /* 0x000000030a0b7819 */ /* 0x000fe40000001213 */
[----:B------:R-:W-:Y:S01]  /*187b0*/  LEA.HI.X.SX32 R21, R9, R183, 0x1, P0 ;  /* 0x000000b709157211 */ /* 0x000fe200000f0eff */
[C---:B------:R-:W-:Y:S01]  /*187c0*/  VIADD R9, R15.reuse, 0x8 ;  /* 0x000000080f097836 */ /* 0x040fe20000000000 */
[----:B------:R-:W-:-:S02]  /*187d0*/  ISETP.GE.AND P0, PT, R15, UR23, PT ;  /* 0x000000170f007c0c */ /* 0x000fc4000bf06270 */
[----:B------:R-:W-:Y:S02]  /*187e0*/  LOP3.LUT R18, R10, 0x70, R11, 0x78, !PT ;  /* 0x000000700a127812 */ /* 0x000fe400078e780b */
[----:B------:R-:W-:Y:S02]  /*187f0*/  SEL R8, RZ, 0x10, P0 ;  /* 0x00000010ff087807 */ /* 0x000fe40000000000 */
[----:B------:R-:W-:Y:S02]  /*18800*/  ISETP.NE.OR P0, PT, R15, UR23, !P1 ;  /* 0x000000170f007c0c */ /* 0x000fe4000cf05670 */
[----:B------:R-:W-:Y:S02]  /*18810*/  MOV R16, R18 ;  /* 0x0000001200107202 */ /* 0x000fe40000000f00 */
[----:B------:R-:W-:Y:S02]  /*18820*/  SEL R8, R8, 0x10, P0 ;  /* 0x0000001008087807 */ /* 0x000fe40000000000 */
[----:B------:R-:W-:-:S02]  /*18830*/  SEL R24, R20, R118, P0 ;  /* 0x0000007614187207 */ /* 0x000fc40000000000 */
[----:B------:R-:W-:Y:S01]  /*18840*/  SEL R25, R21, R119, P0 ;  /* 0x0000007715197207 */ /* 0x000fe20000000000 */
[----:B------:R-:W-:Y:S01]  /*18850*/  IMAD.WIDE R20, R91, 0x10, R20 ;  /* 0x000000105b147825 */ /* 0x000fe200078e0214 */
[----:B------:R-:W-:-:S05]  /*18860*/  IADD3 R14, P0, PT, R10, 0x400, RZ ;  /* 0x000004000a0e7810 */ /* 0x000fca0007f1e0ff */
[----:B------:R-:W-:Y:S01]  /*18870*/  IMAD.X R17, RZ, RZ, R19, P0 ;  /* 0x000000ffff117224 */ /* 0x000fe200000e0613 */
[----:B------:R-:W-:-:S04]  /*18880*/  ISETP.GE.AND P0, PT, R9, UR23, PT ;  /* 0x0000001709007c0c */ /* 0x000fc8000bf06270 */
[----:B------:R-:W-:Y:S02]  /*18890*/  SEL R13, RZ, 0x10, P0 ;  /* 0x00000010ff0d7807 */ /* 0x000fe40000000000 */
[----:B------:R-:W-:Y:S01]  /*188a0*/  ISETP.NE.U32.AND P0, PT, R8, RZ, PT ;  /* 0x000000ff0800720c */ /* 0x000fe20003f05070 */
[----:B------:R-:W-:-:S12]  /*188b0*/  VIADD R8, R15, 0x10 ;  /* 0x000000100f087836 */ /* 0x000fd80000000000 */
[----:B------:R-:W-:Y:S01]  /*188c0*/  @!PT LDS RZ, [RZ] ;  /* 0x00000000fffff984 */ /* 0x000fe20000000800 */
[----:B------:R-:W-:Y:S01]  /*188d0*/  @!PT LDS RZ, [RZ] ;  /* 0x00000000fffff984 */ /* 0x000fe20000000800 */
[----:B------:R-:W-:Y:S01]  /*188e0*/  @!PT LDS RZ, [RZ] ;  /* 0x00000000fffff984 */ /* 0x000fe20000000800 */
[----:B------:R0:W-:Y:S01]  /*188f0*/  LDGSTS.E.BYPASS.LTC128B.128 [R16], desc[UR54][R24.64], P0 ;  /* 0x0000000018107fae */ /* 0x0001e20008181a36 */
[----:B------:R-:W-:-:S05]  /*18900*/  IADD3 R11, P0, PT, R10, 0x800, RZ ;  /* 0x000008000a0b7810 */ /* 0x000fca0007f1e0ff */
[----:B------:R-:W-:Y:S01]  /*18910*/  IMAD.X R23, RZ, RZ, R19, P0 ;  /* 0x000000ffff177224 */ /* 0x000fe200000e0613 */
[----:B------:R-:W-:-:S04]  /*18920*/  ISETP.GE.AND P0, PT, R8, UR23, PT ;  /* 0x0000001708007c0c */ /* 0x000fc8000bf06270 */
[----:B------:R-:W-:Y:S02]  /*18930*/  SEL R12, RZ, 0x10, P0 ;  /* 0x00000010ff0c7807 */ /* 0x000fe40000000000 */
[----:B------:R-:W-:Y:S02]  /*18940*/  ISETP.NE.OR P0, PT, R9, UR23, !P1 ;  /* 0x0000001709007c0c */ /* 0x000fe4000cf05670 */
[----:B------:R-:W-:Y:S02]  /*18950*/  SHF.R.U64 R9, R14, 0x3, R17 ;  /* 0x000000030e097819 */ /* 0x000fe40000001211 */
[----:B------:R-:W-:Y:S02]  /*18960*/  SEL R13, R13, 0x10, P0 ;  /* 0x000000100d0d7807 */ /* 0x000fe40000000000 */
[----:B------:R-:W-:Y:S02]  /*18970*/  SEL R120, R20, R118, P0 ;  /* 0x0000007614787207 */ /* 0x000fe40000000000 */
[----:B------:R-:W-:Y:S01]  /*18980*/  SEL R121, R21, R119, P0 ;  /* 0x0000007715797207 */ /* 0x000fe20000000000 */
[----:B------:R-:W-:Y:S01]  /*18990*/  IMAD.WIDE R20, R91, 0x10, R20 ;  /* 0x000000105b147825 */ /* 0x000fe200078e0214 */
[----:B------:R-:W-:-:S02]  /*189a0*/  ISETP.NE.U32.AND P0, PT, R13, RZ, PT ;  /* 0x000000ff0d00720c */ /* 0x000fc40003f05070 */
[----:B0-----:R-:W-:Y:S01]  /*189b0*/  LOP3.LUT R16, R14, 0x70, R9, 0x78, !PT ;  /* 0x000000700e107812 */ /* 0x001fe200078e7809 */
[----:B------:R-:W-:-:S03]  /*189c0*/  VIADD R9, R15, 0x18 ;  /* 0x000000180f097836 */ /* 0x000fc60000000000 */
[----:B------:R-:W-:-:S07]  /*189d0*/  MOV R18, R16 ;  /* 0x0000001000127202 */ /* 0x000fce0000000f00 */
        /* <DEDUP_REMOVED lines=12> */
[----:B------:R-:W-:Y:S01]  /*18aa0*/  LOP3.LUT R22, R11, 0x70, R8, 0x78, !PT ;  /* 0x000000700b167812 */ /* 0x000fe200078e7808 */
        /* <DEDUP_REMOVED lines=10> */
[----:B0-----:R-:W-:Y:S02]  /*18b50*/  SEL R120, R20, R118, P0 ;  /* 0x0000007614787207 */ /* 0x001fe40000000000 */
[----:B------:R-:W-:Y:S01]  /*18b60*/  SEL R121, R21, R119, P0 ;  /* 0x0000007715797207 */ /* 0x000fe20000000000 */
[----:B------:R-:W-:Y:S01]  /*18b70*/  IMAD.WIDE R20, R91, 0x10, R20 ;  /* 0x000000105b147825 */ /* 0x000fe200078e0214 */
[----:B------:R-:W-:-:S02]  /*18b80*/  ISETP.NE.U32.AND P0, PT, R13, RZ, PT ;  /* 0x000000ff0d00720c */ /* 0x000fc40003f05070 */
[----:B--2---:R-:W-:Y:S01]  /*18b90*/  LOP3.LUT R16, R14, 0x70, R9, 0x78, !PT ;  /* 0x000000700e107812 */ /* 0x004fe200078e7809 */
        /* <DEDUP_REMOVED lines=92> */
[----:B------:R-:W-:Y:S01]  /*19160*/  LDGSTS.E.BYPASS.LTC128B.128 [R18], desc[UR54][R120.64], P0 ;  /* 0x0000000078127fae */ /* 0x000fe20008181a36 */
        /* <DEDUP_REMOVED lines=26> */
[----:B0-----:R-:W-:-:S04]  /*19310*/  LOP3.LUT R16, R9, 0x70, R14, 0x78, !PT ;  /* 0x0000007009107812 */ /* 0x001fc800078e780e */
[----:B------:R-:W-:-:S07]  /*19320*/  MOV R16, R16 ;  /* 0x0000001000107202 */ /* 0x000fce0000000f00 */
[----:B------:R0:W-:Y:S01]  /*19330*/  LDGSTS.E.BYPASS.LTC128B.128 [R16], desc[UR54][R124.64], P0 ;  /* 0x000000007c107fae */ /* 0x0001e20008181a36 */
[----:B------:R-:W-:-:S05]  /*19340*/  IADD3 R13, P0, PT, R10, 0x3400, RZ ;  /* 0x000034000a0d7810 */ /* 0x000fca0007f1e0ff */
[----:B------:R-:W-:Y:S01]  /*19350*/  IMAD.X R121, RZ, RZ, R19, P0 ;  /* 0x000000ffff797224 */ /* 0x000fe200000e0613 */
        /* <DEDUP_REMOVED lines=17> */
[----:B------:R-:W-:-:S04]  /*19470*/  ISETP.NE.OR P0, PT, R11, UR23, !P1 ;  /* 0x000000170b007c0c */ /* 0x000fc8000cf05670 */
[----:B------:R-:W-:Y:S02]  /*19480*/  SEL R11, R8, 0x10, P0 ;  /* 0x00000010080b7807 */ /* 0x000fe40000000000 */
[----:B0-----:R-:W-:Y:S02]  /*19490*/  SEL R16, R20, R118, P0 ;  /* 0x0000007614107207 */ /* 0x001fe40000000000 */
[----:B------:R-:W-:Y:S01]  /*194a0*/  SEL R17, R21, R119, P0 ;  /* 0x0000007715117207 */ /* 0x000fe20000000000 */
[----:B------:R-:W-:Y:S01]  /*194b0*/  IMAD.WIDE R20, R91, 0x10, R20 ;  /* 0x000000105b147825 */ /* 0x000fe200078e0214 */
[----:B------:R-:W-:Y:S02]  /*194c0*/  SHF.R.U64 R8, R13, 0x3, R121 ;  /* 0x000000030d087819 */ /* 0x000fe40000001279 */
[----:B------:R-:W-:Y:S01]  /*194d0*/  ISETP.NE.U32.AND P0, PT, R11, RZ, PT ;  /* 0x000000ff0b00720c */ /* 0x000fe20003f05070 */
[----:B------:R-:W-:Y:S01]  /*194e0*/  VIADD R11, R15, 0x70 ;  /* 0x000000700f0b7836 */ /* 0x000fe20000000000 */
[----:B------:R-:W-:Y:S01]  /*194f0*/  LOP3.LUT R120, R13, 0x70, R8, 0x78, !PT ;  /* 0x000000700d787812 */ /* 0x000fe200078e7808 */
[----:B------:R-:W-:-:S03]  /*19500*/  VIADD R15, R15, 0x78 ;  /* 0x000000780f0f7836 */ /* 0x000fc60000000000 */
[----:B------:R-:W-:-:S07]  /*19510*/  MOV R120, R120 ;  /* 0x0000007800787202 */ /* 0x000fce0000000f00 */
[----:B------:R0:W-:Y:S01]  /*19520*/  LDGSTS.E.BYPASS.LTC128B.128 [R120], desc[UR54][R16.64], P0 ;  /* 0x0000000010787fae */ /* 0x0001e20008181a36 */
[----:B------:R-:W-:-:S04]  /*19530*/  ISETP.GE.AND P0, PT, R11, UR23, PT ;  /* 0x000000170b007c0c */ /* 0x000fc8000bf06270 */
[----:B------:R-:W-:Y:S02]  /*19540*/  SEL R8, RZ, 0x10, P0 ;  /* 0x00000010ff087807 */ /* 0x000fe40000000000 */
[----:B------:R-:W-:-:S04]  /*19550*/  ISETP.GE.AND P0, PT, R15, UR23, PT ;  /* 0x000000170f007c0c */ /* 0x000fc8000bf06270 */
[----:B------:R-:W-:Y:S02]  /*19560*/  SEL R12, RZ, 0x10, P0 ;  /* 0x00000010ff0c7807 */ /* 0x000fe40000000000 */
[----:B------:R-:W-:Y:S02]  /*19570*/  ISETP.NE.OR P0, PT, R11, UR23, !P1 ;  /* 0x000000170b007c0c */ /* 0x000fe4000cf05670 */
[----:B------:R-:W-:Y:S02]  /*19580*/  ISETP.NE.OR P1, PT, R15, UR23, !P1 ;  /* 0x000000170f007c0c */ /* 0x000fe4000cf25670 */
[----:B------:R-:W-:Y:S02]  /*19590*/  SEL R11, R8, 0x10, P0 ;  /* 0x00000010080b7807 */ /* 0x000fe40000000000 */
[----:B--2---:R-:W-:Y:S02]  /*195a0*/  SEL R22, R20, R118, P0 ;  /* 0x0000007614167207 */ /* 0x004fe40000000000 */
        /* <DEDUP_REMOVED lines=8> */
[----:B------:R-:W-:-:S02]  /*19630*/  SEL R14, R20, R118, P1 ;  /* 0x00000076140e7207 */ /* 0x000fc40000800000 */
        /* <DEDUP_REMOVED lines=12> */
.L_x_345:
[----:B------:R-:W-:Y:S01]  /*19700*/  SYNCS.ARRIVE.TRANS64.A1T0 RZ, [UR10+0x30020], RZ ;  /* 0x030020ffffff79a7 */ /* 0x000fe2000810000a */
.L_x_344:
[----:B------:R-:W-:-:S04]  /*19710*/  UIADD3 UR7, UPT, UPT, UR8, 0x1, URZ ;  /* 0x0000000108077890 */ /* 0x000fc8000fffe0ff */
[----:B------:R-:W-:-:S04]  /*19720*/  UISETP.NE.AND UP2, UPT, UR7, 0xb, UPT ;  /* 0x0000000b0700788c */ /* 0x000fc8000bf45270 */
[----:B------:R-:W-:Y:S02]  /*19730*/  USEL UR8, URZ, 0x1, UP2 ;  /* 0x00000001ff087887 */ /* 0x000fe40009000000 */
[----:B------:R-:W-:Y:S02]  /*19740*/  USEL UR7, UR7, URZ, UP2 ;  /* 0x000000ff07077287 */ /* 0x000fe40009000000 */
[----:B------:R-:W-:Y:S01]  /*19750*/  ULOP3.LUT UR26, UR26, UR8, URZ, 0x3c, !UPT ;  /* 0x000000081a1a7292 */ /* 0x000fe2000f8e3cff */
[----:B------:R-:W-:Y:S11]  /*19760*/  BRA.U UP1, `(.L_x_346) ;  /* 0x0000000101047547 */ /* 0x000ff6000b800000 */
[----:B--2---:R-:W-:Y:S05]  /*19770*/  BPT.TRAP 0x1 ;  /* 0x000000040000795c */ /* 0x004fea0000300000 */
.L_x_346:
[----:B------:R-:W-:Y:S01]  /*19780*/  ULEA UR10, UR7, UR12, 0x3 ;  /* 0x0000000c070a7291 */ /* 0x000fe2000f8e18ff */
[----:B------:R-:W-:-:S04]  /*19790*/  MOV R9, UR26 ;  /* 0x0000001a00097c02 */ /* 0x000fc80008000f00 */
[----:B------:R-:W-:-:S04]  /*197a0*/  SHF.L.U32 R9, R9, 0x1f, RZ ;  /* 0x0000001f09097819 */ /* 0x000fc800000006ff */
[----:B------:R-:W3:Y:S02]  /*197b0*/  SYNCS.PHASECHK.TRANS64.TRYWAIT P0, [UR10+0x30078], R9 ;  /* 0x03007809ff0075a7 */ /* 0x000ee4000800110a */
[----:B---3--:R-:W-:Y:S05]  /*197c0*/  @!P0 BRA `(.L_x_347) ;  /* 0x00000044008c8947 */ /* 0x008fea0003800000 */
.L_x_433:
[----:B------:R-:W-:-:S13]  /*197d0*/  ISETP.GE.AND P0, PT, R7, UR6, PT ;  /* 0x0000000607007c0c */ /* 0x000fda000bf06270 */
[----:B------:R-:W-:Y:S05]  /*197e0*/  @P0 BRA `(.L_x_348) ;  /* 0x0000000800380947 */ /* 0x000fea0003800000 */
[----:B------:R-:W-:Y:S01]  /*197f0*/  USHF.L.U32 UR8, UR7, 0xe, URZ ;  /* 0x0000000e07087899 */ /* 0x000fe200080006ff */
[----:B------:R-:W-:-:S05]  /*19800*/  IMAD R7, R96, R7, RZ ;  /* 0x0000000760077224 */ /* 0x000fca00078e02ff */
[----:B------:R-:W-:Y:S01]  /*19810*/  IMAD.U32 R184, RZ, RZ, UR8 ;  /* 0x00000008ffb87e24 */ /* 0x000fe2000f8e00ff */
[----:B---3--:R-:W-:-:S04]  /*19820*/  IADD3 R8, P0, PT, R6, UR8, RZ ;  /* 0x0000000806087c10 */ /* 0x008fc8000ff1e0ff */
[----:B------:R-:W-:Y:S02]  /*19830*/  LEA.HI.X.SX32 R185, R184, R5, 0x1, P0 ;  /* 0x00000005b8b97211 */ /* 0x000fe400000f0eff */
[C---:B0-----:R-:W-:Y:S02]  /*19840*/  IADD3 R180, P0, PT, R7.reuse, R4, RZ ;  /* 0x0000000407b47210 */ /* 0x041fe40007f1e0ff */
[C---:B------:R-:W-:Y:S02]  /*19850*/  SHF.R.U64 R115, R8.reuse, 0x3, R185 ;  /* 0x0000000308737819 */ /* 0x040fe400000012b9 */
        /* <DEDUP_REMOVED lines=74> */
[C---:B------:R-:W-:Y:S02]  /*19d00*/  IADD3 R24, P0, PT, R8.reuse, 0x3800, RZ ;  /* 0x0000380008187810 */ /* 0x040fe40007f1e0ff */
[----:B------:R-:W-:Y:S02]  /*19d10*/  MOV R9, R184 ;  /* 0x000000b800097202 */ /* 0x000fe40000000f00 */
[----:B------:R-:W-:Y:S01]  /*19d20*/  MOV R135, R134 ;  /* 0x0000008600877202 */ /* 0x000fe20000000f00 */
[----:B------:R-:W-:Y:S01]  /*19d30*/  IMAD.X R127, RZ, RZ, R185, P0 ;  /* 0x000000ffff7f7224 */ /* 0x000fe200000e06b9 */
[----:B------:R-:W-:Y:S01]  /*19d40*/  IADD3 R25, P0, PT, R8, 0x3c00, RZ ;  /* 0x00003c0008197810 */ /* 0x000fe20007f1e0ff */
[----:B------:R-:W-:Y:S01]  /*19d50*/  @!PT LDS RZ, [RZ] ;  /* 0x00000000fffff984 */ /* 0x000fe20000000800 */
[----:B------:R-:W-:Y:S01]  /*19d60*/  @!PT LDS RZ, [RZ] ;  /* 0x00000000fffff984 */ /* 0x000fe20000000800 */
[----:B------:R-:W-:Y:S01]  /*19d70*/  @!PT LDS RZ, [RZ] ;  /* 0x00000000fffff984 */ /* 0x000fe20000000800 */
[----:B------:R0:W-:Y:S01]  /*19d80*/  LDGSTS.E.BYPASS.LTC128B.128 [R9], desc[UR54][R180.64] ;  /* 0x00000000b4097fae */ /* 0x0001e2000b981a36 */
        /* <DEDUP_REMOVED lines=50> */
.L_x_349:
[----:B------:R-:W-:Y:S01]  /*1a0b0*/  SYNCS.ARRIVE.TRANS64.A1T0 RZ, [UR10+0x30020], RZ ;  /* 0x030020ffffff79a7 */ /* 0x000fe2000810000a */
[----:B------:R-:W-:Y:S05]  /*1a0c0*/  BRA `(.L_x_350) ;  /* 0x0000001000007947 */ /* 0x000fea0003800000 */
.L_x_348:
[----:B------:R-:W-:Y:S01]  /*1a0d0*/  USHF.L.U32 UR8, UR7, 0xe, URZ ;  /* 0x0000000e07087899 */ /* 0x000fe200080006ff */
[----:B---3--:R-:W-:Y:S01]  /*1a0e0*/  IMAD R9, R96, R7, RZ ;  /* 0x0000000760097224 */ /* 0x008fe200078e02ff */
[----:B--2---:R-:W-:Y:S01]  /*1a0f0*/  ISETP.NE.U32.AND P1, PT, RZ, UR4, PT ;  /* 0x00000004ff007c0c */ /* 0x004fe2000bf25070 */
[----:B0-----:R-:W-:-:S03]  /*1a100*/  IMAD R14, R7, 0x80, R102 ;  /* 0x00000080070e7824 */ /* 0x001fc600078e0266 */
        /* <DEDUP_REMOVED lines=9> */
[----:B------:R-:W-:Y:S01]  /*1a1a0*/  LOP3.LUT R16, R8, 0x70, R11, 0x78, !PT ;  /* 0x0000007008107812 */ /* 0x000fe200078e780b */
[----:B------:R-:W-:Y:S01]  /*1a1b0*/  IMAD.WIDE R24, R89, 0x10, R22 ;  /* 0x0000001059187825 */ /* 0x000fe200078e0216 */
        /* <DEDUP_REMOVED lines=30> */
[----:B0-----:R-:W-:-:S07]  /*1a3a0*/  MOV R15, R18 ;  /* 0x00000012000f7202 */ /* 0x001fce0000000f00 */
        /* <DEDUP_REMOVED lines=24> */
[----:B------:R-:W-:-:S02]  /*1a530*/  SEL R25, R25, R117, P0 ;  /* 0x0000007519197207 */ /* 0x000fc40000000000 */
[----:B------:R-:W-:Y:S02]  /*1a540*/  ISETP.NE.U32.AND P0, PT, R13, RZ, PT ;  /* 0x000000ff0d00720c */ /* 0x000fe40003f05070 */
        /* <DEDUP_REMOVED lines=15> */
[----:B------:R-:W-:Y:S02]  /*1a640*/  VIADD R7, R14, 0x30 ;  /* 0x000000300e077836 */ /* 0x000fe40000000000 */
[----:B0-----:R-:W-:Y:S01]  /*1a650*/  IMAD.WIDE R24, R89, 0x10, R22 ;  /* 0x0000001059187825 */ /* 0x001fe200078e0216 */
[----:B------:R-:W-:-:S03]  /*1a660*/  MOV R15, R20 ;  /* 0x00000014000f7202 */ /* 0x000fc60000000f00 */
[----:B-1----:R-:W-:-:S04]  /*1a670*/  IMAD.WIDE R22, R0, 0x20, R22 ;  /* 0x0000002000167825 */ /* 0x002fc800078e0216 */
        /* <DEDUP_REMOVED lines=57> */
[----:B0-----:R-:W-:Y:S01]  /*1aa10*/  MOV R15, R20 ;  /* 0x00000014000f7202 */ /* 0x001fe20000000f00 */
[----:B------:R-:W-:-:S04]  /*1aa20*/  IMAD.WIDE R20, R89, 0x10, R22 ;  /* 0x0000001059147825 */ /* 0x000fc800078e0216 */
[----:B------:R-:W-:Y:S02]  /*1aa30*/  IMAD.WIDE R22, R0, 0x20, R22 ;  /* 0x0000002000167825 */ /* 0x000fe400078e0216 */
        /* <DEDUP_REMOVED lines=35> */
[----:B------:R-:W-:-:S04]  /*1ac70*/  ISETP.NE.OR P0, PT, R13, UR23, !P1 ;  /* 0x000000170d007c0c */ /* 0x000fc8000cf05670 */
[----:B------:R-:W-:Y:S02]  /*1ac80*/  SEL R13, R12, 0x10, P0 ;  /* 0x000000100c0d7807 */ /* 0x000fe40000000000 */
[----:B------:R-:W-:Y:S02]  /*1ac90*/  SEL R120, R20, R116, P0 ;  /* 0x0000007414787207 */ /* 0x000fe40000000000 */
[----:B------:R-:W-:Y:S02]  /*1aca0*/  SEL R121, R21, R117, P0 ;  /* 0x0000007515797207 */ /* 0x000fe40000000000 */
        /* <DEDUP_REMOVED lines=26> */
[----:B-1----:R-:W-:Y:S02]  /*1ae50*/  SEL R18, R22, R116, P0 ;  /* 0x0000007416127207 */ /* 0x002fe40000000000 */
        /* <DEDUP_REMOVED lines=20> */
[----:B------:R-:W-:Y:S02]  /*1afa0*/  LOP3.LUT R12, R9, 0x70, R10, 0x78, !PT ;  /* 0x00000070090c7812 */ /* 0x000fe400078e780a */
[----:B------:R-:W-:Y:S02]  /*1afb0*/  ISETP.NE.OR P1, PT, R14, UR23, !P1 ;  /* 0x000000170e007c0c */ /* 0x000fe4000cf25670 */
[----:B------:R-:W-:Y:S02]  /*1afc0*/  MOV R12, R12 ;  /* 0x0000000c000c7202 */ /* 0x000fe40000000f00 */
[----:B------:R-:W-:Y:S02]  /*1afd0*/  SEL R11, R11, 0x10, P1 ;  /* 0x000000100b0b7807 */ /* 0x000fe40000800000 */
[----:B------:R-:W-:Y:S02]  /*1afe0*/  SHF.R.U64 R7, R8, 0x3, R17 ;  /* 0x0000000308077819 */ /* 0x000fe40000001211 */
[----:B------:R-:W-:Y:S01]  /*1aff0*/  SEL R14, R22, R116, P1 ;  /* 0x00000074160e7207 */ /* 0x000fe20000800000 */
[----:B------:R1:W-:Y:S01]  /*1b000*/  LDGSTS.E.BYPASS.LTC128B.128 [R12], desc[UR54][R24.64], P0 ;  /* 0x00000000180c7fae */ /* 0x0003e20008181a36 */
[----:B------:R-:W-:-:S02]  /*1b010*/  ISETP.NE.U32.AND P0, PT, R11, RZ, PT ;  /* 0x000000ff0b00720c */ /* 0x000fc40003f05070 */
[----:B------:R-:W-:Y:S02]  /*1b020*/  LOP3.LUT R16, R8, 0x70, R7, 0x78, !PT ;  /* 0x0000007008107812 */ /* 0x000fe400078e7807 */
[----:B------:R-:W-:Y:S02]  /*1b030*/  SEL R15, R23, R117, P1 ;  /* 0x00000075170f7207 */ /* 0x000fe40000800000 */
[----:B------:R-:W-:-:S07]  /*1b040*/  MOV R16, R16 ;  /* 0x0000001000107202 */ /* 0x000fce0000000f00 */
[----:B------:R1:W-:Y:S01]  /*1b050*/  LDGSTS.E.BYPASS.LTC128B.128 [R16], desc[UR54][R14.64], P0 ;  /* 0x000000000e107fae */ /* 0x0003e20008181a36 */
[----:B------:R-:W-:Y:S01]  /*1b060*/  NOP ;  /* 0x0000000000007918 */ /* 0x000fe20000000000 */
[----:B------:R-:W-:Y:S02]  /*1b070*/  SYNCS.ARRIVE.TRANS64.RED.A0T1 RZ, [UR10+0x30020], RZ ;  /* 0x030020ffffff79a7 */ /* 0x000fe4000820040a */
[----:B------:R-:W-:Y:S01]  /*1b080*/  ARRIVES.LDGSTSBAR.64.TRANSCNT [UR10+0x30020] ;  /* 0x03002000ff0079b0 */ /* 0x000fe20008002a0a */
[----:B------:R-:W-:Y:S01]  /*1b090*/  NOP ;  /* 0x0000000000007918 */ /* 0x000fe20000000000 */
[----:B------:R-:W-:Y:S05]  /*1b0a0*/  BRA.U UP1, `(.L_x_351) ;  /* 0x0000000101047547 */ /* 0x000fea000b800000 */
[----:B------:R-:W-:Y:S05]  /*1b0b0*/  BPT.TRAP 0x1 ;  /* 0x000000040000795c */ /* 0x000fea0000300000 */
.L_x_351:
[----:B------:R-:W-:Y:S01]  /*1b0c0*/  SYNCS.ARRIVE.TRANS64.A1T0 RZ, [UR10+0x30020], RZ ;  /* 0x030020ffffff79a7 */ /* 0x000fe2000810000a */
.L_x_350:
[----:B------:R-:W-:Y:S01]  /*1b0d0*/  UIADD3 UR8, UPT, UPT, UR7, 0x1, URZ ;  /* 0x0000000107087890 */ /* 0x000fe2000fffe0ff */
[C---:B------:R-:W-:Y:S01]  /*1b0e0*/  ISETP.NE.AND P0, PT, R2.reuse, UR9, PT ;  /* 0x0000000902007c0c */ /* 0x040fe2000bf05270 */
[----:B------:R-:W-:Y:S01]  /*1b0f0*/  IMAD.MOV.U32 R7, RZ, RZ, R2 ;  /* 0x000000ffff077224 */ /* 0x000fe200078e0002 */
[----:B------:R-:W-:Y:S01]  /*1b100*/  IADD3 R2, PT, PT, R2, 0x1, RZ ;  /* 0x0000000102027810 */ /* 0x000fe20007ffe0ff */
[----:B------:R-:W-:-:S04]  /*1b110*/  UISETP.NE.AND UP2, UPT, UR8, 0xb, UPT ;  /* 0x0000000b0800788c */ /* 0x000fc8000bf45270 */
[----:B------:R-:W-:Y:S02]  /*1b120*/  USEL UR7, URZ, 0x1, UP2 ;  /* 0x00000001ff077887 */ /* 0x000fe40009000000 */
[----:B------:R-:W-:Y:S02]  /*1b130*/  USEL UR8, UR8, URZ, UP2 ;  /* 0x000000ff08087287 */ /* 0x000fe40009000000 */
[----:B------:R-:W-:Y:S02]  /*1b140*/  ULOP3.LUT UR26, UR26, UR7, URZ, 0x3c, !UPT ;  /* 0x000000071a1a7292 */ /* 0x000fe4000f8e3cff */
[----:B------:R-:W-:Y:S05]  /*1b150*/  @P0 BRA `(.L_x_352) ;  /* 0xffffffcc00100947 */ /* 0x000fea000383ffff */
.L_x_339:
[----:B------:R-:W-:Y:S05]  /*1b160*/  BRA.U UP1, `(.L_x_353) ;  /* 0x0000000101047547 */ /* 0x000fea000b800000 */
[----:B--2---:R-:W-:Y:S05]  /*1b170*/  BPT.TRAP 0x1 ;  /* 0x000000040000795c */ /* 0x004fea0000300000 */
.L_x_353:
[----:B------:R-:W-:Y:S01]  /*1b180*/  ULEA UR7, UR8, UR12, 0x3 ;  /* 0x0000000c08077291 */ /* 0x000fe2000f8e18ff */
[----:B------:R-:W-:-:S04]  /*1b190*/  MOV R7, UR26 ;  /* 0x0000001a00077c02 */ /* 0x000fc80008000f00 */
[----:B------:R-:W-:-:S04]  /*1b1a0*/  SHF.L.U32 R7, R7, 0x1f, RZ ;  /* 0x0000001f07077819 */ /* 0x000fc800000006ff */
[----:B------:R-:W3:Y:S02]  /*1b1b0*/  SYNCS.PHASECHK.TRANS64.TRYWAIT P0, [UR7+0x30078], R7 ;  /* 0x03007807ff0075a7 */ /* 0x000ee40008001107 */
[----:B---3--:R-:W-:Y:S05]  /*1b1c0*/  @!P0 BRA `(.L_x_354) ;  /* 0x0000002c00248947 */ /* 0x008fea0003800000 */
.L_x_435:
[----:B------:R-:W-:-:S09]  /*1b1d0*/  UISETP.GE.AND UP2, UPT, UR9, UR6, UPT ;  /* 0x000000060900728c */ /* 0x000fd2000bf46270 */
[----:B------:R-:W-:Y:S05]  /*1b1e0*/  BRA.U UP2, `(.L_x_355) ;  /* 0x0000000902387547 */ /* 0x000fea000b800000 */
[----:B-1----:R-:W-:Y:S01]  /*1b1f0*/  IMAD R0, R96, UR9, RZ ;  /* 0x0000000960007c24 */ /* 0x002fe2000f8e02ff */
[----:B--2---:R-:W-:-:S04]  /*1b200*/  USHF.L.U32 UR4, UR8, 0xe, URZ ;  /* 0x0000000e08047899 */ /* 0x004fc800080006ff */
[C---:B------:R-:W-:Y:S02]  /*1b210*/  IADD3 R2, P0, PT, R0.reuse, R4, RZ ;  /* 0x0000000400027210 */ /* 0x040fe40007f1e0ff */
[----:B------:R-:W-:Y:S02]  /*1b220*/  IMAD.U32 R174, RZ, RZ, UR4 ;  /* 0x00000004ffae7e24 */ /* 0x000fe4000f8e00ff */
[----:B------:R-:W-:Y:S02]  /*1b230*/  LEA.HI.X.SX32 R3, R0, R3, 0x1, P0 ;  /* 0x0000000300037211 */ /* 0x000fe400000f0eff */
[----:B------:R-:W-:-:S04]  /*1b240*/  IADD3 R7, P0, PT, R6, UR4, RZ ;  /* 0x0000000406077c10 */ /* 0x000fc8000ff1e0ff */
[----:B0-----:R-:W-:Y:S02]  /*1b250*/  LEA.HI.X.SX32 R175, R174, R5, 0x1, P0 ;  /* 0x00000005aeaf7211 */ /* 0x001fe400000f0eff */
[C---:B------:R-:W-:Y:S02]  /*1b260*/  IADD3 R0, P0, PT, R7.reuse, 0x400, RZ ;  /* 0x0000040007007810 */ /* 0x040fe40007f1e0ff */
[----:B------:R-:W-:-:S03]  /*1b270*/  SHF.R.U64 R116, R7, 0x3, R175 ;  /* 0x0000000307747819 */ /* 0x000fc600000012af */
[----:B------:R-:W-:Y:S01]  /*1b280*/  IMAD.X R173, RZ, RZ, R175, P0 ;  /* 0x000000ffffad7224 */ /* 0x000fe200000e06af */
[C---:B------:R-:W-:Y:S02]  /*1b290*/  IADD3 R170, P0, PT, R94.reuse, R2, RZ ;  /* 0x000000025eaa7210 */ /* 0x040fe40007f1e0ff */
[C---:B------:R-:W-:Y:S02]  /*1b2a0*/  LOP3.LUT R174, R7.reuse, 0x70, R116, 0x78, !PT ;  /* 0x0000007007ae7812 */ /* 0x040fe400078e7874 */
        /* <DEDUP_REMOVED lines=97> */
[----:B------:R-:W-:Y:S02]  /*1b8c0*/  SHF.R.U64 R4, R23, 0x3, R117 ;  /* 0x0000000317047819 */ /* 0x000fe40000001275 */
[----:B------:R-:W-:Y:S01]  /*1b8d0*/  MOV R149, R148 ;  /* 0x0000009400957202 */ /* 0x000fe20000000f00 */
        /* <DEDUP_REMOVED lines=28> */
[----:B------:R-:W-:Y:S05]  /*1baa0*/  BPT.TRAP 0x1 ;  /* 0x000000040000795c */ /* 0x000fea0000300000 */
.L_x_356:
[----:B------:R-:W-:Y:S01]  /*1bab0*/  SYNCS.ARRIVE.TRANS64.A1T0 RZ, [UR7+0x30020], RZ ;  /* 0x030020ffffff79a7 */ /* 0x000fe20008100007 */
[----:B------:R-:W-:Y:S05]  /*1bac0*/  BRA `(.L_x_357) ;  /* 0x00000010000c7947 */ /* 0x000fea0003800000 */
.L_x_355:
[----:B-1----:R-:W-:Y:S01]  /*1bad0*/  IMAD R0, R96, UR9, RZ ;  /* 0x0000000960007c24 */ /* 0x002fe2000f8e02ff */
[----:B--2---:R-:W-:-:S04]  /*1bae0*/  USHF.L.U32 UR4, UR8, 0xe, URZ ;  /* 0x0000000e08047899 */ /* 0x004fc800080006ff */
[C---:B------:R-:W-:Y:S02]  /*1baf0*/  IADD3 R20, P0, PT, R0.reuse, R4, RZ ;  /* 0x0000000400147210 */ /* 0x040fe40007f1e0ff */
[----:B0-----:R-:W-:Y:S02]  /*1bb00*/  IMAD.U32 R16, RZ, RZ, UR4 ;  /* 0x00000004ff107e24 */ /* 0x001fe4000f8e00ff */
[----:B------:R-:W-:Y:S01]  /*1bb10*/  LEA.HI.X.SX32 R21, R0, R3, 0x1, P0 ;  /* 0x0000000300157211 */ /* 0x000fe200000f0eff */
[----:B------:R-:W-:Y:S01]  /*1bb20*/  IMAD.U32 R3, RZ, RZ, UR9 ;  /* 0x00000009ff037e24 */ /* 0x000fe2000f8e00ff */
[----:B------:R-:W-:Y:S01]  /*1bb30*/  IADD3 R7, P0, PT, R6, UR4, RZ ;  /* 0x0000000406077c10 */ /* 0x000fe2000ff1e0ff */
[----:B------:R-:W0:Y:S02]  /*1bb40*/  LDCU.64 UR4, c[0x0][0x3c0] ;  /* 0x00007800ff0477ac */ /* 0x000e240008000a00 */
[----:B------:R-:W-:Y:S01]  /*1bb50*/  IMAD R10, R3, 0x80, R102 ;  /* 0x00000080030a7824 */ /* 0x000fe200078e0266 */
[----:B------:R-:W-:Y:S01]  /*1bb60*/  LEA.HI.X.SX32 R17, R16, R5, 0x1, P0 ;  /* 0x0000000510117211 */ /* 0x000fe200000f0eff */
[----:B------:R-:W-:-:S03]  /*1bb70*/  IMAD.WIDE R22, R89, 0x10, R20 ;  /* 0x0000001059167825 */ /* 0x000fc600078e0214 */
[----:B------:R-:W-:Y:S02]  /*1bb80*/  ISETP.GE.AND P0, PT, R10, UR23, PT ;  /* 0x000000170a007c0c */ /* 0x000fe4000bf06270 */
[C-C-:B------:R-:W-:Y:S02]  /*1bb90*/  SHF.R.U64 R2, R7.reuse, 0x3, R17.reuse ;  /* 0x0000000307027819 */ /* 0x140fe40000001211 */
[----:B------:R-:W-:Y:S02]  /*1bba0*/  SEL R0, RZ, 0x10, P0 ;  /* 0x00000010ff007807 */ /* 0x000fe40000000000 */
[C---:B------:R-:W-:Y:S02]  /*1bbb0*/  IADD3 R9, P0, PT, R7.reuse, 0x400, RZ ;  /* 0x0000040007097810 */ /* 0x040fe40007f1e0ff */
[C---:B------:R-:W-:Y:S02]  /*1bbc0*/  LOP3.LUT R16, R7.reuse, 0x70, R2, 0x78, !PT ;  /* 0x0000007007107812 */ /* 0x040fe400078e7802 */
[----:B0-----:R-:W-:Y:S01]  /*1bbd0*/  ISETP.NE.U32.AND P1, PT, RZ, UR4, PT ;  /* 0x00000004ff007c0c */ /* 0x001fe2000bf25070 */
[----:B------:R-:W-:Y:S01]  /*1bbe0*/  IMAD.X R19, RZ, RZ, R17, P0 ;  /* 0x000000ffff137224 */ /* 0x000fe200000e0611 */
[----:B------:R-:W-:-:S02]  /*1bbf0*/  IADD3 R3, P0, PT, R7, 0x800, RZ ;  /* 0x0000080007037810 */ /* 0x000fc40007f1e0ff */
[----:B------:R-:W-:Y:S02]  /*1bc00*/  ISETP.NE.AND.EX P1, PT, RZ, UR5, PT, P1 ;  /* 0x00000005ff007c0c */ /* 0x000fe4000bf25310 */
[----:B------:R-:W-:Y:S01]  /*1bc10*/  MOV R4, R16 ;  /* 0x0000001000047202 */ /* 0x000fe20000000f00 */
[----:B------:R-:W-:Y:S01]  /*1bc20*/  IMAD.X R15, RZ, RZ, R17, P0 ;  /* 0x000000ffff0f7224 */ /* 0x000fe200000e0611 */
[----:B------:R-:W-:-:S04]  /*1bc30*/  ISETP.NE.OR P0, PT, R10, UR23, !P1 ;  /* 0x000000170a007c0c */ /* 0x000fc8000cf05670 */
[----:B------:R-:W-:Y:S02]  /*1bc40*/  SEL R0, R0, 0x10, P0 ;  /* 0x0000001000007807 */ /* 0x000fe40000000000 */
[----:B------:R-:W-:Y:S02]  /*1bc50*/  SEL R24, R20, R116, P0 ;  /* 0x0000007414187207 */ /* 0x000fe40000000000 */
[----:B------:R-:W-:Y:S01]  /*1bc60*/  SEL R25, R21, R117, P0 ;  /* 0x0000007515197207 */ /* 0x000fe20000000000 */
[----:B------:R-:W-:Y:S01]  /*1bc70*/  IMAD.WIDE R20, R88, 0x10, R20 ;  /* 0x0000001058147825 */ /* 0x000fe200078e0214 */
[----:B------:R-:W-:-:S03]  /*1bc80*/  ISETP.NE.U32.AND P0, PT, R0, RZ, PT ;  /* 0x000000ff0000720c */ /* 0x000fc60003f05070 */
[----:B------:R-:W-:-:S10]  /*1bc90*/  VIADD R0, R10, 0x8 ;  /* 0x000000080a007836 */ /* 0x000fd40000000000 */
        /* <DEDUP_REMOVED lines=104> */
[----:B------:R-:W-:Y:S01]  /*1c320*/  VIADD R0, R10, 0x40 ;  /* 0x000000400a007836 */ /* 0x000fe20000000000 */
[----:B0-----:R-:W0:Y:S02]  /*1c330*/  LDC R4, c[0x0][0x400] ;  /* 0x00010000ff047b82 */ /* 0x001e240000000800 */
[----:B------:R-:W-:-:S07]  /*1c340*/  MOV R18, R18 ;  /* 0x0000001200127202 */ /* 0x000fce0000000f00 */
[----:B------:R1:W-:Y:S01]  /*1c350*/  LDGSTS.E.BYPASS.LTC128B.128 [R18], desc[UR54][R24.64], P0 ;  /* 0x0000000018127fae */ /* 0x0003e20008181a36 */
[----:B------:R-:W-:-:S05]  /*1c360*/  IADD3 R9, P0, PT, R7, 0x2800, RZ ;  /* 0x0000280007097810 */ /* 0x000fca0007f1e0ff */
[----:B------:R-:W-:Y:S01]  /*1c370*/  IMAD.X R23, RZ, RZ, R17, P0 ;  /* 0x000000ffff177224 */ /* 0x000fe200000e0611 */
[----:B------:R-:W-:-:S04]  /*1c380*/  ISETP.GE.AND P0, PT, R0, UR23, PT ;  /* 0x0000001700007c0c */ /* 0x000fc8000bf06270 */
[----:B------:R-:W-:Y:S02]  /*1c390*/  SEL R2, RZ, 0x10, P0 ;  /* 0x00000010ff027807 */ /* 0x000fe40000000000 */
[----:B------:R-:W-:Y:S01]  /*1c3a0*/  ISETP.NE.OR P0, PT, R0, UR23, !P1 ;  /* 0x0000001700007c0c */ /* 0x000fe2000cf05670 */
[----:B0-----:R-:W-:Y:S01]  /*1c3b0*/  IMAD.WIDE R20, R4, 0x20, R20 ;  /* 0x0000002004147825 */ /* 0x001fe200078e0214 */
[----:B------:R-:W-:Y:S02]  /*1c3c0*/  SHF.R.U64 R0, R3, 0x3, R15 ;  /* 0x0000000303007819 */ /* 0x000fe4000000120f */
[----:B------:R-:W-:Y:S02]  /*1c3d0*/  SEL R2, R2, 0x10, P0 ;  /* 0x0000001002027807 */ /* 0x000fe40000000000 */
[----:B------:R-:W-:Y:S02]  /*1c3e0*/  SEL R118, R20, R116, P0 ;  /* 0x0000007414767207 */ /* 0x000fe40000000000 */
[----:B------:R-:W-:-:S02]  /*1c3f0*/  SEL R119, R21, R117, P0 ;  /* 0x0000007515777207 */ /* 0x000fc40000000000 */
[----:B------:R-:W-:Y:S02]  /*1c400*/  ISETP.NE.U32.AND P0, PT, R2, RZ, PT ;  /* 0x000000ff0200720c */ /* 0x000fe40003f05070 */
[----:B------:R-:W-:Y:S01]  /*1c410*/  LOP3.LUT R14, R3, 0x70, R0, 0x78, !PT ;  /* 0x00000070030e7812 */ /* 0x000fe200078e7800 */
[----:B------:R-:W-:Y:S02]  /*1c420*/  VIADD R0, R10, 0x48 ;  /* 0x000000480a007836 */ /* 0x000fe40000000000 */
[----:B-1----:R-:W-:Y:S01]  /*1c430*/  IMAD.WIDE R18, R89, 0x10, R20 ;  /* 0x0000001059127825 */ /* 0x002fe200078e0214 */
[----:B------:R-:W-:-:S03]  /*1c440*/  MOV R8, R14 ;  /* 0x0000000e00087202 */ /* 0x000fc60000000f00 */
[----:B------:R-:W-:-:S04]  /*1c450*/  IMAD.WIDE R20, R4, 0x20, R20 ;  /* 0x0000002004147825 */ /* 0x000fc800078e0214 */
[----:B------:R0:W-:Y:S01]  /*1c460*/  LDGSTS.E.BYPASS.LTC128B.128 [R8], desc[UR54][R118.64], P0 ;  /* 0x0000000076087fae */ /* 0x0001e20008181a36 */
[----:B------:R-:W-:Y:S01]  /*1c470*/  IADD3 R3, P0, PT, R7, 0x2c00, RZ ;  /* 0x00002c0007037810 */ /* 0x000fe20007f1e0ff */
[----:B------:R-:W-:-:S04]  /*1c480*/  VIADD R4, R10, 0x68 ;  /* 0x000000680a047836 */ /* 0x000fc80000000000 */
        /* <DEDUP_REMOVED lines=17> */
[----:B0-----:R-:W-:Y:S02]  /*1c5a0*/  SEL R8, RZ, 0x10, P0 ;  /* 0x00000010ff087807 */ /* 0x001fe40000000000 */
        /* <DEDUP_REMOVED lines=12> */
[----:B-1----:R-:W-:Y:S01]  /*1c670*/  IMAD.X R25, RZ, RZ, R17, P0 ;  /* 0x000000ffff197224 */ /* 0x002fe200000e0611 */
[----:B------:R-:W-:-:S04]  /*1c680*/  ISETP.GE.AND P0, PT, R9, UR23, PT ;  /* 0x0000001709007c0c */ /* 0x000fc8000bf06270 */
[----:B------:R-:W-:Y:S02]  /*1c690*/  SEL R8, RZ, 0x10, P0 ;  /* 0x00000010ff087807 */ /* 0x000fe40000000000 */
[----:B------:R-:W-:-:S04]  /*1c6a0*/  ISETP.NE.OR P0, PT, R9, UR23, !P1 ;  /* 0x0000001709007c0c */ /* 0x000fc8000cf05670 */
[----:B------:R-:W-:Y:S02]  /*1c6b0*/  SEL R9, R8, 0x10, P0 ;  /* 0x0000001008097807 */ /* 0x000fe40000000000 */
[----:B------:R-:W-:Y:S02]  /*1c6c0*/  SEL R18, R18, R116, P0 ;  /* 0x0000007412127207 */ /* 0x000fe40000000000 */
[----:B------:R-:W-:Y:S02]  /*1c6d0*/  SEL R19, R19, R117, P0 ;  /* 0x0000007513137207 */ /* 0x000fe40000000000 */
[----:B------:R-:W-:Y:S02]  /*1c6e0*/  SHF.R.U64 R8, R3, 0x3, R15 ;  /* 0x0000000303087819 */ /* 0x000fe4000000120f */
[----:B------:R-:W-:Y:S01]  /*1c6f0*/  ISETP.NE.U32.AND P0, PT, R9, RZ, PT ;  /* 0x000000ff0900720c */ /* 0x000fe20003f05070 */
[----:B------:R-:W-:Y:S01]  /*1c700*/  VIADD R9, R10, 0x60 ;  /* 0x000000600a097836 */ /* 0x000fe20000000000 */
[----:B------:R-:W-:-:S04]  /*1c710*/  LOP3.LUT R14, R3, 0x70, R8, 0x78, !PT ;  /* 0x00000070030e7812 */ /* 0x000fc800078e7808 */
        /* <DEDUP_REMOVED lines=13> */
[----:B------:R-:W-:Y:S01]  /*1c7f0*/  LOP3.LUT R12, R2, 0x70, R9, 0x78, !PT ;  /* 0x00000070020c7812 */ /* 0x000fe200078e7809 */
[----:B------:R-:W-:Y:S01]  /*1c800*/  VIADD R8, R10, 0x78 ;  /* 0x000000780a087836 */ /* 0x000fe20000000000 */
[C---:B------:R-:W-:Y:S02]  /*1c810*/  SHF.R.U64 R9, R0.reuse, 0x3, R25 ;  /* 0x0000000300097819 */ /* 0x040fe40000001219 */
[----:B------:R-:W-:Y:S02]  /*1c820*/  MOV R12, R12 ;  /* 0x0000000c000c7202 */ /* 0x000fe40000000f00 */
[----:B------:R-:W-:-:S04]  /*1c830*/  LOP3.LUT R24, R0, 0x70, R9, 0x78, !PT ;  /* 0x0000007000187812 */ /* 0x000fc800078e7809 */
[----:B------:R-:W-:Y:S01]  /*1c840*/  MOV R24, R24 ;  /* 0x0000001800187202 */ /* 0x000fe20000000f00 */
        /* <DEDUP_REMOVED lines=10> */
[----:B------:R-:W-:-:S03]  /*1c8f0*/  ISETP.NE.U32.AND P0, PT, R2, RZ, PT ;  /* 0x000000ff0200720c */ /* 0x000fc60003f05070 */
[----:B------:R-:W-:-:S10]  /*1c900*/  VIADD R2, R10, 0x70 ;  /* 0x000000700a027836 */ /* 0x000fd40000000000 */
        /* <DEDUP_REMOVED lines=8> */
[----:B0-----:R-:W-:Y:S02]  /*1c990*/  SEL R12, R20, R116, P0 ;  /* 0x00000074140c7207 */ /* 0x001fe40000000000 */
        /* <DEDUP_REMOVED lines=21> */
.L_x_358:
[----:B------:R-:W-:Y:S01]  /*1caf0*/  SYNCS.ARRIVE.TRANS64.A1T0 RZ, [UR7+0x30020], RZ ;  /* 0x030020ffffff79a7 */ /* 0x000fe20008100007 */
.L_x_357:
[----:B------:R-:W2:Y:S01]  /*1cb00*/  LDCU.64 UR10, c[0x0][0x3c0] ;  /* 0x00007800ff0a77ac */ /* 0x000ea20008000a00 */
[----:B------:R-:W-:Y:S01]  /*1cb10*/  LOP3.LUT R45, R45, 0x1, RZ, 0x3c, !PT ;  /* 0x000000012d2d7812 */ /* 0x000fe200078e3cff */
[----:B------:R-:W-:-:S04]  /*1cb20*/  UIADD3 UR8, UPT, UPT, UR8, 0x1, URZ ;  /* 0x0000000108087890 */ /* 0x000fc8000fffe0ff */
[----:B------:R-:W-:-:S04]  /*1cb30*/  UISETP.NE.AND UP3, UPT, UR8, 0xb, UPT ;  /* 0x0000000b0800788c */ /* 0x000fc8000bf65270 */
[----:B------:R-:W-:Y:S02]  /*1cb40*/  USEL UR4, URZ, 0x1, UP3 ;  /* 0x00000001ff047887 */ /* 0x000fe40009800000 */
[----:B------:R-:W-:Y:S02]  /*1cb50*/  USEL UR25, UR8, URZ, UP3 ;  /* 0x000000ff08197287 */ /* 0x000fe40009800000 */
[----:B------:R-:W-:Y:S02]  /*1cb60*/  ULOP3.LUT UR26, UR26, UR4, URZ, 0x3c, !UPT ;  /* 0x000000041a1a7292 */ /* 0x000fe4000f8e3cff */
[----:B--2---:R-:W-:-:S04]  /*1cb70*/  UISETP.NE.U32.AND UP2, UPT, UR10, URZ, UPT ;  /* 0x000000ff0a00728c */ /* 0x004fc8000bf45070 */
[----:B------:R-:W-:-:S09]  /*1cb80*/  UISETP.NE.AND.EX UP2, UPT, UR11, URZ, UPT, UP2 ;  /* 0x000000ff0b00728c */ /* 0x000fd2000bf45320 */
[----:B------:R-:W-:Y:S05]  /*1cb90*/  BRA.U !UP2, `(.L_x_329) ;  /* 0x000000010a987547 */ /* 0x000fea000b800000 */
[----:B------:R-:W0:Y:S01]  /*1cba0*/  LDCU UR27, c[0x0][0x400] ;  /* 0x00008000ff1b77ac */ /* 0x000e220008000800 */
[----:B------:R-:W-:Y:S01]  /*1cbb0*/  BSSY.RECONVERGENT B0, `(.L_x_329) ;  /* 0x0000024000007945 */ /* 0x000fe20003800200 */
[----:B-1----:R-:W-:Y:S01]  /*1cbc0*/  MOV R12, UR10 ;  /* 0x0000000a000c7c02 */ /* 0x002fe20008000f00 */
[----:B------:R-:W-:Y:S01]  /*1cbd0*/  IMAD.MOV.U32 R14, RZ, RZ, R103 ;  /* 0x000000ffff0e7224 */ /* 0x000fe200078e0067 */
[----:B------:R-:W1:Y:S01]  /*1cbe0*/  LDCU UR28, c[0x0][0x3e8] ;  /* 0x00007d00ff1c77ac */ /* 0x000e620008000800 */
[----:B------:R-:W-:Y:S01]  /*1cbf0*/  MOV R11, UR11 ;  /* 0x0000000b000b7c02 */ /* 0x000fe20008000f00 */
[----:B------:R-:W2:Y:S01]  /*1cc00*/  LDCU.64 UR8, c[0x0][0x3e0] ;  /* 0x00007c00ff0877ac */ /* 0x000ea20008000a00 */
[----:B------:R-:W3:Y:S01]  /*1cc10*/  LDCU.64 UR6, c[0x0][0x3d0] ;  /* 0x00007a00ff0677ac */ /* 0x000ee20008000a00 */
[----:B------:R-:W4:Y:S01]  /*1cc20*/  LDCU.64 UR4, c[0x0][0x3f8] ;  /* 0x00007f00ff0477ac */ /* 0x000f220008000a00 */
[----:B0-----:R-:W-:Y:S01]  /*1cc30*/  IMAD.U32 R3, RZ, RZ, UR27 ;  /* 0x0000001bff037e24 */ /* 0x001fe2000f8e00ff */
[----:B-1----:R-:W-:Y:S01]  /*1cc40*/  MOV R10, UR28 ;  /* 0x0000001c000a7c02 */ /* 0x002fe20008000f00 */
[----:B--2---:R-:W-:Y:S01]  /*1cc50*/  IMAD.U32 R9, RZ, RZ, UR8 ;  /* 0x00000008ff097e24 */ /* 0x004fe2000f8e00ff */
[----:B------:R-:W-:Y:S01]  /*1cc60*/  MOV R8, UR9 ;  /* 0x0000000900087c02 */ /* 0x000fe20008000f00 */
[----:B---3--:R-:W-:Y:S01]  /*1cc70*/  IMAD.U32 R7, RZ, RZ, UR6 ;  /* 0x00000006ff077e24 */ /* 0x008fe2000f8e00ff */
[----:B------:R-:W-:-:S02]  /*1cc80*/  MOV R4, UR7 ;  /* 0x0000000700047c02 */ /* 0x000fc40008000f00 */
[----:B----4-:R-:W-:Y:S01]  /*1cc90*/  MOV R2, UR4 ;  /* 0x0000000400027c02 */ /* 0x010fe20008000f00 */
[----:B------:R-:W-:-:S07]  /*1cca0*/  IMAD.U32 R0, RZ, RZ, UR5 ;  /* 0x00000005ff007e24 */ /* 0x000fce000f8e00ff */
.L_x_359:
[--C-:B------:R-:W-:Y:S01]  /*1ccb0*/  IADD3 R16, P1, P0, R7, UR14, R14.reuse ;  /* 0x0000000e07107c10 */ /* 0x100fe2000f83e00e */
[--C-:B0-----:R-:W-:Y:S02]  /*1ccc0*/  IMAD R18, R10, UR23, R14.reuse ;  /* 0x000000170a127c24 */ /* 0x101fe4000f8e020e */
[--C-:B------:R-:W-:Y:S01]  /*1ccd0*/  IMAD R15, R3, UR23, R14.reuse ;  /* 0x00000017030f7c24 */ /* 0x100fe2000f8e020e */
[----:B------:R-:W-:Y:S02]  /*1cce0*/  IADD3.X R17, PT, PT, R4, UR13, RZ, P1, P0 ;  /* 0x0000000d04117c10 */ /* 0x000fe40008fe04ff */
[----:B------:R-:W-:Y:S02]  /*1ccf0*/  IADD3 R20, P1, P0, R12, UR16, R14 ;  /* 0x000000100c147c10 */ /* 0x000fe4000f83e00e */
[----:B------:R-:W-:Y:S02]  /*1cd00*/  SHF.R.S32.HI R13, RZ, 0x1f, R18 ;  /* 0x0000001fff0d7819 */ /* 0x000fe40000011412 */
[----:B------:R-:W-:-:S02]  /*1cd10*/  IADD3.X R21, PT, PT, R11, UR15, RZ, P1, P0 ;  /* 0x0000000f0b157c10 */ /* 0x000fc40008fe04ff */
[----:B------:R-:W-:-:S04]  /*1cd20*/  IADD3 R18, P1, P0, R9, UR20, R18 ;  /* 0x0000001409127c10 */ /* 0x000fc8000f83e012 */
[----:B------:R-:W2:Y:S01]  /*1cd30*/  LDG.E.U8 R21, desc[UR54][R20.64] ;  /* 0x0000003614157981 */ /* 0x000ea2000c1e1100 */
[----:B------:R-:W-:Y:S02]  /*1cd40*/  IADD3.X R19, PT, PT, R8, UR19, R13, P1, P0 ;  /* 0x0000001308137c10 */ /* 0x000fe40008fe040d */
[--C-:B------:R-:W-:Y:S02]  /*1cd50*/  SHF.R.S32.HI R13, RZ, 0x1f, R15.reuse ;  /* 0x0000001fff0d7819 */ /* 0x100fe4000001140f */
[----:B------:R-:W-:-:S04]  /*1cd60*/  IADD3 R22, P1, P0, R2, UR18, R15 ;  /* 0x0000001202167c10 */ /* 0x000fc8000f83e00f */
[----:B------:R-:W-:Y:S01]  /*1cd70*/  IADD3.X R23, PT, PT, R0, UR17, R13, P1, P0 ;  /* 0x0000001100177c10 */ /* 0x000fe20008fe040d */
[----:B--2---:R0:W-:Y:S04]  /*1cd80*/  STG.E.U8 desc[UR54][R18.64], R21 ;  /* 0x0000001512007986 */ /* 0x0041e8000c101136 */
[----:B------:R-:W2:Y:S01]  /*1cd90*/  LDG.E.U8 R17, desc[UR54][R16.64] ;  /* 0x0000003610117981 */ /* 0x000ea2000c1e1100 */
[C---:B------:R-:W-:Y:S01]  /*1cda0*/  ISETP.GE.U32.AND P0, PT, R14.reuse, 0x40, PT ;  /* 0x000000400e00780c */ /* 0x040fe20003f06070 */
[----:B------:R-:W-:-:S04]  /*1cdb0*/  VIADD R13, R14, 0x40 ;  /* 0x000000400e0d7836 */ /* 0x000fc80000000000 */
[----:B------:R-:W-:Y:S01]  /*1cdc0*/  IMAD.MOV.U32 R14, RZ, RZ, R13 ;  /* 0x000000ffff0e7224 */ /* 0x000fe200078e000d */
[----:B--2---:R0:W-:Y:S07]  /*1cdd0*/  STG.E.U8 desc[UR54][R22.64], R17 ;  /* 0x0000001116007986 */ /* 0x0041ee000c101136 */
[----:B------:R-:W-:Y:S05]  /*1cde0*/  @!P0 BRA `(.L_x_359) ;  /* 0xfffffffc00b08947 */ /* 0x000fea000383ffff */
[----:B------:R-:W-:Y:S05]  /*1cdf0*/  BSYNC.RECONVERGENT B0 ;  /* 0x0000000000007941 */ /* 0x000fea0003800200 */
.L_x_329:
[----:B------:R-:W2:Y:S01]  /*1ce00*/  LDCU UR4, c[0x0][0x438] ;  /* 0x00008700ff0477ac */ /* 0x000ea20008000800 */
[----:B------:R-:W-:-:S04]  /*1ce10*/  UIADD3 UR51, UPT, UPT, UR22, UR51, URZ ;  /* 0x0000003316337290 */ /* 0x000fc8000fffe0ff */
[----:B--2---:R-:W-:-:S09]  /*1ce20*/  UISETP.GE.AND UP2, UPT, UR51, UR4, UPT ;  /* 0x000000043300728c */ /* 0x004fd2000bf46270 */
[----:B------:R-:W-:Y:S05]  /*1ce30*/  BRA.U !UP2, `(.L_x_360) ;  /* 0xffffff890a507547 */ /* 0x000fea000b83ffff */
[----:B------:R-:W-:Y:S05]  /*1ce40*/  EXIT ;  /* 0x000000000000794d */ /* 0x000fea0003800000 */
.L_x_2818:
[----:B------:R-:W-:-:S08]  /*1ce50*/  NOP ;  /* 0x0000000000007918 */ /* 0x000fd00000000000 */
[----:B------:R-:W-:-:S00]  /*1ce60*/  USETMAXREG.DEALLOC.CTAPOOL 0x18 ;  /* 0x00000018000079c8 */ /* 0x000fc000080e0500 */
[----:B------:R-:W-:Y:S05]  /*1ce70*/  EXIT ;  /* 0x000000000000794d */ /* 0x000fea0003800000 */
.L_x_123:
[----:B------:R-:W-:-:S07]  /*1ce80*/  MOV R3, UR8 ;  /* 0x0000000800037c02 */ /* 0x000fce0008000f00 */
.L_x_361:
[----:B-1----:R1:W2:Y:S02]  /*1ce90*/  SYNCS.PHASECHK.TRANS64.TRYWAIT P0, [R3+URZ+0x30010], R8 ;  /* 0x03001008030075a7 */ /* 0x0022a400080011ff */
[----:B--2---:R-:W-:Y:S05]  /*1cea0*/  @!P0 NANOSLEEP.SYNCS 0x989680 ;  /* 0x009896800000895d */ /* 0x004fea0003900000 */
[----:B------:R-:W2:Y:S02]  /*1ceb0*/  @!P0 SYNCS.PHASECHK.TRANS64 P0, [R3+URZ+0x30010], R8 ;  /* 0x03001008030085a7 */ /* 0x000ea400080010ff */
[----:B--2---:R-:W-:Y:S05]  /*1cec0*/  @!P0 BRA `(.L_x_361) ;  /* 0xfffffffc00f08947 */ /* 0x004fea000383ffff */
[----:B------:R-:W-:Y:S05]  /*1ced0*/  BRA `(.L_x_362) ;  /* 0xfffffe4800b07947 */ /* 0x000fea000383ffff */
.L_x_125:
[----:B------:R-:W-:-:S07]  /*1cee0*/  MOV R3, UR7 ;  /* 0x0000000700037c02 */ /* 0x000fce0008000f00 */
.L_x_363:
[----:B-1----:R1:W2:Y:S02]  /*1cef0*/  SYNCS.PHASECHK.TRANS64.TRYWAIT P0, [R3+URZ+0x30020], R8 ;  /* 0x03002008030075a7 */ /* 0x0022a400080011ff */
[----:B--2---:R-:W-:Y:S05]  /*1cf00*/  @!P0 NANOSLEEP.SYNCS 0x989680 ;  /* 0x009896800000895d */ /* 0x004fea0003900000 */
[----:B------:R-:W2:Y:S02]  /*1cf10*/  @!P0 SYNCS.PHASECHK.TRANS64 P0, [R3+URZ+0x30020], R8 ;  /* 0x03002008030085a7 */ /* 0x000ea400080010ff */
[----:B--2---:R-:W-:Y:S05]  /*1cf20*/  @!P0 BRA `(.L_x_363) ;  /* 0xfffffffc00f08947 */ /* 0x004fea000383ffff */
[----:B------:R-:W-:Y:S05]  /*1cf30*/  BRA `(.L_x_364) ;  /* 0xfffffe4800b47947 */ /* 0x000fea000383ffff */
.L_x_127:
[----:B------:R-:W-:-:S07]  /*1cf40*/  MOV R10, UR8 ;  /* 0x00000008000a7c02 */ /* 0x000fce0008000f00 */
.L_x_365:
[----:B-1----:R1:W2:Y:S02]  /*1cf50*/  SYNCS.PHASECHK.TRANS64.TRYWAIT P0, [R10+URZ+0x300d8], R13 ;  /* 0x0300d80d0a0075a7 */ /* 0x0022a400080011ff */
[----:B--2---:R-:W-:Y:S05]  /*1cf60*/  @!P0 NANOSLEEP.SYNCS 0x989680 ;  /* 0x009896800000895d */ /* 0x004fea0003900000 */
[----:B------:R-:W2:Y:S02]  /*1cf70*/  @!P0 SYNCS.PHASECHK.TRANS64 P0, [R10+URZ+0x300d8], R13 ;  /* 0x0300d80d0a0085a7 */ /* 0x000ea400080010ff */
[----:B--2---:R-:W-:Y:S05]  /*1cf80*/  @!P0 BRA `(.L_x_365) ;  /* 0xfffffffc00f08947 */ /* 0x004fea000383ffff */
[----:B------:R-:W-:Y:S05]  /*1cf90*/  BRA `(.L_x_366) ;  /* 0xfffffe4800cc7947 */ /* 0x000fea000383ffff */
.L_x_131:
[----:B------:R-:W-:-:S07]  /*1cfa0*/  MOV R3, UR22 ;  /* 0x0000001600037c02 */ /* 0x000fce0008000f00 */
.L_x_367:
[----:B---3--:R3:W4:Y:S02]  /*1cfb0*/  SYNCS.PHASECHK.TRANS64.TRYWAIT P0, [R3+URZ+0x30020], R8 ;  /* 0x03002008030075a7 */ /* 0x00872400080011ff */
[----:B----4-:R-:W-:Y:S05]  /*1cfc0*/  @!P0 NANOSLEEP.SYNCS 0x989680 ;  /* 0x009896800000895d */ /* 0x010fea0003900000 */
[----:B------:R-:W4:Y:S02]  /*1cfd0*/  @!P0 SYNCS.PHASECHK.TRANS64 P0, [R3+URZ+0x30020], R8 ;  /* 0x03002008030085a7 */ /* 0x000f2400080010ff */
[----:B----4-:R-:W-:Y:S05]  /*1cfe0*/  @!P0 BRA `(.L_x_367) ;  /* 0xfffffffc00f08947 */ /* 0x010fea000383ffff */
[----:B------:R-:W-:Y:S05]  /*1cff0*/  BRA `(.L_x_368) ;  /* 0xfffffe4c00587947 */ /* 0x000fea000383ffff */
.L_x_133:
[----:B------:R-:W-:-:S07]  /*1d000*/  MOV R10, UR8 ;  /* 0x00000008000a7c02 */ /* 0x000fce0008000f00 */
.L_x_369:
[----:B-1----:R1:W3:Y:S02]  /*1d010*/  SYNCS.PHASECHK.TRANS64.TRYWAIT P0, [R10+URZ+0x300e8], R15 ;  /* 0x0300e80f0a0075a7 */ /* 0x0022e400080011ff */
[----:B---3--:R-:W-:Y:S05]  /*1d020*/  @!P0 NANOSLEEP.SYNCS 0x989680 ;  /* 0x009896800000895d */ /* 0x008fea0003900000 */
[----:B------:R-:W3:Y:S02]  /*1d030*/  @!P0 SYNCS.PHASECHK.TRANS64 P0, [R10+URZ+0x300e8], R15 ;  /* 0x0300e80f0a0085a7 */ /* 0x000ee400080010ff */
[----:B---3--:R-:W-:Y:S05]  /*1d040*/  @!P0 BRA `(.L_x_369) ;  /* 0xfffffffc00f08947 */ /* 0x008fea000383ffff */
[----:B------:R-:W-:Y:S05]  /*1d050*/  BRA `(.L_x_370) ;  /* 0xfffffe4c00747947 */ /* 0x000fea000383ffff */
.L_x_137:
[----:B------:R-:W-:-:S07]  /*1d060*/  MOV R3, UR26 ;  /* 0x0000001a00037c02 */ /* 0x000fce0008000f00 */
.L_x_371:
[----:B----4-:R4:W0:Y:S02]  /*1d070*/  SYNCS.PHASECHK.TRANS64.TRYWAIT P0, [R3+URZ+0x30020], R8 ;  /* 0x03002008030075a7 */ /* 0x01082400080011ff */
[----:B0-----:R-:W-:Y:S05]  /*1d080*/  @!P0 NANOSLEEP.SYNCS 0x989680 ;  /* 0x009896800000895d */ /* 0x001fea0003900000 */
[----:B------:R-:W0:Y:S02]  /*1d090*/  @!P0 SYNCS.PHASECHK.TRANS64 P0, [R3+URZ+0x30020], R8 ;  /* 0x03002008030085a7 */ /* 0x000e2400080010ff */
[----:B0-----:R-:W-:Y:S05]  /*1d0a0*/  @!P0 BRA `(.L_x_371) ;  /* 0xfffffffc00f08947 */ /* 0x001fea000383ffff */
[----:B------:R-:W-:Y:S05]  /*1d0b0*/  BRA `(.L_x_372) ;  /* 0xfffffe4c00f87947 */ /* 0x000fea000383ffff */
.L_x_139:
[----:B------:R-:W-:-:S07]  /*1d0c0*/  MOV R3, UR8 ;  /* 0x0000000800037c02 */ /* 0x000fce0008000f00 */
.L_x_373:
[----:B--2---:R2:W4:Y:S02]  /*1d0d0*/  SYNCS.PHASECHK.TRANS64.TRYWAIT P0, [R3+URZ+0x30120], R8 ;  /* 0x03012008030075a7 */ /* 0x00452400080011ff */
[----:B----4-:R-:W-:Y:S05]  /*1d0e0*/  @!P0 NANOSLEEP.SYNCS 0x989680 ;  /* 0x009896800000895d */ /* 0x010fea0003900000 */
[----:B------:R-:W4:Y:S02]  /*1d0f0*/  @!P0 SYNCS.PHASECHK.TRANS64 P0, [R3+URZ+0x30120], R8 ;  /* 0x03012008030085a7 */ /* 0x000f2400080010ff */
[----:B----4-:R-:W-:Y:S05]  /*1d100*/  @!P0 BRA `(.L_x_373) ;  /* 0xfffffffc00f08947 */ /* 0x010fea000383ffff */
[----:B------:R-:W-:Y:S05]  /*1d110*/  BRA `(.L_x_374) ;  /* 0xfffffe5000087947 */ /* 0x000fea000383ffff */
.L_x_141:
[----:B------:R-:W-:-:S07]  /*1d120*/  MOV R10, UR8 ;  /* 0x00000008000a7c02 */ /* 0x000fce0008000f00 */
.L_x_375:
[----:B-1----:R1:W2:Y:S02]  /*1d130*/  SYNCS.PHASECHK.TRANS64.TRYWAIT P0, [R10+URZ+0x300d8], R15 ;  /* 0x0300d80f0a0075a7 */ /* 0x0022a400080011ff */
[----:B--2---:R-:W-:Y:S05]  /*1d140*/  @!P0 NANOSLEEP.SYNCS 0x989680 ;  /* 0x009896800000895d */ /* 0x004fea0003900000 */
[----:B------:R-:W2:Y:S02]  /*1d150*/  @!P0 SYNCS.PHASECHK.TRANS64 P0, [R10+URZ+0x300d8], R15 ;  /* 0x0300d80f0a0085a7 */ /* 0x000ea400080010ff */
[----:B--2---:R-:W-:Y:S05]  /*1d160*/  @!P0 BRA `(.L_x_375) ;  /* 0xfffffffc00f08947 */ /* 0x004fea000383ffff */
[----:B------:R-:W-:Y:S05]  /*1d170*/  BRA `(.L_x_376) ;  /* 0xfffffe5000107947 */ /* 0x000fea000383ffff */
.L_x_146:
[----:B------:R-:W-:Y:S07]  /*1d180*/  MOV R9, UR4 ;  /* 0x0000000400097c02 */ /* 0x000fee0008000f00 */
.L_x_377:
[----:B-1----:R1:W2:Y:S02]  /*1d190*/  SYNCS.PHASECHK.TRANS64.TRYWAIT P1, [R9+URZ+0x30020], R10 ;  /* 0x0300200a090075a7 */ /* 0x0022a400080211ff */
[----:B--2---:R-:W-:Y:S05]  /*1d1a0*/  @!P1 NANOSLEEP.SYNCS 0x989680 ;  /* 0x009896800000995d */ /* 0x004fea0003900000 */
[----:B------:R-:W2:Y:S02]  /*1d1b0*/  @!P1 SYNCS.PHASECHK.TRANS64 P1, [R9+URZ+0x30020], R10 ;  /* 0x0300200a090095a7 */ /* 0x000ea400080210ff */
[----:B--2---:R-:W-:Y:S05]  /*1d1c0*/  @!P1 BRA `(.L_x_377) ;  /* 0xfffffffc00f09947 */ /* 0x004fea000383ffff */
[----:B------:R-:W-:Y:S05]  /*1d1d0*/  BRA `(.L_x_378) ;  /* 0xfffffe5400087947 */ /* 0x000fea000383ffff */
.L_x_150:
[----:B------:R-:W-:Y:S07]  /*1d1e0*/  MOV R2, UR6 ;  /* 0x0000000600027c02 */ /* 0x000fee0008000f00 */
.L_x_379:
[----:B--2---:R2:W3:Y:S02]  /*1d1f0*/  SYNCS.PHASECHK.TRANS64.TRYWAIT P1, [R2+URZ+0x30020], R3 ;  /* 0x03002003020075a7 */ /* 0x0044e400080211ff */
[----:B---3--:R-:W-:Y:S05]  /*1d200*/  @!P1 NANOSLEEP.SYNCS 0x989680 ;  /* 0x009896800000995d */ /* 0x008fea0003900000 */
[----:B------:R-:W3:Y:S02]  /*1d210*/  @!P1 SYNCS.PHASECHK.TRANS64 P1, [R2+URZ+0x30020], R3 ;  /* 0x03002003020095a7 */ /* 0x000ee400080210ff */
[----:B---3--:R-:W-:Y:S05]  /*1d220*/  @!P1 BRA `(.L_x_379) ;  /* 0xfffffffc00f09947 */ /* 0x008fea000383ffff */
[----:B------:R-:W-:Y:S05]  /*1d230*/  BRA `(.L_x_380) ;  /* 0xfffffe5400b87947 */ /* 0x000fea000383ffff */
.L_x_152:
[----:B------:R-:W-:Y:S07]  /*1d240*/  MOV R2, UR8 ;  /* 0x0000000800027c02 */ /* 0x000fee0008000f00 */
.L_x_381:
[----:B--2---:R2:W3:Y:S02]  /*1d250*/  SYNCS.PHASECHK.TRANS64.TRYWAIT P1, [R2+URZ+0x30128], R3 ;  /* 0x03012803020075a7 */ /* 0x0044e400080211ff */
[----:B---3--:R-:W-:Y:S05]  /*1d260*/  @!P1 NANOSLEEP.SYNCS 0x989680 ;  /* 0x009896800000995d */ /* 0x008fea0003900000 */
[----:B------:R-:W3:Y:S02]  /*1d270*/  @!P1 SYNCS.PHASECHK.TRANS64 P1, [R2+URZ+0x30128], R3 ;  /* 0x03012803020095a7 */ /* 0x000ee400080210ff */
[----:B---3--:R-:W-:Y:S05]  /*1d280*/  @!P1 BRA `(.L_x_381) ;  /* 0xfffffffc00f09947 */ /* 0x008fea000383ffff */
[----:B------:R-:W-:Y:S05]  /*1d290*/  BRA `(.L_x_382) ;  /* 0xfffffe5400b87947 */ /* 0x000fea000383ffff */
.L_x_154:
[----:B------:R-:W-:Y:S07]  /*1d2a0*/  MOV R9, UR8 ;  /* 0x0000000800097c02 */ /* 0x000fee0008000f00 */
.L_x_383:
[----:B-1----:R1:W2:Y:S02]  /*1d2b0*/  SYNCS.PHASECHK.TRANS64.TRYWAIT P1, [R9+URZ+0x300e8], R10 ;  /* 0x0300e80a090075a7 */ /* 0x0022a400080211ff */
[----:B--2---:R-:W-:Y:S05]  /*1d2c0*/  @!P1 NANOSLEEP.SYNCS 0x989680 ;  /* 0x009896800000995d */ /* 0x004fea0003900000 */
[----:B------:R-:W2:Y:S02]  /*1d2d0*/  @!P1 SYNCS.PHASECHK.TRANS64 P1, [R9+URZ+0x300e8], R10 ;  /* 0x0300e80a090095a7 */ /* 0x000ea400080210ff */
[----:B--2---:R-:W-:Y:S05]  /*1d2e0*/  @!P1 BRA `(.L_x_383) ;  /* 0xfffffffc00f09947 */ /* 0x004fea000383ffff */
[----:B------:R-:W-:Y:S05]  /*1d2f0*/  BRA `(.L_x_384) ;  /* 0xfffffe5400c07947 */ /* 0x000fea000383ffff */
.L_x_158:
[----:B------:R-:W-:Y:S07]  /*1d300*/  MOV R9, UR4 ;  /* 0x0000000400097c02 */ /* 0x000fee0008000f00 */
.L_x_385:
[----:B-1----:R1:W2:Y:S02]  /*1d310*/  SYNCS.PHASECHK.TRANS64.TRYWAIT P1, [R9+URZ+0x30020], R10 ;  /* 0x0300200a090075a7 */ /* 0x0022a400080211ff */
[----:B--2---:R-:W-:Y:S05]  /*1d320*/  @!P1 NANOSLEEP.SYNCS 0x989680 ;  /* 0x009896800000995d */ /* 0x004fea0003900000 */
[----:B------:R-:W2:Y:S02]  /*1d330*/  @!P1 SYNCS.PHASECHK.TRANS64 P1, [R9+URZ+0x30020], R10 ;  /* 0x0300200a090095a7 */ /* 0x000ea400080210ff */
[----:B--2---:R-:W-:Y:S05]  /*1d340*/  @!P1 BRA `(.L_x_385) ;  /* 0xfffffffc00f09947 */ /* 0x004fea000383ffff */
[----:B------:R-:W-:Y:S05]  /*1d350*/  BRA `(.L_x_386) ;  /* 0xfffffe58009c7947 */ /* 0x000fea000383ffff */
.L_x_162:
[----:B------:R-:W-:Y:S07]  /*1d360*/  MOV R2, UR4 ;  /* 0x0000000400027c02 */ /* 0x000fee0008000f00 */
.L_x_387:
[----:B--2---:R2:W3:Y:S02]  /*1d370*/  SYNCS.PHASECHK.TRANS64.TRYWAIT P1, [R2+URZ+0x30020], R3 ;  /* 0x03002003020075a7 */ /* 0x0044e400080211ff */
[----:B---3--:R-:W-:Y:S05]  /*1d380*/  @!P1 NANOSLEEP.SYNCS 0x989680 ;  /* 0x009896800000995d */ /* 0x008fea0003900000 */
[----:B------:R-:W3:Y:S02]  /*1d390*/  @!P1 SYNCS.PHASECHK.TRANS64 P1, [R2+URZ+0x30020], R3 ;  /* 0x03002003020095a7 */ /* 0x000ee400080210ff */
[----:B---3--:R-:W-:Y:S05]  /*1d3a0*/  @!P1 BRA `(.L_x_387) ;  /* 0xfffffffc00f09947 */ /* 0x008fea000383ffff */
[----:B------:R-:W-:Y:S05]  /*1d3b0*/  BRA `(.L_x_388) ;  /* 0xfffffe5c00447947 */ /* 0x000fea000383ffff */
.L_x_164:
[----:B------:R-:W-:Y:S07]  /*1d3c0*/  MOV R2, UR8 ;  /* 0x0000000800027c02 */ /* 0x000fee0008000f00 */
.L_x_389:
[----:B--2---:R2:W3:Y:S02]  /*1d3d0*/  SYNCS.PHASECHK.TRANS64.TRYWAIT P1, [R2+URZ+0x30120], R3 ;  /* 0x03012003020075a7 */ /* 0x0044e400080211ff */
[----:B---3--:R-:W-:Y:S05]  /*1d3e0*/  @!P1 NANOSLEEP.SYNCS 0x989680 ;  /* 0x009896800000995d */ /* 0x008fea0003900000 */
[----:B------:R-:W3:Y:S02]  /*1d3f0*/  @!P1 SYNCS.PHASECHK.TRANS64 P1, [R2+URZ+0x30120], R3 ;  /* 0x03012003020095a7 */ /* 0x000ee400080210ff */
[----:B---3--:R-:W-:Y:S05]  /*1d400*/  @!P1 BRA `(.L_x_389) ;  /* 0xfffffffc00f09947 */ /* 0x008fea000383ffff */
[----:B------:R-:W-:Y:S05]  /*1d410*/  BRA `(.L_x_390) ;  /* 0xfffffe5c00547947 */ /* 0x000fea000383ffff */
.L_x_166:
[----:B------:R-:W-:Y:S07]  /*1d420*/  MOV R9, UR8 ;  /* 0x0000000800097c02 */ /* 0x000fee0008000f00 */
.L_x_391:
[----:B-1----:R1:W2:Y:S02]  /*1d430*/  SYNCS.PHASECHK.TRANS64.TRYWAIT P1, [R9+URZ+0x300d8], R10 ;  /* 0x0300d80a090075a7 */ /* 0x0022a400080211ff */
[----:B--2---:R-:W-:Y:S05]  /*1d440*/  @!P1 NANOSLEEP.SYNCS 0x989680 ;  /* 0x009896800000995d */ /* 0x004fea0003900000 */
[----:B------:R-:W2:Y:S02]  /*1d450*/  @!P1 SYNCS.PHASECHK.TRANS64 P1, [R9+URZ+0x300d8], R10 ;  /* 0x0300d80a090095a7 */ /* 0x000ea400080210ff */
[----:B--2---:R-:W-:Y:S05]  /*1d460*/  @!P1 BRA `(.L_x_391) ;  /* 0xfffffffc00f09947 */ /* 0x004fea000383ffff */
[----:B------:R-:W-:Y:S05]  /*1d470*/  BRA `(.L_x_392) ;  /* 0xfffffe5c005c7947 */ /* 0x000fea000383ffff */
.L_x_172:
[----:B------:R-:W-:-:S07]  /*1d480*/  MOV R2, UR4 ;  /* 0x0000000400027c02 */ /* 0x000fce0008000f00 */
.L_x_393:
[----:B-1----:R1:W2:Y:S02]  /*1d490*/  SYNCS.PHASECHK.TRANS64.TRYWAIT P0, [R2+URZ+0x30020], R7 ;  /* 0x03002007020075a7 */ /* 0x0022a400080011ff */
[----:B--2---:R-:W-:Y:S05]  /*1d4a0*/  @!P0 NANOSLEEP.SYNCS 0x989680 ;  /* 0x009896800000895d */ /* 0x004fea0003900000 */
[----:B------:R-:W2:Y:S02]  /*1d4b0*/  @!P0 SYNCS.PHASECHK.TRANS64 P0, [R2+URZ+0x30020], R7 ;  /* 0x03002007020085a7 */ /* 0x000ea400080010ff */
[----:B--2---:R-:W-:Y:S05]  /*1d4c0*/  @!P0 BRA `(.L_x_393) ;  /* 0xfffffffc00f08947 */ /* 0x004fea000383ffff */
[----:B------:R-:W-:Y:S05]  /*1d4d0*/  BRA `(.L_x_394) ;  /* 0xfffffe60002c7947 */ /* 0x000fea000383ffff */
.L_x_174:
[----:B------:R-:W-:-:S07]  /*1d4e0*/  MOV R2, UR8 ;  /* 0x0000000800027c02 */ /* 0x000fce0008000f00 */
.L_x_395:
[----:B-1----:R1:W2:Y:S02]  /*1d4f0*/  SYNCS.PHASECHK.TRANS64.TRYWAIT P0, [R2+URZ+0x30128], R7 ;  /* 0x03012807020075a7 */ /* 0x0022a400080011ff */
[----:B--2---:R-:W-:Y:S05]  /*1d500*/  @!P0 NANOSLEEP.SYNCS 0x989680 ;  /* 0x009896800000895d */ /* 0x004fea0003900000 */
[----:B------:R-:W2:Y:S02]  /*1d510*/  @!P0 SYNCS.PHASECHK.TRANS64 P0, [R2+URZ+0x30128], R7 ;  /* 0x03012807020085a7 */ /* 0x000ea400080010ff */
[----:B--2---:R-:W-:Y:S05]  /*1d520*/  @!P0 BRA `(.L_x_395) ;  /* 0xfffffffc00f08947 */ /* 0x004fea000383ffff */
[----:B------:R-:W-:Y:S05]  /*1d530*/  BRA `(.L_x_396) ;  /* 0xfffffe6000287947 */ /* 0x000fea000383ffff */
.L_x_176:
[----:B------:R-:W-:-:S07]  /*1d540*/  MOV R8, UR8 ;  /* 0x0000000800087c02 */ /* 0x000fce0008000f00 */
.L_x_397:
[----:B-1----:R1:W2:Y:S02]  /*1d550*/  SYNCS.PHASECHK.TRANS64.TRYWAIT P0, [R8+URZ+0x300e8], R9 ;  /* 0x0300e809080075a7 */ /* 0x0022a400080011ff */
[----:B--2---:R-:W-:Y:S05]  /*1d560*/  @!P0 NANOSLEEP.SYNCS 0x989680 ;  /* 0x009896800000895d */ /* 0x004fea0003900000 */
[----:B------:R-:W2:Y:S02]  /*1d570*/  @!P0 SYNCS.PHASECHK.TRANS64 P0, [R8+URZ+0x300e8], R9 ;  /* 0x0300e809080085a7 */ /* 0x000ea400080010ff */
[----:B--2---:R-:W-:Y:S05]  /*1d580*/  @!P0 BRA `(.L_x_397) ;  /* 0xfffffffc00f08947 */ /* 0x004fea000383ffff */
[----:B------:R-:W-:Y:S05]  /*1d590*/  BRA `(.L_x_398) ;  /* 0xfffffe6000307947 */ /* 0x000fea000383ffff */
.L_x_185:
[----:B0-----:R-:W-:-:S04]  /*1d5a0*/  MOV R0, UR39 ;  /* 0x0000002700007c02 */ /* 0x001fc80008000f00 */
[----:B------:R0:W1:Y:S03]  /*1d5b0*/  SYNCS.PHASECHK.TRANS64.TRYWAIT P0, [R0+URZ+0x300f0], R3 ;  /* 0x0300f003000075a7 */ /* 0x00006600080011ff */
[----:B-1----:R-:W-:Y:S05]  /*1d5c0*/  @!P0 NANOSLEEP.SYNCS 0x989680 ;  /* 0x009896800000895d */ /* 0x002fea0003900000 */
[----:B------:R-:W1:Y:S02]  /*1d5d0*/  @!P0 SYNCS.PHASECHK.TRANS64 P0, [R0+URZ+0x300f0], R3 ;  /* 0x0300f003000085a7 */ /* 0x000e6400080010ff */
[----:B-1----:R-:W-:Y:S05]  /*1d5e0*/  @!P0 BRA `(.L_x_185) ;  /* 0xfffffffc00ec8947 */ /* 0x002fea000383ffff */
[----:B------:R-:W-:Y:S05]  /*1d5f0*/  BRA `(.L_x_399) ;  /* 0xfffffe6800147947 */ /* 0x000fea000383ffff */
.L_x_188:
[----:B0-----:R-:W-:-:S04]  /*1d600*/  MOV R0, UR39 ;  /* 0x0000002700007c02 */ /* 0x001fc80008000f00 */
[----:B------:R0:W1:Y:S03]  /*1d610*/  SYNCS.PHASECHK.TRANS64.TRYWAIT P0, [R0+URZ+0x30100], R3 ;  /* 0x03010003000075a7 */ /* 0x00006600080011ff */
[----:B-1----:R-:W-:Y:S05]  /*1d620*/  @!P0 NANOSLEEP.SYNCS 0x989680 ;  /* 0x009896800000895d */ /* 0x002fea0003900000 */
[----:B------:R-:W1:Y:S02]  /*1d630*/  @!P0 SYNCS.PHASECHK.TRANS64 P0, [R0+URZ+0x30100], R3 ;  /* 0x03010003000085a7 */ /* 0x000e6400080010ff */
[----:B-1----:R-:W-:Y:S05]  /*1d640*/  @!P0 BRA `(.L_x_188) ;  /* 0xfffffffc00ec8947 */ /* 0x002fea000383ffff */
[----:B------:R-:W-:Y:S05]  /*1d650*/  BRA `(.L_x_400) ;  /* 0xfffffe6800347947 */ /* 0x000fea000383ffff */
.L_x_191:
[----:B0-----:R0:W1:Y:S02]  /*1d660*/  SYNCS.PHASECHK.TRANS64.TRYWAIT P0, [R0+URZ+0x300f0], R3 ;  /* 0x0300f003000075a7 */ /* 0x00106400080011ff */
[----:B-1----:R-:W-:Y:S05]  /*1d670*/  @!P0 NANOSLEEP.SYNCS 0x989680 ;  /* 0x009896800000895d */ /* 0x002fea0003900000 */
[----:B------:R-:W1:Y:S02]  /*1d680*/  @!P0 SYNCS.PHASECHK.TRANS64 P0, [R0+URZ+0x300f0], R3 ;  /* 0x0300f003000085a7 */ /* 0x000e6400080010ff */
[----:B-1----:R-:W-:Y:S05]  /*1d690*/  @!P0 BRA `(.L_x_191) ;  /* 0xfffffffc00f08947 */ /* 0x002fea000383ffff */
[----:B------:R-:W-:Y:S05]  /*1d6a0*/  BRA `(.L_x_401) ;  /* 0xfffffe6800807947 */ /* 0x000fea000383ffff */
.L_x_193:
[----:B0-----:R0:W1:Y:S02]  /*1d6b0*/  SYNCS.PHASECHK.TRANS64.TRYWAIT P0, [R0+URZ+0x30110], R3 ;  /* 0x03011003000075a7 */ /* 0x00106400080011ff */
[----:B-1----:R-:W-:Y:S05]  /*1d6c0*/  @!P0 NANOSLEEP.SYNCS 0x989680 ;  /* 0x009896800000895d */ /* 0x002fea0003900000 */
[----:B------:R-:W1:Y:S02]  /*1d6d0*/  @!P0 SYNCS.PHASECHK.TRANS64 P0, [R0+URZ+0x30110], R3 ;  /* 0x03011003000085a7 */ /* 0x000e6400080010ff */
[----:B-1----:R-:W-:Y:S05]  /*1d6e0*/  @!P0 BRA `(.L_x_193) ;  /* 0xfffffffc00f08947 */ /* 0x002fea000383ffff */
[----:B------:R-:W-:Y:S05]  /*1d6f0*/  BRA `(.L_x_402) ;  /* 0xfffffe6800c47947 */ /* 0x000fea000383ffff */
.L_x_214:
[----:B0-----:R0:W2:Y:S02]  /*1d700*/  SYNCS.PHASECHK.TRANS64.TRYWAIT P1, [R17+URZ+0x30100], R0 ;  /* 0x03010000110075a7 */ /* 0x0010a400080211ff */
[----:B--2---:R-:W-:Y:S05]  /*1d710*/  @!P1 NANOSLEEP.SYNCS 0x989680 ;  /* 0x009896800000995d */ /* 0x004fea0003900000 */
[----:B------:R-:W2:Y:S02]  /*1d720*/  @!P1 SYNCS.PHASECHK.TRANS64 P1, [R17+URZ+0x30100], R0 ;  /* 0x03010000110095a7 */ /* 0x000ea400080210ff */
[----:B--2---:R-:W-:Y:S05]  /*1d730*/  @!P1 BRA `(.L_x_214) ;  /* 0xfffffffc00f09947 */ /* 0x004fea000383ffff */
[----:B------:R-:W-:Y:S05]  /*1d740*/  BRA `(.L_x_403) ;  /* 0xfffffe7c00287947 */ /* 0x000fea000383ffff */
.L_x_217:
[----:B0-----:R0:W2:Y:S02]  /*1d750*/  SYNCS.PHASECHK.TRANS64.TRYWAIT P0, [R17+URZ+0x30118], R0 ;  /* 0x03011800110075a7 */ /* 0x0010a400080011ff */
[----:B--2---:R-:W-:Y:S05]  /*1d760*/  @!P0 NANOSLEEP.SYNCS 0x989680 ;  /* 0x009896800000895d */ /* 0x004fea0003900000 */
[----:B------:R-:W2:Y:S02]  /*1d770*/  @!P0 SYNCS.PHASECHK.TRANS64 P0, [R17+URZ+0x30118], R0 ;  /* 0x03011800110085a7 */ /* 0x000ea400080010ff */
[----:B--2---:R-:W-:Y:S05]  /*1d780*/  @!P0 BRA `(.L_x_217) ;  /* 0xfffffffc00f08947 */ /* 0x004fea000383ffff */
[----:B------:R-:W-:Y:S05]  /*1d790*/  BRA `(.L_x_404) ;  /* 0xfffffe7c00b47947 */ /* 0x000fea000383ffff */
.L_x_240:
[----:B0-----:R-:W-:-:S04]  /*1d7a0*/  MOV R0, UR39 ;  /* 0x0000002700007c02 */ /* 0x001fc80008000f00 */
[----:B------:R0:W3:Y:S03]  /*1d7b0*/  SYNCS.PHASECHK.TRANS64.TRYWAIT P0, [R0+URZ+0x300f0], R3 ;  /* 0x0300f003000075a7 */ /* 0x0000e600080011ff */
[----:B---3--:R-:W-:Y:S05]  /*1d7c0*/  @!P0 NANOSLEEP.SYNCS 0x989680 ;  /* 0x009896800000895d */ /* 0x008fea0003900000 */
[----:B------:R-:W3:Y:S02]  /*1d7d0*/  @!P0 SYNCS.PHASECHK.TRANS64 P0, [R0+URZ+0x300f0], R3 ;  /* 0x0300f003000085a7 */ /* 0x000ee400080010ff */
[----:B---3--:R-:W-:Y:S05]  /*1d7e0*/  @!P0 BRA `(.L_x_240) ;  /* 0xfffffffc00ec8947 */ /* 0x008fea000383ffff */
[----:B------:R-:W-:Y:S05]  /*1d7f0*/  BRA `(.L_x_405) ;  /* 0xfffffe90002c7947 */ /* 0x000fea000383ffff */
.L_x_243:
[----:B0-----:R-:W-:-:S04]  /*1d800*/  MOV R0, UR39 ;  /* 0x0000002700007c02 */ /* 0x001fc80008000f00 */
[----:B------:R0:W3:Y:S03]  /*1d810*/  SYNCS.PHASECHK.TRANS64.TRYWAIT P1, [R0+URZ+0x30100], R3 ;  /* 0x03010003000075a7 */ /* 0x0000e600080211ff */
[----:B---3--:R-:W-:Y:S05]  /*1d820*/  @!P1 NANOSLEEP.SYNCS 0x989680 ;  /* 0x009896800000995d */ /* 0x008fea0003900000 */
[----:B------:R-:W3:Y:S02]  /*1d830*/  @!P1 SYNCS.PHASECHK.TRANS64 P1, [R0+URZ+0x30100], R3 ;  /* 0x03010003000095a7 */ /* 0x000ee400080210ff */
[----:B---3--:R-:W-:Y:S05]  /*1d840*/  @!P1 BRA `(.L_x_243) ;  /* 0xfffffffc00ec9947 */ /* 0x008fea000383ffff */
[----:B------:R-:W-:Y:S05]  /*1d850*/  BRA `(.L_x_406) ;  /* 0xfffffe9000587947 */ /* 0x000fea000383ffff */
.L_x_247:
[----:B0-----:R-:W-:-:S04]  /*1d860*/  MOV R0, UR39 ;  /* 0x0000002700007c02 */ /* 0x001fc80008000f00 */
[----:B------:R0:W3:Y:S03]  /*1d870*/  SYNCS.PHASECHK.TRANS64.TRYWAIT P0, [R0+URZ+0x30110], R3 ;  /* 0x03011003000075a7 */ /* 0x0000e600080011ff */
[----:B---3--:R-:W-:Y:S05]  /*1d880*/  @!P0 NANOSLEEP.SYNCS 0x989680 ;  /* 0x009896800000895d */ /* 0x008fea0003900000 */
[----:B------:R-:W3:Y:S02]  /*1d890*/  @!P0 SYNCS.PHASECHK.TRANS64 P0, [R0+URZ+0x30110], R3 ;  /* 0x03011003000085a7 */ /* 0x000ee400080010ff */
[----:B---3--:R-:W-:Y:S05]  /*1d8a0*/  @!P0 BRA `(.L_x_247) ;  /* 0xfffffffc00ec8947 */ /* 0x008fea000383ffff */
[----:B------:R-:W-:Y:S05]  /*1d8b0*/  BRA `(.L_x_407) ;  /* 0xfffffe9000c07947 */ /* 0x000fea000383ffff */
.L_x_249:
[----:B0-----:R-:W-:-:S04]  /*1d8c0*/  MOV R0, UR39 ;  /* 0x0000002700007c02 */ /* 0x001fc80008000f00 */
[----:B------:R0:W3:Y:S03]  /*1d8d0*/  SYNCS.PHASECHK.TRANS64.TRYWAIT P0, [R0+URZ+0x30118], R3 ;  /* 0x03011803000075a7 */ /* 0x0000e600080011ff */
[----:B---3--:R-:W-:Y:S05]  /*1d8e0*/  @!P0 NANOSLEEP.SYNCS 0x989680 ;  /* 0x009896800000895d */ /* 0x008fea0003900000 */
[----:B------:R-:W3:Y:S02]  /*1d8f0*/  @!P0 SYNCS.PHASECHK.TRANS64 P0, [R0+URZ+0x30118], R3 ;  /* 0x03011803000085a7 */ /* 0x000ee400080010ff */
[----:B---3--:R-:W-:Y:S05]  /*1d900*/  @!P0 BRA `(.L_x_249) ;  /* 0xfffffffc00ec8947 */ /* 0x008fea000383ffff */
[----:B------:R-:W-:Y:S05]  /*1d910*/  BRA `(.L_x_408) ;  /* 0xfffffe9000e07947 */ /* 0x000fea000383ffff */
.L_x_278:
[----:B------:R-:W-:-:S07]  /*1d920*/  MOV R0, UR6 ;  /* 0x0000000600007c02 */ /* 0x000fce0008000f00 */
.L_x_409:
[----:B0-----:R0:W1:Y:S02]  /*1d930*/  SYNCS.PHASECHK.TRANS64.TRYWAIT P0, [R0+URZ], R3 ;  /* 0x00000003000075a7 */ /* 0x00106400080011ff */
[----:B-1----:R-:W-:Y:S05]  /*1d940*/  @!P0 NANOSLEEP.SYNCS 0x989680 ;  /* 0x009896800000895d */ /* 0x002fea0003900000 */
[----:B------:R-:W1:Y:S02]  /*1d950*/  @!P0 SYNCS.PHASECHK.TRANS64 P0, [R0+URZ], R3 ;  /* 0x00000003000085a7 */ /* 0x000e6400080010ff */
[----:B-1----:R-:W-:Y:S05]  /*1d960*/  @!P0 BRA `(.L_x_409) ;  /* 0xfffffffc00f08947 */ /* 0x002fea000383ffff */
[----:B------:R-:W-:Y:S05]  /*1d970*/  BRA `(.L_x_410) ;  /* 0xfffffec400b87947 */ /* 0x000fea000383ffff */
.L_x_281:
[----:B------:R-:W-:-:S07]  /*1d980*/  MOV R0, UR5 ;  /* 0x0000000500007c02 */ /* 0x000fce0008000f00 */
.L_x_411:
[----:B0-----:R0:W2:Y:S02]  /*1d990*/  SYNCS.PHASECHK.TRANS64.TRYWAIT P1, [R0+URZ], R3 ;  /* 0x00000003000075a7 */ /* 0x0010a400080211ff */
[----:B--2---:R-:W-:Y:S05]  /*1d9a0*/  @!P1 NANOSLEEP.SYNCS 0x989680 ;  /* 0x009896800000995d */ /* 0x004fea0003900000 */
[----:B------:R-:W2:Y:S02]  /*1d9b0*/  @!P1 SYNCS.PHASECHK.TRANS64 P1, [R0+URZ], R3 ;  /* 0x00000003000095a7 */ /* 0x000ea400080210ff */
[----:B--2---:R-:W-:Y:S05]  /*1d9c0*/  @!P1 BRA `(.L_x_411) ;  /* 0xfffffffc00f09947 */ /* 0x004fea000383ffff */
[----:B------:R-:W-:Y:S05]  /*1d9d0*/  BRA `(.L_x_412) ;  /* 0xfffffec8003c7947 */ /* 0x000fea000383ffff */
.L_x_288:
[----:B0-----:R-:W-:-:S04]  /*1d9e0*/  MOV R4, UR41 ;  /* 0x0000002900047c02 */ /* 0x001fc80008000f00 */
[----:B------:R0:W1:Y:S03]  /*1d9f0*/  SYNCS.PHASECHK.TRANS64.TRYWAIT P3, [R4+URZ], R3 ;  /* 0x00000003040075a7 */ /* 0x00006600080611ff */
[----:B-1----:R-:W-:Y:S05]  /*1da00*/  @!P3 NANOSLEEP.SYNCS 0x989680 ;  /* 0x009896800000b95d */ /* 0x002fea0003900000 */
[----:B------:R-:W1:Y:S02]  /*1da10*/  @!P3 SYNCS.PHASECHK.TRANS64 P3, [R4+URZ], R3 ;  /* 0x000000030400b5a7 */ /* 0x000e6400080610ff */
[----:B-1----:R-:W-:Y:S05]  /*1da20*/  @!P3 BRA `(.L_x_288) ;  /* 0xfffffffc00ecb947 */ /* 0x002fea000383ffff */
[----:B------:R-:W-:Y:S05]  /*1da30*/  BRA `(.L_x_413) ;  /* 0xfffffed400747947 */ /* 0x000fea000383ffff */
.L_x_293:
[----:B0-----:R-:W-:-:S04]  /*1da40*/  MOV R5, UR6 ;  /* 0x0000000600057c02 */ /* 0x001fc80008000f00 */
[----:B------:R0:W1:Y:S03]  /*1da50*/  SYNCS.PHASECHK.TRANS64.TRYWAIT P2, [R5+URZ], R0 ;  /* 0x00000000050075a7 */ /* 0x00006600080411ff */
[----:B-1----:R-:W-:Y:S05]  /*1da60*/  @!P2 NANOSLEEP.SYNCS 0x989680 ;  /* 0x009896800000a95d */ /* 0x002fea0003900000 */
[----:B------:R-:W1:Y:S02]  /*1da70*/  @!P2 SYNCS.PHASECHK.TRANS64 P2, [R5+URZ], R0 ;  /* 0x000000000500a5a7 */ /* 0x000e6400080410ff */
[----:B-1----:R-:W-:Y:S05]  /*1da80*/  @!P2 BRA `(.L_x_293) ;  /* 0xfffffffc00eca947 */ /* 0x002fea000383ffff */
[----:B------:R-:W-:Y:S05]  /*1da90*/  BRA `(.L_x_414) ;  /* 0xffffff0400b47947 */ /* 0x000fea000383ffff */
.L_x_298:
[----:B------:R-:W-:-:S07]  /*1daa0*/  MOV R3, UR6 ;  /* 0x0000000600037c02 */ /* 0x000fce0008000f00 */
.L_x_415:
[----:B0-----:R0:W1:Y:S02]  /*1dab0*/  SYNCS.PHASECHK.TRANS64.TRYWAIT P1, [R3+URZ], R0 ;  /* 0x00000000030075a7 */ /* 0x00106400080211ff */
[----:B-1----:R-:W-:Y:S05]  /*1dac0*/  @!P1 NANOSLEEP.SYNCS 0x989680 ;  /* 0x009896800000995d */ /* 0x002fea0003900000 */
[----:B------:R-:W1:Y:S02]  /*1dad0*/  @!P1 SYNCS.PHASECHK.TRANS64 P1, [R3+URZ], R0 ;  /* 0x00000000030095a7 */ /* 0x000e6400080210ff */
[----:B-1----:R-:W-:Y:S05]  /*1dae0*/  @!P1 BRA `(.L_x_415) ;  /* 0xfffffffc00f09947 */ /* 0x002fea000383ffff */
[----:B------:R-:W-:Y:S05]  /*1daf0*/  BRA `(.L_x_416) ;  /* 0xffffff0800ec7947 */ /* 0x000fea000383ffff */
.L_x_303:
[----:B------:R-:W-:-:S07]  /*1db00*/  MOV R0, UR4 ;  /* 0x0000000400007c02 */ /* 0x000fce0008000f00 */
.L_x_417:
[----:B0-----:R0:W2:Y:S02]  /*1db10*/  SYNCS.PHASECHK.TRANS64.TRYWAIT P1, [R0+URZ], R3 ;  /* 0x00000003000075a7 */ /* 0x0010a400080211ff */
[----:B--2---:R-:W-:Y:S05]  /*1db20*/  @!P1 NANOSLEEP.SYNCS 0x989680 ;  /* 0x009896800000995d */ /* 0x004fea0003900000 */
[----:B------:R-:W2:Y:S02]  /*1db30*/  @!P1 SYNCS.PHASECHK.TRANS64 P1, [R0+URZ], R3 ;  /* 0x00000003000095a7 */ /* 0x000ea400080210ff */
[----:B--2---:R-:W-:Y:S05]  /*1db40*/  @!P1 BRA `(.L_x_417) ;  /* 0xfffffffc00f09947 */ /* 0x004fea000383ffff */
[----:B------:R-:W-:Y:S05]  /*1db50*/  BRA `(.L_x_418) ;  /* 0xffffff0c00b47947 */ /* 0x000fea000383ffff */
.L_x_311:
[----:B0-----:R-:W-:-:S04]  /*1db60*/  MOV R3, UR41 ;  /* 0x0000002900037c02 */ /* 0x001fc80008000f00 */
[----:B------:R0:W2:Y:S03]  /*1db70*/  SYNCS.PHASECHK.TRANS64.TRYWAIT P3, [R3+URZ], R2 ;  /* 0x00000002030075a7 */ /* 0x0000a600080611ff */
[----:B--2---:R-:W-:Y:S05]  /*1db80*/  @!P3 NANOSLEEP.SYNCS 0x989680 ;  /* 0x009896800000b95d */ /* 0x004fea0003900000 */
[----:B------:R-:W2:Y:S02]  /*1db90*/  @!P3 SYNCS.PHASECHK.TRANS64 P3, [R3+URZ], R2 ;  /* 0x000000020300b5a7 */ /* 0x000ea400080610ff */
[----:B--2---:R-:W-:Y:S05]  /*1dba0*/  @!P3 BRA `(.L_x_311) ;  /* 0xfffffffc00ecb947 */ /* 0x004fea000383ffff */
[----:B------:R-:W-:Y:S05]  /*1dbb0*/  BRA `(.L_x_419) ;  /* 0xffffff3000f07947 */ /* 0x000fea000383ffff */
.L_x_316:
[----:B------:R-:W-:-:S07]  /*1dbc0*/  MOV R3, UR5 ;  /* 0x0000000500037c02 */ /* 0x000fce0008000f00 */
.L_x_420:
[----:B-1----:R1:W2:Y:S02]  /*1dbd0*/  SYNCS.PHASECHK.TRANS64.TRYWAIT P2, [R3+URZ], R0 ;  /* 0x00000000030075a7 */ /* 0x0022a400080411ff */
[----:B--2---:R-:W-:Y:S05]  /*1dbe0*/  @!P2 NANOSLEEP.SYNCS 0x989680 ;  /* 0x009896800000a95d */ /* 0x004fea0003900000 */
[----:B------:R-:W2:Y:S02]  /*1dbf0*/  @!P2 SYNCS.PHASECHK.TRANS64 P2, [R3+URZ], R0 ;  /* 0x000000000300a5a7 */ /* 0x000ea400080410ff */
[----:B--2---:R-:W-:Y:S05]  /*1dc00*/  @!P2 BRA `(.L_x_420) ;  /* 0xfffffffc00f0a947 */ /* 0x004fea000383ffff */
[----:B------:R-:W-:Y:S05]  /*1dc10*/  BRA `(.L_x_421) ;  /* 0xffffff6400107947 */ /* 0x000fea000383ffff */
.L_x_320:
[----:B------:R-:W-:-:S07]  /*1dc20*/  MOV R3, UR5 ;  /* 0x0000000500037c02 */ /* 0x000fce0008000f00 */
.L_x_422:
[----:B0-----:R0:W1:Y:S02]  /*1dc30*/  SYNCS.PHASECHK.TRANS64.TRYWAIT P1, [R3+URZ], R0 ;  /* 0x00000000030075a7 */ /* 0x00106400080211ff */
[----:B-1----:R-:W-:Y:S05]  /*1dc40*/  @!P1 NANOSLEEP.SYNCS 0x989680 ;  /* 0x009896800000995d */ /* 0x002fea0003900000 */
[----:B------:R-:W1:Y:S02]  /*1dc50*/  @!P1 SYNCS.PHASECHK.TRANS64 P1, [R3+URZ], R0 ;  /* 0x00000000030095a7 */ /* 0x000e6400080210ff */
[----:B-1----:R-:W-:Y:S05]  /*1dc60*/  @!P1 BRA `(.L_x_422) ;  /* 0xfffffffc00f09947 */ /* 0x002fea000383ffff */
[----:B------:R-:W-:Y:S05]  /*1dc70*/  BRA `(.L_x_423) ;  /* 0xffffff6800447947 */ /* 0x000fea000383ffff */
.L_x_324:
[----:B------:R-:W-:-:S07]  /*1dc80*/  MOV R0, UR4 ;  /* 0x0000000400007c02 */ /* 0x000fce0008000f00 */
.L_x_424:
[----:B0-----:R0:W3:Y:S02]  /*1dc90*/  SYNCS.PHASECHK.TRANS64.TRYWAIT P0, [R0+URZ], R3 ;  /* 0x00000003000075a7 */ /* 0x0010e400080011ff */
[----:B---3--:R-:W-:Y:S05]  /*1dca0*/  @!P0 NANOSLEEP.SYNCS 0x989680 ;  /* 0x009896800000895d */ /* 0x008fea0003900000 */
[----:B------:R-:W3:Y:S02]  /*1dcb0*/  @!P0 SYNCS.PHASECHK.TRANS64 P0, [R0+URZ], R3 ;  /* 0x00000003000085a7 */ /* 0x000ee400080010ff */
[----:B---3--:R-:W-:Y:S05]  /*1dcc0*/  @!P0 BRA `(.L_x_424) ;  /* 0xfffffffc00f08947 */ /* 0x008fea000383ffff */
[----:B------:R-:W-:Y:S05]  /*1dcd0*/  BRA `(.L_x_425) ;  /* 0xffffff6800ec7947 */ /* 0x000fea000383ffff */
.L_x_331:
[----:B------:R-:W-:-:S07]  /*1dce0*/  MOV R0, UR12 ;  /* 0x0000000c00007c02 */ /* 0x000fce0008000f00 */
.L_x_426:
[----:B0-----:R0:W1:Y:S02]  /*1dcf0*/  SYNCS.PHASECHK.TRANS64.TRYWAIT P0, [R0+URZ+0x30018], R3 ;  /* 0x03001803000075a7 */ /* 0x00106400080011ff */
[----:B-1----:R-:W-:Y:S05]  /*1dd00*/  @!P0 NANOSLEEP.SYNCS 0x989680 ;  /* 0x009896800000895d */ /* 0x002fea0003900000 */
[----:B------:R-:W1:Y:S02]  /*1dd10*/  @!P0 SYNCS.PHASECHK.TRANS64 P0, [R0+URZ+0x30018], R3 ;  /* 0x03001803000085a7 */ /* 0x000e6400080010ff */
[----:B-1----:R-:W-:Y:S05]  /*1dd20*/  @!P0 BRA `(.L_x_426) ;  /* 0xfffffffc00f08947 */ /* 0x002fea000383ffff */
[----:B------:R-:W-:Y:S05]  /*1dd30*/  BRA `(.L_x_427) ;  /* 0xffffff8000207947 */ /* 0x000fea000383ffff */
.L_x_334:
[----:B------:R-:W-:-:S07]  /*1dd40*/  MOV R0, UR8 ;  /* 0x0000000800007c02 */ /* 0x000fce0008000f00 */
.L_x_428:
[----:B0-----:R0:W1:Y:S02]  /*1dd50*/  SYNCS.PHASECHK.TRANS64.TRYWAIT P0, [R0+URZ+0x30078], R3 ;  /* 0x03007803000075a7 */ /* 0x00106400080011ff */
[----:B-1----:R-:W-:Y:S05]  /*1dd60*/  @!P0 NANOSLEEP.SYNCS 0x989680 ;  /* 0x009896800000895d */ /* 0x002fea0003900000 */
[----:B------:R-:W1:Y:S02]  /*1dd70*/  @!P0 SYNCS.PHASECHK.TRANS64 P0, [R0+URZ+0x30078], R3 ;  /* 0x03007803000085a7 */ /* 0x000e6400080010ff */
[----:B-1----:R-:W-:Y:S05]  /*1dd80*/  @!P0 BRA `(.L_x_428) ;  /* 0xfffffffc00f08947 */ /* 0x002fea000383ffff */
[----:B------:R-:W-:Y:S05]  /*1dd90*/  BRA `(.L_x_429) ;  /* 0xffffff8400ac7947 */ /* 0x000fea000383ffff */
.L_x_341:
[----:B------:R-:W-:-:S07]  /*1dda0*/  MOV R8, UR10 ;  /* 0x0000000a00087c02 */ /* 0x000fce0008000f00 */
.L_x_430:
[----:B0-----:R0:W3:Y:S02]  /*1ddb0*/  SYNCS.PHASECHK.TRANS64.TRYWAIT P0, [R8+URZ+0x30078], R9 ;  /* 0x03007809080075a7 */ /* 0x0010e400080011ff */
[----:B---3--:R-:W-:Y:S05]  /*1ddc0*/  @!P0 NANOSLEEP.SYNCS 0x989680 ;  /* 0x009896800000895d */ /* 0x008fea0003900000 */
[----:B------:R-:W3:Y:S02]  /*1ddd0*/  @!P0 SYNCS.PHASECHK.TRANS64 P0, [R8+URZ+0x30078], R9 ;  /* 0x03007809080085a7 */ /* 0x000ee400080010ff */
[----:B---3--:R-:W-:Y:S05]  /*1dde0*/  @!P0 BRA `(.L_x_430) ;  /* 0xfffffffc00f08947 */ /* 0x008fea000383ffff */
[----:B------:R-:W-:Y:S05]  /*1ddf0*/  BRA `(.L_x_431) ;  /* 0xffffffa000047947 */ /* 0x000fea000383ffff */
.L_x_347:
[----:B------:R-:W-:-:S07]  /*1de00*/  MOV R8, UR10 ;  /* 0x0000000a00087c02 */ /* 0x000fce0008000f00 */
.L_x_432:
[----:B---3--:R3:W4:Y:S02]  /*1de10*/  SYNCS.PHASECHK.TRANS64.TRYWAIT P0, [R8+URZ+0x30078], R9 ;  /* 0x03007809080075a7 */ /* 0x00872400080011ff */
[----:B----4-:R-:W-:Y:S05]  /*1de20*/  @!P0 NANOSLEEP.SYNCS 0x989680 ;  /* 0x009896800000895d */ /* 0x010fea0003900000 */
[----:B------:R-:W4:Y:S02]  /*1de30*/  @!P0 SYNCS.PHASECHK.TRANS64 P0, [R8+URZ+0x30078], R9 ;  /* 0x03007809080085a7 */ /* 0x000f2400080010ff */
[----:B----4-:R-:W-:Y:S05]  /*1de40*/  @!P0 BRA `(.L_x_432) ;  /* 0xfffffffc00f08947 */ /* 0x010fea000383ffff */
[----:B------:R-:W-:Y:S05]  /*1de50*/  BRA `(.L_x_433) ;  /* 0xffffffb8005c7947 */ /* 0x000fea000383ffff */
.L_x_354:
[----:B-1----:R-:W-:-:S07]  /*1de60*/  MOV R0, UR7 ;  /* 0x0000000700007c02 */ /* 0x002fce0008000f00 */
.L_x_434:
[----:B-1----:R1:W3:Y:S02]  /*1de70*/  SYNCS.PHASECHK.TRANS64.TRYWAIT P0, [R0+URZ+0x30078], R7 ;  /* 0x03007807000075a7 */ /* 0x0022e400080011ff */
[----:B---3--:R-:W-:Y:S05]  /*1de80*/  @!P0 NANOSLEEP.SYNCS 0x989680 ;  /* 0x009896800000895d */ /* 0x008fea0003900000 */
[----:B------:R-:W3:Y:S02]  /*1de90*/  @!P0 SYNCS.PHASECHK.TRANS64 P0, [R0+URZ+0x30078], R7 ;  /* 0x03007807000085a7 */ /* 0x000ee400080010ff */
[----:B---3--:R-:W-:Y:S05]  /*1dea0*/  @!P0 BRA `(.L_x_434) ;  /* 0xfffffffc00f08947 */ /* 0x008fea000383ffff */
[----:B------:R-:W-:Y:S05]  /*1deb0*/  BRA `(.L_x_435) ;  /* 0xffffffd000c47947 */ /* 0x000fea000383ffff */
        .weak           $__internal_2_$__cuda_sm10x_tcgen05_guardrail_trap_col_being_dealloced_not_returned_by_alloc
        .type           $__internal_2_$__cuda_sm10x_tcgen05_guardrail_trap_col_being_dealloced_not_returned_by_alloc,@function
        .size           $__internal_2_$__cuda_sm10x_tcgen05_guardrail_trap_col_being_dealloced_not_returned_by_alloc,($__internal_3_$__cuda_sm10x_tcgen05_guardrail_trap_phase_invalid_during_alloc - $__internal_2_$__cuda_sm10x_tcgen05_guardrail_trap_col_being_dealloced_not_returned_by_alloc)
$__internal_2_$__cuda_sm10x_tcgen05_guardrail_trap_col_being_dealloced_not_returned_by_alloc:
[----:B------:R-:W-:Y:S05]  /*1dec0*/  BPT.TRAP 0x1 ;  /* 0x000000040000795c */ /* 0x000fea0000300000 */
[----:B------:R-:W-:-:S04]  /*1ded0*/  HFMA2 R3, -RZ, RZ, 0, 0 ;  /* 0x00000000ff037431 */ /* 0x000fc800000001ff */
[----:B------:R-:W-:Y:S05]  /*1dee0*/  RET.REL.NODEC R2 `(_ZN7cutlass13device_kernelINS_4fmha6kernel33Sm100FmhaGenKernelWarpspecializedIN4cute5tupleIJNS4_1CILi1EEEiiNS5_IJNS5_IJiiEEEiEEEEEENS1_10collective35Sm100FmhaGenMainloopWarpspecializedINS_12float_e5m2_tEffNS_6half_tENS5_IJNS6_ILi128EEENS6_ILi256EEESF_EEENS5_IJNS6_ILi0EEES7_S9_EEENS5_IJSI_S7_NS5_IJNS5_IJSI_iEEEiEEEEEESM_NS5_IJiS7_SL_EEESN_SJ_NSB_12ResidualMaskENS5_IJS7_NS6_ILi2EEES7_EEEEENSB_35Sm100FmhaGenEpilogueWarpspecializedISE_SJ_EENS2_23PersistentTileSchedulerENS2_41Sm100FmhaGenKernelWarpspecializedScheduleEEEEEvNT_6ParamsE) ;  /* 0xfffffe2002447950 */ /* 0x000fea0003c3ffff */
        .weak           $__internal_3_$__cuda_sm10x_tcgen05_guardrail_trap_phase_invalid_during_alloc
        .type           $__internal_3_$__cuda_sm10x_tcgen05_guardrail_trap_phase_invalid_during_alloc,@function
        .size           $__internal_3_$__cuda_sm10x_tcgen05_guardrail_trap_phase_invalid_during_alloc,($__internal_4_$__cuda_sm10x_tcgen05_guardrail_trap_unallocated_columns_being_dealloced - $__internal_3_$__cuda_sm10x_tcgen05_guardrail_trap_phase_invalid_during_alloc)
$__internal_3_$__cuda_sm10x_tcgen05_guardrail_trap_phase_invalid_during_alloc:
[----:B------:R-:W-:Y:S05]  /*1def0*/  BPT.TRAP 0x1 ;  /* 0x000000040000795c */ /* 0x000fea0000300000 */
[----:B------:R-:W-:-:S04]  /*1df00*/  MOV R3, 0x0 ;  /* 0x0000000000037802 */ /* 0x000fc80000000f00 */
[----:B------:R-:W-:Y:S05]  /*1df10*/  RET.REL.NODEC R2 `(_ZN7cutlass13device_kernelINS_4fmha6kernel33Sm100FmhaGenKernelWarpspecializedIN4cute5tupleIJNS4_1CILi1EEEiiNS5_IJNS5_IJiiEEEiEEEEEENS1_10collective35Sm100FmhaGenMainloopWarpspecializedINS_12float_e5m2_tEffNS_6half_tENS5_IJNS6_ILi128EEENS6_ILi256EEESF_EEENS5_IJNS6_ILi0EEES7_S9_EEENS5_IJSI_S7_NS5_IJNS5_IJSI_iEEEiEEEEEESM_NS5_IJiS7_SL_EEESN_SJ_NSB_12ResidualMaskENS5_IJS7_NS6_ILi2EEES7_EEEEENSB_35Sm100FmhaGenEpilogueWarpspecializedISE_SJ_EENS2_23PersistentTileSchedulerENS2_41Sm100FmhaGenKernelWarpspecializedScheduleEEEEEvNT_6ParamsE) ;  /* 0xfffffe2002387950 */ /* 0x000fea0003c3ffff */
        .weak           $__internal_4_$__cuda_sm10x_tcgen05_guardrail_trap_unallocated_columns_being_dealloced
        .type           $__internal_4_$__cuda_sm10x_tcgen05_guardrail_trap_unallocated_columns_being_dealloced,@function
        .size           $__internal_4_$__cuda_sm10x_tcgen05_guardrail_trap_unallocated_columns_being_dealloced,($__internal_5_$__cuda_sm3x_div_rn_noftz_f32_slowpath - $__internal_4_$__cuda_sm10x_tcgen05_guardrail_trap_unallocated_columns_being_dealloced)
$__internal_4_$__cuda_sm10x_tcgen05_guardrail_trap_unallocated_columns_being_dealloced:
[----:B------:R-:W-:Y:S05]  /*1df20*/  BPT.TRAP 0x1 ;  /* 0x000000040000795c */ /* 0x000fea0000300000 */
[----:B------:R-:W-:-:S04]  /*1df30*/  HFMA2 R3, -RZ, RZ, 0, 0 ;  /* 0x00000000ff037431 */ /* 0x000fc800000001ff */
[----:B------:R-:W-:Y:S05]  /*1df40*/  RET.REL.NODEC R2 `(_ZN7cutlass13device_kernelINS_4fmha6kernel33Sm100FmhaGenKernelWarpspecializedIN4cute5tupleIJNS4_1CILi1EEEiiNS5_IJNS5_IJiiEEEiEEEEEENS1_10collective35Sm100FmhaGenMainloopWarpspecializedINS_12float_e5m2_tEffNS_6half_tENS5_IJNS6_ILi128EEENS6_ILi256EEESF_EEENS5_IJNS6_ILi0EEES7_S9_EEENS5_IJSI_S7_NS5_IJNS5_IJSI_iEEEiEEEEEESM_NS5_IJiS7_SL_EEESN_SJ_NSB_12ResidualMaskENS5_IJS7_NS6_ILi2EEES7_EEEEENSB_35Sm100FmhaGenEpilogueWarpspecializedISE_SJ_EENS2_23PersistentTileSchedulerENS2_41Sm100FmhaGenKernelWarpspecializedScheduleEEEEEvNT_6ParamsE) ;  /* 0xfffffe20022c7950 */ /* 0x000fea0003c3ffff */
        .weak           $__internal_5_$__cuda_sm3x_div_rn_noftz_f32_slowpath
        .type           $__internal_5_$__cuda_sm3x_div_rn_noftz_f32_slowpath,@function
        .size           $__internal_5_$__cuda_sm3x_div_rn_noftz_f32_slowpath,(.L_x_2876 - $__internal_5_$__cuda_sm3x_div_rn_noftz_f32_slowpath)
$__internal_5_$__cuda_sm3x_div_rn_noftz_f32_slowpath:
[----:B------:R-:W-:Y:S01]  /*1df50*/  SHF.R.U32.HI R6, RZ, 0x17, R16 ;  /* 0x00000017ff067819 */ /* 0x000fe20000011610 */
[----:B------:R-:W-:Y:S01]  /*1df60*/  BSSY.RECONVERGENT B1, `(.L_x_436) ;  /* 0x0000063000017945 */ /* 0x000fe20003800200 */
[----:B------:R-:W-:Y:S01]  /*1df70*/  SHF.R.U32.HI R13, RZ, 0x17, R14 ;  /* 0x00000017ff0d7819 */ /* 0x000fe2000001160e */
[----:B------:R-:W-:Y:S01]  /*1df80*/  IMAD.MOV.U32 R9, RZ, RZ, R16 ;  /* 0x000000ffff097224 */ /* 0x000fe200078e0010 */
[----:B------:R-:W-:Y:S02]  /*1df90*/  LOP3.LUT R6, R6, 0xff, RZ, 0xc0, !PT ;  /* 0x000000ff06067812 */ /* 0x000fe400078ec0ff */
[----:B------:R-:W-:-:S03]  /*1dfa0*/  LOP3.LUT R13, R13, 0xff, RZ, 0xc0, !PT ;  /* 0x000000ff0d0d7812 */ /* 0x000fc600078ec0ff */
[----:B------:R-:W-:Y:S02]  /*1dfb0*/  VIADD R4, R6, 0xffffffff ;  /* 0xffffffff06047836 */ /* 0x000fe40000000000 */
[----:B------:R-:W-:-:S03]  /*1dfc0*/  VIADD R7, R13, 0xffffffff ;  /* 0xffffffff0d077836 */ /* 0x000fc60000000000 */
[----:B------:R-:W-:-:S04]  /*1dfd0*/  ISETP.GT.U32.AND P0, PT, R4, 0xfd, PT ;  /* 0x000000fd0400780c */ /* 0x000fc80003f04070 */
[----:B------:R-:W-:-:S13]  /*1dfe0*/  ISETP.GT.U32.OR P0, PT, R7, 0xfd, P0 ;  /* 0x000000fd0700780c */ /* 0x000fda0000704470 */
[----:B------:R-:W-:Y:S01]  /*1dff0*/  @!P0 IMAD.MOV.U32 R12, RZ, RZ, RZ ;  /* 0x000000ffff0c8224 */ /* 0x000fe200078e00ff */
[----:B------:R-:W-:Y:S06]  /*1e000*/  @!P0 BRA `(.L_x_437) ;  /* 0x00000000005c8947 */ /* 0x000fec0003800000 */
[----:B------:R-:W-:Y:S02]  /*1e010*/  FSETP.GTU.FTZ.AND P2, PT, |R14|, +INF , PT ;  /* 0x7f8000000e00780b */ /* 0x000fe40003f5c200 */
[----:B------:R-:W-:-:S04]  /*1e020*/  FSETP.GTU.FTZ.AND P0, PT, |R16|, +INF , PT ;  /* 0x7f8000001000780b */ /* 0x000fc80003f1c200 */
[----:B------:R-:W-:-:S13]  /*1e030*/  PLOP3.LUT P0, PT, P2, P0, PT, 0xf8, 0x8f ;  /* 0x00000000008f781c */ /* 0x000fda0001701f70 */
[----:B------:R-:W-:Y:S05]  /*1e040*/  @P0 BRA `(.L_x_438) ;  /* 0x00000004004c0947 */ /* 0x000fea0003800000 */
[----:B------:R-:W-:-:S13]  /*1e050*/  LOP3.LUT P0, RZ, R9, 0x7fffffff, R14, 0xc8, !PT ;  /* 0x7fffffff09ff7812 */ /* 0x000fda000780c80e */
[----:B------:R-:W-:Y:S05]  /*1e060*/  @!P0 BRA `(.L_x_439) ;  /* 0x00000004003c8947 */ /* 0x000fea0003800000 */
[----:B------:R-:W-:Y:S02]  /*1e070*/  FSETP.NEU.FTZ.AND P0, PT, |R14|, +INF , PT ;  /* 0x7f8000000e00780b */ /* 0x000fe40003f1d200 */
[----:B------:R-:W-:Y:S02]  /*1e080*/  FSETP.NEU.FTZ.AND P2, PT, |R16|, +INF , PT ;  /* 0x7f8000001000780b */ /* 0x000fe40003f5d200 */
[----:B------:R-:W-:-:S11]  /*1e090*/  FSETP.NEU.FTZ.AND P3, PT, |R14|, +INF , PT ;  /* 0x7f8000000e00780b */ /* 0x000fd60003f7d200 */
[----:B------:R-:W-:Y:S05]  /*1e0a0*/  @!P2 BRA !P0, `(.L_x_439) ;  /* 0x00000004002ca947 */ /* 0x000fea0004000000 */
[----:B------:R-:W-:-:S04]  /*1e0b0*/  LOP3.LUT P0, RZ, R14, 0x7fffffff, RZ, 0xc0, !PT ;  /* 0x7fffffff0eff7812 */ /* 0x000fc8000780c0ff */
[----:B------:R-:W-:-:S13]  /*1e0c0*/  PLOP3.LUT P0, PT, P2, P0, PT, 0x2f, 0xf2 ;  /* 0x0000000000f2781c */ /* 0x000fda0001700577 */
[----:B------:R-:W-:Y:S05]  /*1e0d0*/  @P0 BRA `(.L_x_440) ;  /* 0x0000000400180947 */ /* 0x000fea0003800000 */
[----:B------:R-:W-:-:S04]  /*1e0e0*/  LOP3.LUT P0, RZ, R9, 0x7fffffff, RZ, 0xc0, !PT ;  /* 0x7fffffff09ff7812 */ /* 0x000fc8000780c0ff */
[----:B------:R-:W-:-:S13]  /*1e0f0*/  PLOP3.LUT P0, PT, P3, P0, PT, 0x2f, 0xf2 ;  /* 0x0000000000f2781c */ /* 0x000fda0001f00577 */
[----:B------:R-:W-:Y:S05]  /*1e100*/  @P0 BRA `(.L_x_441) ;  /* 0x0000000400000947 */ /* 0x000fea0003800000 */
[----:B------:R-:W-:Y:S02]  /*1e110*/  ISETP.GE.AND P2, PT, R7, RZ, PT ;  /* 0x000000ff0700720c */ /* 0x000fe40003f46270 */
[----:B------:R-:W-:-:S11]  /*1e120*/  ISETP.GE.AND P0, PT, R4, RZ, PT ;  /* 0x000000ff0400720c */ /* 0x000fd60003f06270 */
[----:B------:R-:W-:Y:S01]  /*1e130*/  @P2 MOV R12, RZ ;  /* 0x000000ff000c2202 */ /* 0x000fe20000000f00 */
[----:B------:R-:W-:Y:S01]  /*1e140*/  @!P2 FFMA R14, R14, 1.84467440737095516160e+19, RZ ;  /* 0x5f8000000e0ea823 */ /* 0x000fe200000000ff */
[----:B------:R-:W-:Y:S01]  /*1e150*/  @!P2 MOV R12, 0xffffffc0 ;  /* 0xffffffc0000ca802 */ /* 0x000fe20000000f00 */
[----:B------:R-:W-:-:S03]  /*1e160*/  @!P0 FFMA R9, R16, 1.84467440737095516160e+19, RZ ;  /* 0x5f80000010098823 */ /* 0x000fc600000000ff */
[----:B------:R-:W-:-:S07]  /*1e170*/  @!P0 IADD3 R12, PT, PT, R12, 0x40, RZ ;  /* 0x000000400c0c8810 */ /* 0x000fce0007ffe0ff */
.L_x_437:
[----:B------:R-:W-:Y:S01]  /*1e180*/  LEA R4, R6, 0xc0800000, 0x17 ;  /* 0xc080000006047811 */ /* 0x000fe200078eb8ff */
[----:B------:R-:W-:Y:S01]  /*1e190*/  BSSY.RECONVERGENT B0, `(.L_x_442) ;  /* 0x0000036000007945 */ /* 0x000fe20003800200 */
[----:B------:R-:W-:Y:S02]  /*1e1a0*/  IADD3 R13, PT, PT, R13, -0x7f, RZ ;  /* 0xffffff810d0d7810 */ /* 0x000fe40007ffe0ff */
[----:B------:R-:W-:-:S03]  /*1e1b0*/  IADD3 R15, PT, PT, -R4, R9, RZ ;  /* 0x00000009040f7210 */ /* 0x000fc60007ffe1ff */
[----:B------:R-:W-:Y:S01]  /*1e1c0*/  IMAD R11, R13, -0x800000, R14 ;  /* 0xff8000000d0b7824 */ /* 0x000fe200078e020e */
[----:B------:R-:W0:Y:S01]  /*1e1d0*/  MUFU.RCP R7, R15 ;  /* 0x0000000f00077308 */ /* 0x000e220000001000 */
[----:B------:R-:W-:Y:S01]  /*1e1e0*/  FADD.FTZ R10, -R15, -RZ ;  /* 0x800000ff0f0a7221 */ /* 0x000fe20000010100 */
[----:B------:R-:W-:-:S04]  /*1e1f0*/  IADD3 R13, PT, PT, R13, 0x7f, -R6 ;  /* 0x0000007f0d0d7810 */ /* 0x000fc80007ffe806 */
[----:B------:R-:W-:Y:S01]  /*1e200*/  IADD3 R12, PT, PT, R13, R12, RZ ;  /* 0x0000000c0d0c7210 */ /* 0x000fe20007ffe0ff */
[----:B0-----:R-:W-:-:S04]  /*1e210*/  FFMA R4, R7, R10, 1 ;  /* 0x3f80000007047423 */ /* 0x001fc8000000000a */
[----:B------:R-:W-:-:S04]  /*1e220*/  FFMA R4, R7, R4, R7 ;  /* 0x0000000407047223 */ /* 0x000fc80000000007 */
[----:B------:R-:W-:-:S04]  /*1e230*/  FFMA R9, R11, R4, RZ ;  /* 0x000000040b097223 */ /* 0x000fc800000000ff */
[----:B------:R-:W-:-:S04]  /*1e240*/  FFMA R7, R10, R9, R11 ;  /* 0x000000090a077223 */ /* 0x000fc8000000000b */
[----:B------:R-:W-:-:S04]  /*1e250*/  FFMA R7, R4, R7, R9 ;  /* 0x0000000704077223 */ /* 0x000fc80000000009 */
[----:B------:R-:W-:-:S04]  /*1e260*/  FFMA R10, R10, R7, R11 ;  /* 0x000000070a0a7223 */ /* 0x000fc8000000000b */
[----:B------:R-:W-:-:S05]  /*1e270*/  FFMA R9, R4, R10, R7 ;  /* 0x0000000a04097223 */ /* 0x000fca0000000007 */
[----:B------:R-:W-:-:S04]  /*1e280*/  SHF.R.U32.HI R6, RZ, 0x17, R9 ;  /* 0x00000017ff067819 */ /* 0x000fc80000011609 */
[----:B------:R-:W-:-:S04]  /*1e290*/  LOP3.LUT R11, R6, 0xff, RZ, 0xc0, !PT ;  /* 0x000000ff060b7812 */ /* 0x000fc800078ec0ff */
[----:B------:R-:W-:-:S04]  /*1e2a0*/  IADD3 R6, PT, PT, R11, R12, RZ ;  /* 0x0000000c0b067210 */ /* 0x000fc80007ffe0ff */
[----:B------:R-:W-:-:S04]  /*1e2b0*/  IADD3 R11, PT, PT, R6, -0x1, RZ ;  /* 0xffffffff060b7810 */ /* 0x000fc80007ffe0ff */
[----:B------:R-:W-:-:S13]  /*1e2c0*/  ISETP.GE.U32.AND P0, PT, R11, 0xfe, PT ;  /* 0x000000fe0b00780c */ /* 0x000fda0003f06070 */
[----:B------:R-:W-:Y:S05]  /*1e2d0*/  @!P0 BRA `(.L_x_443) ;  /* 0x0000000000808947 */ /* 0x000fea0003800000 */
[----:B------:R-:W-:-:S13]  /*1e2e0*/  ISETP.GT.AND P0, PT, R6, 0xfe, PT ;  /* 0x000000fe0600780c */ /* 0x000fda0003f04270 */
[----:B------:R-:W-:Y:S05]  /*1e2f0*/  @P0 BRA `(.L_x_444) ;  /* 0x00000000006c0947 */ /* 0x000fea0003800000 */
[----:B------:R-:W-:-:S13]  /*1e300*/  ISETP.GE.AND P0, PT, R6, 0x1, PT ;  /* 0x000000010600780c */ /* 0x000fda0003f06270 */
[----:B------:R-:W-:Y:S05]  /*1e310*/  @P0 BRA `(.L_x_445) ;  /* 0x0000000000740947 */ /* 0x000fea0003800000 */
[----:B------:R-:W-:Y:S02]  /*1e320*/  ISETP.GE.AND P0, PT, R6, -0x18, PT ;  /* 0xffffffe80600780c */ /* 0x000fe40003f06270 */
[----:B------:R-:W-:-:S11]  /*1e330*/  LOP3.LUT R9, R9, 0x80000000, RZ, 0xc0, !PT ;  /* 0x8000000009097812 */ /* 0x000fd600078ec0ff */
[----:B------:R-:W-:Y:S05]  /*1e340*/  @!P0 BRA `(.L_x_445) ;  /* 0x0000000000688947 */ /* 0x000fea0003800000 */
[CCC-:B------:R-:W-:Y:S01]  /*1e350*/  FFMA.RZ R11, R4.reuse, R10.reuse, R7.reuse ;  /* 0x0000000a040b7223 */ /* 0x1c0fe2000000c007 */
[CCC-:B------:R-:W-:Y:S01]  /*1e360*/  FFMA.RP R12, R4.reuse, R10.reuse, R7.reuse ;  /* 0x0000000a040c7223 */ /* 0x1c0fe20000008007 */
[----:B------:R-:W-:Y:S01]  /*1e370*/  FFMA.RM R7, R4, R10, R7 ;  /* 0x0000000a04077223 */ /* 0x000fe20000004007 */
[C---:B------:R-:W-:Y:S01]  /*1e380*/  VIADD R4, R6.reuse, 0x20 ;  /* 0x0000002006047836 */ /* 0x040fe20000000000 */
[C---:B------:R-:W-:Y:S02]  /*1e390*/  ISETP.NE.AND P0, PT, R6.reuse, RZ, PT ;  /* 0x000000ff0600720c */ /* 0x040fe40003f05270 */
[----:B------:R-:W-:Y:S02]  /*1e3a0*/  LOP3.LUT R11, R11, 0x7fffff, RZ, 0xc0, !PT ;  /* 0x007fffff0b0b7812 */ /* 0x000fe400078ec0ff */
[----:B------:R-:W-:Y:S01]  /*1e3b0*/  ISETP.NE.AND P2, PT, R6, RZ, PT ;  /* 0x000000ff0600720c */ /* 0x000fe20003f45270 */
[----:B------:R-:W-:Y:S01]  /*1e3c0*/  IMAD.MOV R6, RZ, RZ, -R6 ;  /* 0x000000ffff067224 */ /* 0x000fe200078e0a06 */
[----:B------:R-:W-:-:S02]  /*1e3d0*/  LOP3.LUT R11, R11, 0x800000, RZ, 0xfc, !PT ;  /* 0x008000000b0b7812 */ /* 0x000fc400078efcff */
[----:B------:R-:W-:Y:S02]  /*1e3e0*/  FSETP.NEU.FTZ.AND P3, PT, R12, R7, PT ;  /* 0x000000070c00720b */ /* 0x000fe40003f7d000 */
[----:B------:R-:W-:Y:S02]  /*1e3f0*/  SHF.L.U32 R4, R11, R4, RZ ;  /* 0x000000040b047219 */ /* 0x000fe400000006ff */
[----:B------:R-:W-:Y:S02]  /*1e400*/  SEL R6, R6, RZ, P0 ;  /* 0x000000ff06067207 */ /* 0x000fe40000000000 */
[----:B------:R-:W-:Y:S02]  /*1e410*/  ISETP.NE.AND P2, PT, R4, RZ, P2 ;  /* 0x000000ff0400720c */ /* 0x000fe40001745270 */
[----:B------:R-:W-:Y:S02]  /*1e420*/  SHF.R.U32.HI R11, RZ, R6, R11 ;  /* 0x00000006ff0b7219 */ /* 0x000fe4000001160b */
[----:B------:R-:W-:-:S02]  /*1e430*/  PLOP3.LUT P2, PT, P3, P2, PT, 0xf8, 0x8f ;  /* 0x00000000008f781c */ /* 0x000fc40001f45f70 */
[----:B------:R-:W-:Y:S02]  /*1e440*/  SHF.R.U32.HI R6, RZ, 0x1, R11 ;  /* 0x00000001ff067819 */ /* 0x000fe4000001160b */
[----:B------:R-:W-:-:S04]  /*1e450*/  SEL R7, RZ, 0x1, !P2 ;  /* 0x00000001ff077807 */ /* 0x000fc80005000000 */
[----:B------:R-:W-:-:S04]  /*1e460*/  LOP3.LUT R4, R7, 0x1, R6, 0xf8, !PT ;  /* 0x0000000107047812 */ /* 0x000fc800078ef806 */
[----:B------:R-:W-:-:S05]  /*1e470*/  LOP3.LUT R11, R4, R11, RZ, 0xc0, !PT ;  /* 0x0000000b040b7212 */ /* 0x000fca00078ec0ff */
[----:B------:R-:W-:-:S05]  /*1e480*/  IMAD.IADD R6, R6, 0x1, R11 ;  /* 0x0000000106067824 */ /* 0x000fca00078e020b */
[----:B------:R-:W-:Y:S01]  /*1e490*/  LOP3.LUT R9, R6, R9, RZ, 0xfc, !PT ;  /* 0x0000000906097212 */ /* 0x000fe200078efcff */
[----:B------:R-:W-:Y:S05]  /*1e4a0*/  BRA `(.L_x_445) ;  /* 0x0000000000107947 */ /* 0x000fea0003800000 */
.L_x_444:
[----:B------:R-:W-:-:S04]  /*1e4b0*/  LOP3.LUT R9, R9, 0x80000000, RZ, 0xc0, !PT ;  /* 0x8000000009097812 */ /* 0x000fc800078ec0ff */
[----:B------:R-:W-:Y:S01]  /*1e4c0*/  LOP3.LUT R9, R9, 0x7f800000, RZ, 0xfc, !PT ;  /* 0x7f80000009097812 */ /* 0x000fe200078efcff */
[----:B------:R-:W-:Y:S05]  /*1e4d0*/  BRA `(.L_x_445) ;  /* 0x0000000000047947 */ /* 0x000fea0003800000 */
.L_x_443:
[----:B------:R-:W-:Y:S02]  /*1e4e0*/  LEA R9, R12, R9, 0x17 ;  /* 0x000000090c097211 */ /* 0x000fe400078eb8ff */
.L_x_445:
[----:B------:R-:W-:Y:S05]  /*1e4f0*/  BSYNC.RECONVERGENT B0 ;  /* 0x0000000000007941 */ /* 0x000fea0003800200 */
.L_x_442:
[----:B------:R-:W-:Y:S05]  /*1e500*/  BRA `(.L_x_446) ;  /* 0x0000000000207947 */ /* 0x000fea0003800000 */
.L_x_441:
[----:B------:R-:W-:-:S04]  /*1e510*/  LOP3.LUT R9, R9, 0x80000000, R14, 0x48, !PT ;  /* 0x8000000009097812 */ /* 0x000fc800078e480e */
[----:B------:R-:W-:Y:S01]  /*1e520*/  LOP3.LUT R9, R9, 0x7f800000, RZ, 0xfc, !PT ;  /* 0x7f80000009097812 */ /* 0x000fe200078efcff */
[----:B------:R-:W-:Y:S05]  /*1e530*/  BRA `(.L_x_446) ;  /* 0x0000000000147947 */ /* 0x000fea0003800000 */
.L_x_440:
[----:B------:R-:W-:Y:S01]  /*1e540*/  LOP3.LUT R9, R9, 0x80000000, R14, 0x48, !PT ;  /* 0x8000000009097812 */ /* 0x000fe200078e480e */
[----:B------:R-:W-:Y:S05]  /*1e550*/  BRA `(.L_x_446) ;  /* 0x00000000000c7947 */ /* 0x000fea0003800000 */
.L_x_439:
[----:B------:R-:W0:Y:S01]  /*1e560*/  MUFU.RSQ R9, -QNAN ;  /* 0xffc0000000097908 */ /* 0x000e220000001400 */
[----:B------:R-:W-:Y:S05]  /*1e570*/  BRA `(.L_x_446) ;  /* 0x0000000000047947 */ /* 0x000fea0003800000 */
.L_x_438:
[----:B------:R-:W-:-:S07]  /*1e580*/  FADD.FTZ R9, R14, R16 ;  /* 0x000000100e097221 */ /* 0x000fce0000010000 */
.L_x_446:
[----:B------:R-:W-:Y:S05]  /*1e590*/  BSYNC.RECONVERGENT B1 ;  /* 0x0000000000017941 */ /* 0x000fea0003800200 */
.L_x_436:
[----:B0-----:R-:W-:Y:S01]  /*1e5a0*/  MOV R42, R9 ;  /* 0x00000009002a7202 */ /* 0x001fe20000000f00 */
[----:B------:R-:W-:-:S04]  /*1e5b0*/  HFMA2 R9, -RZ, RZ, 0, 0 ;  /* 0x00000000ff097431 */ /* 0x000fc800000001ff */
[----:B------:R-:W-:Y:S05]  /*1e5c0*/  RET.REL.NODEC R8 `(_ZN7cutlass13device_kernelINS_4fmha6kernel33Sm100FmhaGenKernelWarpspecializedIN4cute5tupleIJNS4_1CILi1EEEiiNS5_IJNS5_IJiiEEEiEEEEEENS1_10collective35Sm100FmhaGenMainloopWarpspecializedINS_12float_e5m2_tEffNS_6half_tENS5_IJNS6_ILi128EEENS6_ILi256EEESF_EEENS5_IJNS6_ILi0EEES7_S9_EEENS5_IJSI_S7_NS5_IJNS5_IJSI_iEEEiEEEEEESM_NS5_IJiS7_SL_EEESN_SJ_NSB_12ResidualMaskENS5_IJS7_NS6_ILi2EEES7_EEEEENSB_35Sm100FmhaGenEpilogueWarpspecializedISE_SJ_EENS2_23PersistentTileSchedulerENS2_41Sm100FmhaGenKernelWarpspecializedScheduleEEEEEvNT_6ParamsE) ;  /* 0xfffffe18088c7950 */ /* 0x000fea0003c3ffff */
.L_x_447:
        /* <DEDUP_REMOVED lines=11> */
.L_x_2876:


//--------------------- .text._ZN7cutlass13device_kernelINS_4fmha6kernel33Sm100FmhaGenKernelWarpspecializedIN4cute5tupleIJNS4_1CILi1EEEiiNS5_IJNS5_IJiiEEEiEEEEEENS1_10collective35Sm100FmhaGenMainloopWarpspecializedINS_12float_e5m2_tEffNS_6half_tENS5_IJNS6_ILi128EEESF_SF_EEENS5_IJNS6_ILi0EEES7_S9_EEENS5_IJSH_S7_NS5_IJNS5_IJSH_iEEEiEEEEEESL_NS5_IJiS7_SK_EEESM_SI_NSB_12ResidualMaskENS5_IJS7_NS6_ILi2EEES7_EEEEENSB_35Sm100FmhaGenEpilogueWarpspecializedISE_SI_EENS2_23PersistentTileSchedulerENS2_41Sm100FmhaGenKernelWarpspecializedScheduleEEEEEvNT_6ParamsE --------------------------
	.section	.text._ZN7cutlass13device_kernelINS_4fmha6kernel33Sm100FmhaGenKernelWarpspecializedIN4cute5tupleIJNS4_1CILi1EEEiiNS5_IJNS5_IJiiEEEiEEEEEENS1_10collective35Sm100FmhaGenMainloopWarpspecializedINS_12float_e5m2_tEffNS_6half_tENS5_IJNS6_ILi128EEESF_SF_EEENS5_IJNS6_ILi0EEES7_S9_EEENS5_IJSH_S7_NS5_IJNS5_IJSH_iEEEiEEEEEESL_NS5_IJiS7_SK_EEESM_SI_NSB_12ResidualMaskENS5_IJS7_NS6_ILi2EEES7_EEEEENSB_35Sm100FmhaGenEpilogueWarpspecializedISE_SI_EENS2_23PersistentTileSchedulerENS2_41Sm100FmhaGenKernelWarpspecializedScheduleEEEEEvNT_6ParamsE,"ax",@progbits
	.align	128
.text._ZN7cutlass13device_kernelINS_4fmha6kernel33Sm100FmhaGenKernelWarpspecializedIN4cute5tupleIJNS4_1CILi1EEEiiNS5_IJNS5_IJiiEEEiEEEEEENS1_10collective35Sm100FmhaGenMainloopWarpspecializedINS_12float_e5m2_tEffNS_6half_tENS5_IJNS6_ILi128EEESF_SF_EEENS5_IJNS6_ILi0EEES7_S9_EEENS5_IJSH_S7_NS5_IJNS5_IJSH_iEEEiEEEEEESL_NS5_IJiS7_SK_EEESM_SI_NSB_12ResidualMaskENS5_IJS7_NS6_ILi2EEES7_EEEEENSB_35Sm100FmhaGenEpilogueWarpspecializedISE_SI_EENS2_23PersistentTileSchedulerENS2_41Sm100FmhaGenKernelWarpspecializedScheduleEEEEEvNT_6ParamsE:
        .type           _ZN7cutlass13device_kernelINS_4fmha6kernel33Sm100FmhaGenKernelWarpspecializedIN4cute5tupleIJNS4_1CILi1EEEiiNS5_IJNS5_IJiiEEEiEEEEEENS1_10collective35Sm100FmhaGenMainloopWarpspecializedINS_12float_e5m2_tEffNS_6half_tENS5_IJNS6_ILi128EEESF_SF_EEENS5_IJNS6_ILi0EEES7_S9_EEENS5_IJSH_S7_NS5_IJNS5_IJSH_iEEEiEEEEEESL_NS5_IJiS7_SK_EEESM_SI_NSB_12ResidualMaskENS5_IJS7_NS6_ILi2EEES7_EEEEENSB_35Sm100FmhaGenEpilogueWarpspecializedISE_SI_EENS2_23PersistentTileSchedulerENS2_41Sm100FmhaGenKernelWarpspecializedScheduleEEEEEvNT_6ParamsE,@function
        .size           _ZN7cutlass13device_kernelINS_4fmha6kernel33Sm100FmhaGenKernelWarpspecializedIN4cute5tupleIJNS4_1CILi1EEEiiNS5_IJNS5_IJiiEEEiEEEEEENS1_10collective35Sm100FmhaGenMainloopWarpspecializedINS_12float_e5m2_tEffNS_6half_tENS5_IJNS6_ILi128EEESF_SF_EEENS5_IJNS6_ILi0EEES7_S9_EEENS5_IJSH_S7_NS5_IJNS5_IJSH_iEEEiEEEEEESL_NS5_IJiS7_SK_EEESM_SI_NSB_12ResidualMaskENS5_IJS7_NS6_ILi2EEES7_EEEEENSB_35Sm100FmhaGenEpilogueWarpspecializedISE_SI_EENS2_23PersistentTileSchedulerENS2_41Sm100FmhaGenKernelWarpspecializedScheduleEEEEEvNT_6ParamsE,(.L_x_2881 - _ZN7cutlass13device_kernelINS_4fmha6kernel33Sm100FmhaGenKernelWarpspecializedIN4cute5tupleIJNS4_1CILi1EEEiiNS5_IJNS5_IJiiEEEiEEEEEENS1_10collective35Sm100FmhaGenMainloopWarpspecializedINS_12float_e5m2_tEffNS_6half_tENS5_IJNS6_ILi128EEESF_SF_EEENS5_IJNS6_ILi0EEES7_S9_EEENS5_IJSH_S7_NS5_IJNS5_IJSH_iEEEiEEEEEESL_NS5_IJiS7_SK_EEESM_SI_NSB_12ResidualMaskENS5_IJS7_NS6_ILi2EEES7_EEEEENSB_35Sm100FmhaGenEpilogueWarpspecializedISE_SI_EENS2_23PersistentTileSchedulerENS2_41Sm100FmhaGenKernelWarpspecializedScheduleEEEEEvNT_6ParamsE)
        .other          _ZN7cutlass13device_kernelINS_4fmha6kernel33Sm100FmhaGenKernelWarpspecializedIN4cute5tupleIJNS4_1CILi1EEEiiNS5_IJNS5_IJiiEEEiEEEEEENS1_10collective35Sm100FmhaGenMainloopWarpspecializedINS_12float_e5m2_tEffNS_6half_tENS5_IJNS6_ILi128EEESF_SF_EEENS5_IJNS6_ILi0EEES7_S9_EEENS5_IJSH_S7_NS5_IJNS5_IJSH_iEEEiEEEEEESL_NS5_IJiS7_SK_EEESM_SI_NSB_12ResidualMaskENS5_IJS7_NS6_ILi2EEES7_EEEEENSB_35Sm100FmhaGenEpilogueWarpspecializedISE_SI_EENS2_23PersistentTileSchedulerENS2_41Sm100FmhaGenKernelWarpspecializedScheduleEEEEEvNT_6ParamsE,@"STO_CUDA_ENTRY STV_DEFAULT"
_ZN7cutlass13device_kernelINS_4fmha6kernel33Sm100FmhaGenKernelWarpspecializedIN4cute5tupleIJNS4_1CILi1EEEiiNS5_IJNS5_IJiiEEEiEEEEEENS1_10collective35Sm100FmhaGenMainloopWarpspecializedINS_12float_e5m2_tEffNS_6half_tENS5_IJNS6_ILi128EEESF_SF_EEENS5_IJNS6_ILi0EEES7_S9_EEENS5_IJSH_S7_NS5_IJNS5_IJSH_iEEEiEEEEEESL_NS5_IJiS7_SK_EEESM_SI_NSB_12ResidualMaskENS5_IJS7_NS6_ILi2EEES7_EEEEENSB_35Sm100FmhaGenEpilogueWarpspecializedISE_SI_EENS2_23PersistentTileSchedulerENS2_41Sm100FmhaGenKernelWarpspecializedScheduleEEEEEvNT_6ParamsE:
[----:B------:R-:W0:Y:S01]  /*0000*/  LDC R1, c[0x0][0x37c] ;  /* 0x0000df00ff017b82 */ /* 0x000e220000000800 */
[----:B------:R-:W1:Y:S07]  /*0010*/  S2R R0, SR_TID.X ;  /* 0x0000000000007919 */ /* 0x000e6e0000002100 */
[----:B------:R-:W2:Y:S01]  /*0020*/  S2UR UR60, SR_CTAID.X ;  /* 0x00000000003c79c3 */ /* 0x000ea20000002500 */
[----:B-1----:R-:W-:-:S05]  /*0030*/  SHF.R.U32.HI R94, RZ, 0x5, R0 ;  /* 0x00000005ff5e7819 */ /* 0x002fca0000011600 */
[----:B------:R-:W1:Y:S02]  /*0040*/  SHFL.IDX PT, R3, R94, RZ, 0x1f ;  /* 0x00001fff5e037589 */ /* 0x000e6400000e0000 */
[----:B-1----:R-:W-:-:S13]  /*0050*/  ISETP.GT.AND P0, PT, R3, 0x1, PT ;  /* 0x000000010300780c */ /* 0x002fda0003f04270 */
[----:B0-2---:R-:W-:Y:S05]  /*0060*/  @P0 BRA `(.L_x_448) ;  /* 0x0000000000500947 */ /* 0x005fea0003800000 */
        /* <DEDUP_REMOVED lines=20> */
.L_x_448:
        /* <DEDUP_REMOVED lines=12> */
.L_x_451:
[----:B------:R-:W-:-:S05]  /*0270*/  IMAD.MOV.U32 R2, RZ, RZ, -0x4 ;  /* 0xfffffffcff027424 */ /* 0x000fca00078e00ff */
[----:B------:R-:W-:-:S05]  /*0280*/  VIADDMNMX.U32 R2, R3, R2, 0x5, PT ;  /* 0x0000000503027446 */ /* 0x000fca0003800002 */
[----:B------:R-:W-:-:S04]  /*0290*/  IMAD.SHL.U32 R4, R2, 0x4, RZ ;  /* 0x0000000402047824 */ /* 0x000fc800078e00ff */
[----:B------:R-:W0:Y:S02]  /*02a0*/  LDC R2, c[0x2][R4] ;  /* 0x0080000004027b82 */ /* 0x000e240000000800 */
[----:B0-----:R-:W-:-:S04]  /*02b0*/  SHF.R.S32.HI R3, RZ, 0x1f, R2 ;  /* 0x0000001fff037819 */ /* 0x001fc80000011402 */
.L_x_2819:
[----:B------:R-:W-:Y:S05]  /*02c0*/  BRX R2 -0x2d0                                                                                                                                                                                                                                                                                                                                                                                                                                                                                                                                                                (*"BRANCH_TARGETS .L_x_2820,.L_x_450,.L_x_2824"*) ;  /* 0xfffffffc024c7949 */ /* 0x000fea000383ffff */
.L_x_2824:
        /* <DEDUP_REMOVED lines=9> */
.L_x_450:
        /* <DEDUP_REMOVED lines=9> */
.L_x_2820:
        /* <DEDUP_REMOVED lines=8> */
.L_x_449:
        /* <DEDUP_REMOVED lines=18> */
[----:B------:R0:W3:Y:S01]  /*0590*/  SYNCS.EXCH.64 URZ, [UR4+0x34018], UR8 ;  /* 0x0340180804ff75b2 */ /* 0x0000e20008000100 */
[----:B------:R0:W4:Y:S01]  /*05a0*/  SYNCS.EXCH.64 URZ, [UR4+0x34028], UR6 ;  /* 0x0340280604ff75b2 */ /* 0x0001220008000100 */
[----:B------:R-:W-:Y:S01]  /*05b0*/  NOP ;  /* 0x0000000000007918 */ /* 0x000fe20000000000 */
.L_x_452:
[----:B------:R-:W5:Y:S01]  /*05c0*/  SHFL.IDX PT, R2, R94, RZ, 0x1f ;  /* 0x00001fff5e027589 */ /* 0x000f6200000e0000 */
[----:B------:R-:W-:Y:S01]  /*05d0*/  NOP ;  /* 0x0000000000007918 */ /* 0x000fe20000000000 */
[----:B-----5:R-:W-:-:S13]  /*05e0*/  ISETP.NE.AND P0, PT, R2, RZ, PT ;  /* 0x000000ff0200720c */ /* 0x020fda0003f05270 */
        /* <DEDUP_REMOVED lines=16> */
[----:B0-----:R0:W0:Y:S01]  /*06f0*/  SYNCS.EXCH.64 URZ, [UR4+0x34030], UR8 ;  /* 0x0340300804ff75b2 */ /* 0x0010220008000100 */
        /* <DEDUP_REMOVED lines=43> */
[----:B------:R-:W-:Y:S01]  /*09b0*/  NOP ;  /* 0x0000000000007918 */ /* 0x000fe20000000000 */
.L_x_454:
[----:B0-----:R-:W-:Y:S05]  /*09c0*/  BSYNC.RECONVERGENT B0 ;  /* 0x0000000000007941 */ /* 0x001fea0003800200 */
.L_x_453:
[----:B------:R-:W5:Y:S01]  /*09d0*/  SHFL.IDX PT, R2, R94, RZ, 0x1f ;  /* 0x00001fff5e027589 */ /* 0x000f6200000e0000 */
[----:B------:R-:W-:Y:S01]  /*09e0*/  UISETP.NE.AND UP3, UPT, UR42, URZ, UPT ;  /* 0x000000ff2a00728c */ /* 0x000fe2000bf65270 */
[----:B------:R-:W-:-:S03]  /*09f0*/  NOP ;  /* 0x0000000000007918 */ /* 0x000fc60000000000 */
[----:B0-----:R-:W-:-:S04]  /*0a00*/  USEL UR4, URZ, 0x2, !UP3 ;  /* 0x00000002ff047887 */ /* 0x001fc8000d800000 */
[----:B------:R-:W-:Y:S01]  /*0a10*/  USEL UR13, UR4, 0x1, !UP2 ;  /* 0x00000001040d7887 */ /* 0x000fe2000d000000 */
[----:B-----5:R-:W-:-:S13]  /*0a20*/  ISETP.NE.AND P0, PT, R2, RZ, PT ;  /* 0x000000ff0200720c */ /* 0x020fda0003f05270 */
        /* <DEDUP_REMOVED lines=17> */
.L_x_455:
[----:B------:R-:W5:Y:S01]  /*0b40*/  SHFL.IDX PT, R2, R94, RZ, 0x1f ;  /* 0x00001fff5e027589 */ /* 0x000f6200000e0000 */
[----:B0-----:R-:W-:Y:S01]  /*0b50*/  USEL UR4, URZ, 0x2, !UP0 ;  /* 0x00000002ff047887 */ /* 0x001fe2000c000000 */
[----:B------:R-:W-:Y:S01]  /*0b60*/  ISETP.NE.AND P1, PT, R3, 0x2, PT ;  /* 0x000000020300780c */ /* 0x000fe20003f25270 */
[----:B------:R-:W-:Y:S02]  /*0b70*/  NOP ;  /* 0x0000000000007918 */ /* 0x000fe40000000000 */
        /* <DEDUP_REMOVED lines=19> */
.L_x_456:
[----:B------:R-:W-:Y:S01]  /*0cb0*/  NOP ;  /* 0x0000000000007918 */ /* 0x000fe20000000000 */
[----:B------:R-:W-:Y:S05]  /*0cc0*/  @!P1 BRA `(.L_x_457) ;  /* 0x00000000001c9947 */ /* 0x000fea0003800000 */
[----:B------:R-:W-:Y:S01]  /*0cd0*/  ISETP.NE.AND P0, PT, R3, RZ, PT ;  /* 0x000000ff0300720c */ /* 0x000fe20003f05270 */
[----:B------:R-:W-:Y:S01]  /*0ce0*/  UPLOP3.LUT UP3, UPT, UPT, UPT, UPT, 0x80, 0x8 ;  /* 0x000000000008789c */ /* 0x000fe20003f6f070 */
[----:B------:R-:W-:-:S03]  /*0cf0*/  UMOV UR11, URZ ;  /* 0x000000ff000b7c82 */ /* 0x000fc60008000000 */
[----:B------:R-:W-:-:S08]  /*0d00*/  UP2UR UR45, UPR, URZ, 0x8 ;  /* 0x00000008ff2d7883 */ /* 0x000fd00008000000 */
[----:B------:R-:W-:Y:S05]  /*0d10*/  @P0 BRA `(.L_x_458) ;  /* 0x0000000000140947 */ /* 0x000fea0003800000 */
[----:B------:R-:W-:Y:S01]  /*0d20*/  UMOV UR11, 0x1 ;  /* 0x00000001000b7882 */ /* 0x000fe20000000000 */
[----:B------:R-:W-:Y:S05]  /*0d30*/  BRA `(.L_x_458) ;  /* 0x00000000000c7947 */ /* 0x000fea0003800000 */
.L_x_457:
[----:B------:R-:W-:Y:S01]  /*0d40*/  UPLOP3.LUT UP3, UPT, UPT, UPT, UPT, 0x40, 0x4 ;  /* 0x000000000004789c */ /* 0x000fe20003f6e870 */
[----:B------:R-:W-:-:S03]  /*0d50*/  UMOV UR11, 0x2 ;  /* 0x00000002000b7882 */ /* 0x000fc60000000000 */
[----:B------:R-:W-:Y:S02]  /*0d60*/  UP2UR UR45, UPR, URZ, 0x8 ;  /* 0x00000008ff2d7883 */ /* 0x000fe40008000000 */
.L_x_458:
[----:B------:R-:W5:Y:S02]  /*0d70*/  SHFL.IDX PT, R2, R94, RZ, 0x1f ;  /* 0x00001fff5e027589 */ /* 0x000f6400000e0000 */
[----:B-----5:R-:W-:-:S13]  /*0d80*/  ISETP.NE.AND P0, PT, R2, RZ, PT ;  /* 0x000000ff0200720c */ /* 0x020fda0003f05270 */
[----:B------:R-:W-:Y:S05]  /*0d90*/  @P0 BRA `(.L_x_459) ;  /* 0x0000000000300947 */ /* 0x000fea0003800000 */
[----:B0-----:R-:W0:Y:S01]  /*0da0*/  S2UR UR4, SR_CgaCtaId ;  /* 0x00000000000479c3 */ /* 0x001e220000008800 */
        /* <DEDUP_REMOVED lines=11> */
.L_x_459:
        /* <DEDUP_REMOVED lines=9> */
.L_x_460:
[----:B------:R-:W-:Y:S01]  /*0ef0*/  UPLOP3.LUT UP3, UPT, UPT, UPT, UPT, 0x40, 0x4 ;  /* 0x000000000004789c */ /* 0x000fe20003f6e870 */
[----:B------:R-:W-:-:S03]  /*0f00*/  UMOV UR10, 0x2 ;  /* 0x00000002000a7882 */ /* 0x000fc60000000000 */
[----:B------:R-:W-:Y:S02]  /*0f10*/  UP2UR UR44, UPR, URZ, 0x8 ;  /* 0x00000008ff2c7883 */ /* 0x000fe40008000000 */
.L_x_461:
        /* <DEDUP_REMOVED lines=15> */
.L_x_462:
        /* <DEDUP_REMOVED lines=22> */
.L_x_463:
        /* <DEDUP_REMOVED lines=22> */
.L_x_464:
        /* <DEDUP_REMOVED lines=18> */
.L_x_465:
        /* <DEDUP_REMOVED lines=8> */
.L_x_469:
        /* <DEDUP_REMOVED lines=21> */
.L_x_473:
[----:B------:R-:W-:Y:S05]  /*15c0*/  NANOSLEEP 0x64 ;  /* 0x000000640000795d */ /* 0x000fea0003800000 */
[----:B------:R-:W-:-:S05]  /*15d0*/  UMOV UR4, 0x10 ;  /* 0x0000001000047882 */ /* 0x000fca0000000000 */
[----:B------:R-:W-:Y:S04]  /*15e0*/  DEPBAR.LE SB0, 0x36 ;  /* 0x00008d800000791a */ /* 0x000fe80000000000 */
[----:B------:R-:W0:Y:S02]  /*15f0*/  UTCATOMSWS.FIND_AND_SET.ALIGN UP0, UR4, UR4 ;  /* 0x00000004000475e3 */ /* 0x000e240008000800 */
[----:B0-----:R-:W-:Y:S01]  /*1600*/  MOV R3, UR4 ;  /* 0x0000000400037c02 */ /* 0x001fe20008000f00 */
[----:B------:R-:W-:Y:S05]  /*1610*/  BRA.U !UP0, `(.L_x_473) ;  /* 0xfffffffd08e87547 */ /* 0x000fea000b83ffff */
.L_x_472:
[-C--:B------:R-:W-:Y:S02]  /*1620*/  SHF.L.U32 R2, R2, R3.reuse, RZ ;  /* 0x0000000302027219 */ /* 0x080fe400000006ff */
[----:B------:R-:W-:Y:S01]  /*1630*/  SHF.L.U32 R0, R0, R3, RZ ;  /* 0x0000000300007219 */ /* 0x000fe200000006ff */
[----:B------:R-:W-:Y:S02]  /*1640*/  IMAD.SHL.U32 R3, R3, 0x20, RZ ;  /* 0x0000002003037824 */ /* 0x000fe400078e00ff */
[----:B------:R0:W-:Y:S04]  /*1650*/  ATOMS.OR RZ, [UR5+0x14], R2 ;  /* 0x00001402ffff798c */ /* 0x0001e8000b000005 */
[----:B------:R0:W-:Y:S04]  /*1660*/  ATOMS.OR RZ, [UR5+0x18], R0 ;  /* 0x00001800ffff798c */ /* 0x0001e8000b000005 */
[----:B------:R0:W-:Y:S01]  /*1670*/  STS [UR14+0x34220], R3 ;  /* 0x03422003ff007988 */ /* 0x0001e2000800080e */
[----:B------:R-:W-:Y:S05]  /*1680*/  BRA `(.L_x_471) ;  /* 0x0000000000107947 */ /* 0x000fea0003800000 */
.L_x_470:
[----:B------:R-:W-:Y:S02]  /*1690*/  MOV R0, 0xffffffff ;  /* 0xffffffff00007802 */ /* 0x000fe40000000f00 */
[----:B------:R-:W-:-:S03]  /*16a0*/  MOV R2, 0x16d0 ;  /* 0x000016d000027802 */ /* 0x000fc60000000f00 */
[----:B------:R0:W-:Y:S04]  /*16b0*/  STS [UR14+0x34220], R0 ;  /* 0x03422000ff007988 */ /* 0x0001e8000800080e */
[----:B0-----:R-:W-:Y:S05]  /*16c0*/  CALL.REL.NOINC `($__internal_7_$__cuda_sm10x_tcgen05_guardrail_trap_phase_invalid_during_alloc) ;  /* 0x0000015c00047944 */ /* 0x001fea0003c00000 */
.L_x_471:
[----:B------:R-:W-:Y:S05]  /*16d0*/  WARPSYNC.ALL ;  /* 0x0000000000007948 */ /* 0x000fea0003800000 */
[----:B------:R-:W1:Y:S02]  /*16e0*/  LDCU UR4, c[0x0][0x438] ;  /* 0x00008700ff0477ac */ /* 0x000e640008000800 */
[----:B-1----:R-:W-:Y:S01]  /*16f0*/  UISETP.GE.AND UP0, UPT, UR60, UR4, UPT ;  /* 0x000000043c00728c */ /* 0x002fe2000bf06270 */
[----:B------:R-:W-:-:S05]  /*1700*/  NOP ;  /* 0x0000000000007918 */ /* 0x000fca0000000000 */
[----:B------:R-:W-:-:S13]  /*1710*/  PLOP3.LUT P0, PT, PT, PT, UP0, 0x80, 0x8 ;  /* 0x000000000008781c */ /* 0x000fda0003f0f008 */
[----:B------:R-:W-:Y:S05]  /*1720*/  @P0 EXIT ;  /* 0x000000000000094d */ /* 0x000fea0003800000 */
[----:B------:R-:W-:Y:S01]  /*1730*/  UIADD3 UR30, UPT, UPT, UR14, 0x8000, URZ ;  /* 0x000080000e1e7890 */ /* 0x000fe2000fffe0ff */
[----:B------:R-:W-:Y:S01]  /*1740*/  HFMA2 R5, -RZ, RZ, 0, 5.9604644775390625e-08 ;  /* 0x00000001ff057431 */ /* 0x000fe200000001ff */
[----:B------:R-:W-:Y:S01]  /*1750*/  USHF.R.U32.HI UR4, URZ, 0x4, UR14 ;  /* 0x00000004ff047899 */ /* 0x000fe2000801160e */
[----:B0-----:R-:W-:Y:S01]  /*1760*/  HFMA2 R0, -RZ, RZ, 0, 0 ;  /* 0x00000000ff007431 */ /* 0x001fe200000001ff */
[----:B------:R-:W-:Y:S01]  /*1770*/  USHF.R.U32.HI UR30, URZ, 0x4, UR30 ;  /* 0x00000004ff1e7899 */ /* 0x000fe2000801161e */
[----:B------:R-:W-:Y:S01]  /*1780*/  IMAD.MOV.U32 R7, RZ, RZ, RZ ;  /* 0x000000ffff077224 */ /* 0x000fe200078e00ff */
[----:B------:R-:W-:Y:S01]  /*1790*/  ULOP3.LUT UR4, UR4, 0x3fff, URZ, 0xc0, !UPT ;  /* 0x00003fff04047892 */ /* 0x000fe2000f8ec0ff */
[----:B------:R-:W-:Y:S01]  /*17a0*/  IMAD.MOV.U32 R6, RZ, RZ, 0x1 ;  /* 0x00000001ff067424 */ /* 0x000fe200078e00ff */
[----:B------:R-:W-:Y:S01]  /*17b0*/  ULOP3.LUT UR30, UR30, 0x3fff, URZ, 0xc0, !UPT ;  /* 0x00003fff1e1e7892 */ /* 0x000fe2000f8ec0ff */
[----:B------:R-:W-:Y:S01]  /*17c0*/  IMAD.MOV.U32 R4, RZ, RZ, 0x1 ;  /* 0x00000001ff047424 */ /* 0x000fe200078e00ff */
[----:B------:R-:W-:Y:S01]  /*17d0*/  MOV R10, RZ ;  /* 0x000000ff000a7202 */ /* 0x000fe20000000f00 */
[----:B------:R-:W-:-:S02]  /*17e0*/  ULOP3.LUT UR41, UR13, 0x1, URZ, 0xc0, !UPT ;  /* 0x000000010d297892 */ /* 0x000fc4000f8ec0ff */
[----:B------:R-:W-:Y:S01]  /*17f0*/  ULOP3.LUT UR40, UR12, 0x1, URZ, 0xc0, !UPT ;  /* 0x000000010c287892 */ /* 0x000fe2000f8ec0ff */
[----:B------:R-:W0:Y:S01]  /*1800*/  LDCU UR49, c[0x0][0x370] ;  /* 0x00006e00ff3177ac */ /* 0x000e220008000800 */
[----:B------:R-:W-:Y:S02]  /*1810*/  ULOP3.LUT UR48, UR4, 0x10000, URZ, 0xfc, !UPT ;  /* 0x0001000004307892 */ /* 0x000fe4000f8efcff */
[----:B------:R-:W-:Y:S01]  /*1820*/  ULOP3.LUT UR31, UR30, 0x10000, URZ, 0xfc, !UPT ;  /* 0x000100001e1f7892 */ /* 0x000fe2000f8efcff */
[----:B------:R-:W-:Y:S01]  /*1830*/  UMOV UR10, URZ ;  /* 0x000000ff000a7c82 */ /* 0x000fe20008000000 */
[----:B------:R-:W-:-:S10]  /*1840*/  UMOV UR28, URZ ;  /* 0x000000ff001c7c82 */ /* 0x000fd40008000000 */
.L_x_534:
[----:B------:R-:W1:Y:S01]  /*1850*/  LDCU.64 UR6, c[0x0][0x440] ;  /* 0x00008800ff0677ac */ /* 0x000e620008000a00 */
[----:B------:R-:W2:Y:S01]  /*1860*/  LDCU UR11, c[0x0][0x43c] ;  /* 0x00008780ff0b77ac */ /* 0x000ea20008000800 */
[----:B------:R-:W3:Y:S01]  /*1870*/  LDCU.64 UR8, c[0x0][0x458] ;  /* 0x00008b00ff0877ac */ /* 0x000ee20008000a00 */
[----:B------:R-:W4:Y:S01]  /*1880*/  LDCU UR12, c[0x0][0x454] ;  /* 0x00008a80ff0c77ac */ /* 0x000f220008000800 */
[----:B-1----:R-:W-:Y:S02]  /*1890*/  UIMAD.WIDE.U32 UR4, UR60, UR6, URZ ;  /* 0x000000063c0472a5 */ /* 0x002fe4000f8e00ff */
[----:B--2---:R-:W-:-:S05]  /*18a0*/  UISETP.NE.AND UP0, UPT, UR11, 0x1, UPT ;  /* 0x000000010b00788c */ /* 0x004fca000bf05270 */
[----:B------:R-:W-:Y:S02]  /*18b0*/  UMOV UR4, UR5 ;  /* 0x0000000500047c82 */ /* 0x000fe40008000000 */
[----:B------:R-:W-:Y:S01]  /*18c0*/  USHF.R.U32.HI UR4, URZ, UR7, UR4 ;  /* 0x00000007ff047299 */ /* 0x000fe20008011604 */
[----:B------:R-:W1:Y:S03]  /*18d0*/  LDCU UR7, c[0x0][0x380] ;  /* 0x00007000ff0777ac */ /* 0x000e660008000800 */
[----:B------:R-:W-:Y:S02]  /*18e0*/  USEL UR6, UR60, UR4, !UP0 ;  /* 0x000000043c067287 */ /* 0x000fe4000c000000 */
[----:B----4-:R-:W-:Y:S02]  /*18f0*/  UISETP.NE.AND UP0, UPT, UR12, 0x1, UPT ;  /* 0x000000010c00788c */ /* 0x010fe4000bf05270 */
[----:B---3--:R-:W-:-:S07]  /*1900*/  UIMAD.WIDE.U32 UR4, UR6, UR8, URZ ;  /* 0x00000008060472a5 */ /* 0x008fce000f8e00ff */
[----:B------:R-:W-:Y:S01]  /*1910*/  UMOV UR4, UR5 ;  /* 0x0000000500047c82 */ /* 0x000fe20008000000 */
[----:B------:R-:W-:Y:S02]  /*1920*/  UIADD3 UR5, UPT, UPT, -UR6, URZ, URZ ;  /* 0x000000ff06057290 */ /* 0x000fe4000fffe1ff */
[----:B------:R-:W-:Y:S02]  /*1930*/  USHF.R.U32.HI UR4, URZ, UR9, UR4 ;  /* 0x00000009ff047299 */ /* 0x000fe40008011604 */
[----:B------:R-:W-:Y:S02]  /*1940*/  UIMAD UR5, UR11, UR5, UR60 ;  /* 0x000000050b0572a4 */ /* 0x000fe4000f8e023c */
[----:B------:R-:W-:Y:S02]  /*1950*/  USEL UR4, UR6, UR4, !UP0 ;  /* 0x0000000406047287 */ /* 0x000fe4000c000000 */
[----:B------:R-:W-:Y:S02]  /*1960*/  USHF.L.U32 UR5, UR5, 0x7, URZ ;  /* 0x0000000705057899 */ /* 0x000fe400080006ff */
[----:B------:R-:W-:-:S02]  /*1970*/  UIADD3 UR4, UPT, UPT, -UR4, URZ, URZ ;  /* 0x000000ff04047290 */ /* 0x000fc4000fffe1ff */
[----:B-1----:R-:W-:Y:S02]  /*1980*/  UISETP.GE.AND UP0, UPT, UR5, UR7, UPT ;  /* 0x000000070500728c */ /* 0x002fe4000bf06270 */
        /* <DEDUP_REMOVED lines=17> */
.L_x_475:
[----:B------:R-:W-:Y:S01]  /*1aa0*/  ULEA UR42, UR28, UR14, 0x3 ;  /* 0x0000000e1c2a7291 */ /* 0x000fe2000f8e18ff */
[----:B------:R-:W-:Y:S01]  /*1ab0*/  SHF.L.U32 R8, R0, 0x1f, RZ ;  /* 0x0000001f00087819 */ /* 0x000fe200000006ff */
[----:B------:R-:W-:-:S07]  /*1ac0*/  UIADD3 UR43, UPT, UPT, UR28, 0x1, URZ ;  /* 0x000000011c2b7890 */ /* 0x000fce000fffe0ff */
[----:B------:R-:W1:Y:S02]  /*1ad0*/  SYNCS.PHASECHK.TRANS64.TRYWAIT P0, [UR42+0x34010], R8 ;  /* 0x03401008ff0075a7 */ /* 0x000e64000800112a */
[----:B-1----:R-:W-:Y:S05]  /*1ae0*/  @!P0 BRA `(.L_x_476) ;  /* 0x0000014400e08947 */ /* 0x002fea0003800000 */
.L_x_724:
[----:B------:R-:W-:Y:S01]  /*1af0*/  ULEA UR28, UR28, UR48, 0xa ;  /* 0x000000301c1c7291 */ /* 0x000fe2000f8e50ff */
[----:B------:R-:W-:Y:S11]  /*1b00*/  BRA.U UP2, `(.L_x_477) ;  /* 0x0000000102047547 */ /* 0x000ff6000b800000 */
[----:B0-----:R-:W-:Y:S05]  /*1b10*/  BPT.TRAP 0x1 ;  /* 0x000000040000795c */ /* 0x001fea0000300000 */
.L_x_477:
[----:B------:R-:W-:Y:S01]  /*1b20*/  ULEA UR12, UR10, UR14, 0x3 ;  /* 0x0000000e0a0c7291 */ /* 0x000fe2000f8e18ff */
[----:B-1----:R-:W-:Y:S01]  /*1b30*/  SHF.L.U32 R8, R10, 0x1f, RZ ;  /* 0x0000001f0a087819 */ /* 0x002fe200000006ff */
[----:B------:R-:W-:-:S07]  /*1b40*/  UISETP.NE.AND UP1, UPT, UR41, URZ, UPT ;  /* 0x000000ff2900728c */ /* 0x000fce000bf25270 */
[----:B------:R-:W1:Y:S02]  /*1b50*/  SYNCS.PHASECHK.TRANS64.TRYWAIT P0, [UR12+0x34030], R8 ;  /* 0x03403008ff0075a7 */ /* 0x000e64000800110c */
[----:B-1----:R-:W-:Y:S05]  /*1b60*/  @!P0 BRA `(.L_x_478) ;  /* 0x0000014400d88947 */ /* 0x002fea0003800000 */
.L_x_726:
[----:B------:R-:W-:-:S04]  /*1b70*/  UIADD3 UR4, UPT, UPT, UR10, 0x1, URZ ;  /* 0x000000010a047890 */ /* 0x000fc8000fffe0ff */
[----:B------:R-:W-:-:S04]  /*1b80*/  UISETP.NE.AND UP0, UPT, UR4, 0x16, UPT ;  /* 0x000000160400788c */ /* 0x000fc8000bf05270 */
[----:B------:R-:W-:Y:S02]  /*1b90*/  USEL UR5, URZ, 0x1, UP0 ;  /* 0x00000001ff057887 */ /* 0x000fe40008000000 */
[----:B------:R-:W-:-:S04]  /*1ba0*/  USEL UR15, UR4, URZ, UP0 ;  /* 0x000000ff040f7287 */ /* 0x000fc80008000000 */
[----:B------:R-:W-:Y:S01]  /*1bb0*/  LOP3.LUT R12, R10, UR5, RZ, 0x3c, !PT ;  /* 0x000000050a0c7c12 */ /* 0x000fe2000f8e3cff */
[----:B------:R-:W-:Y:S07]  /*1bc0*/  BRA.U UP1, `(.L_x_479) ;  /* 0x0000000101047547 */ /* 0x000fee000b800000 */
[----:B0-----:R-:W-:Y:S05]  /*1bd0*/  BPT.TRAP 0x1 ;  /* 0x000000040000795c */ /* 0x001fea0000300000 */
.L_x_479:
[----:B------:R-:W-:Y:S01]  /*1be0*/  SHF.L.U32 R10, R4, 0x1f, RZ ;  /* 0x0000001f040a7819 */ /* 0x000fe200000006ff */
[----:B-1----:R-:W-:Y:S02]  /*1bf0*/  HFMA2 R3, -RZ, RZ, 0, 0 ;  /* 0x00000000ff037431 */ /* 0x002fe400000001ff */
[----:B------:R-:W-:Y:S01]  /*1c00*/  IMAD.MOV.U32 R8, RZ, RZ, RZ ;  /* 0x000000ffff087224 */ /* 0x000fe200078e00ff */
[----:B------:R-:W1:Y:S02]  /*1c10*/  SYNCS.PHASECHK.TRANS64.TRYWAIT P0, [UR14+0x34198], R10 ;  /* 0x0341980aff0075a7 */ /* 0x000e64000800110e */
[----:B-1----:R-:W-:Y:S05]  /*1c20*/  @!P0 BRA `(.L_x_480) ;  /* 0x0000014400c08947 */ /* 0x002fea0003800000 */
.L_x_728:
[----:B-1----:R-:W-:Y:S01]  /*1c30*/  IMAD.MOV.U32 R9, RZ, RZ, RZ ;  /* 0x000000ffff097224 */ /* 0x002fe200078e00ff */
[----:B------:R-:W-:Y:S01]  /*1c40*/  R2UR UR19, R3 ;  /* 0x00000000031372ca */ /* 0x000fe200000e0000 */
[----:B------:R-:W-:Y:S01]  /*1c50*/  IMAD.MOV.U32 R3, RZ, RZ, RZ ;  /* 0x000000ffff037224 */ /* 0x000fe200078e00ff */
[----:B------:R-:W-:Y:S01]  /*1c60*/  R2UR UR20, R8 ;  /* 0x00000000081472ca */ /* 0x000fe200000e0000 */
[----:B------:R-:W-:Y:S01]  /*1c70*/  ULEA UR4, UR10, UR31, 0x9 ;  /* 0x0000001f0a047291 */ /* 0x000fe2000f8e48ff */
[----:B------:R-:W-:Y:S01]  /*1c80*/  R2UR UR18, R9 ;  /* 0x00000000091272ca */ /* 0x000fe200000e0000 */
[----:B------:R-:W-:Y:S01]  /*1c90*/  UIADD3 UR26, UPT, UPT, UR28, 0x2, URZ ;  /* 0x000000021c1a7890 */ /* 0x000fe2000fffe0ff */
[----:B------:R-:W-:Y:S01]  /*1ca0*/  R2UR UR13, R3 ;  /* 0x00000000030d72ca */ /* 0x000fe200000e0000 */
[----:B------:R-:W-:Y:S02]  /*1cb0*/  UIADD3 UR10, UPT, UPT, UR4, 0x2, URZ ;  /* 0x00000002040a7890 */ /* 0x000fe4000fffe0ff */
[----:B------:R-:W-:-:S02]  /*1cc0*/  UIADD3 UR24, UPT, UPT, UR28, 0x4, URZ ;  /* 0x000000041c187890 */ /* 0x000fc4000fffe0ff */
[----:B------:R-:W-:Y:S02]  /*1cd0*/  UIADD3 UR8, UPT, UPT, UR4, 0x4, URZ ;  /* 0x0000000404087890 */ /* 0x000fe4000fffe0ff */
[----:B------:R-:W-:Y:S02]  /*1ce0*/  UIADD3 UR22, UPT, UPT, UR28, 0x6, URZ ;  /* 0x000000061c167890 */ /* 0x000fe4000fffe0ff */
[----:B------:R-:W-:Y:S01]  /*1cf0*/  UIADD3 UR6, UPT, UPT, UR4, 0x6, URZ ;  /* 0x0000000604067890 */ /* 0x000fe2000fffe0ff */
[----:B------:R-:W-:Y:S01]  /*1d00*/  UMOV UR38, 0x0 ;  /* 0x0000000000267882 */ /* 0x000fe20000000000 */
[----:B------:R-:W-:Y:S01]  /*1d10*/  UMOV UR39, 0x8100490 ;  /* 0x0810049000277882 */ /* 0x000fe20000000000 */
[----:B------:R-:W-:Y:S01]  /*1d20*/  UMOV UR16, UR28 ;  /* 0x0000001c00107c82 */ /* 0x000fe20008000000 */
        /* <DEDUP_REMOVED lines=14> */
[----:B------:R-:W-:Y:S01]  /*1e10*/  UMOV UR7, 0x40004040 ;  /* 0x4000404000077882 */ /* 0x000fe20000000000 */
[----:B------:R1:W-:Y:S01]  /*1e20*/  UTCQMMA gdesc[UR26], gdesc[UR10], tmem[UR19], tmem[UR36], idesc[UR37], UPT ;  /* 0x00ff240a1a0075ea */ /* 0x0003e2000b800313 */
[----:B------:R1:W-:Y:S01]  /*1e30*/  UTCQMMA gdesc[UR24], gdesc[UR8], tmem[UR18], tmem[UR34], idesc[UR35], UPT ;  /* 0x00ff2208180075ea */ /* 0x0003e2000b800312 */
[----:B------:R1:W-:Y:S01]  /*1e40*/  UTCQMMA gdesc[UR22], gdesc[UR6], tmem[UR13], tmem[UR32], idesc[UR33], UPT ;  /* 0x00ff2006160075ea */ /* 0x0003e2000b80030d */
[----:B------:R-:W-:Y:S05]  /*1e50*/  BRA.U UP1, `(.L_x_481) ;  /* 0x0000000101047547 */ /* 0x000fea000b800000 */
[----:B01----:R-:W-:Y:S05]  /*1e60*/  BPT.TRAP 0x1 ;  /* 0x000000040000795c */ /* 0x003fea0000300000 */
.L_x_481:
[----:B-1----:R-:W-:Y:S01]  /*1e70*/  UIADD3 UR4, UPT, UPT, UR14, 0x34190, URZ ;  /* 0x000341900e047890 */ /* 0x002fe2000fffe0ff */
[----:B------:R-:W-:-:S08]  /*1e80*/  LOP3.LUT R11, R4, 0x1, RZ, 0x3c, !PT ;  /* 0x00000001040b7812 */ /* 0x000fd000078e3cff */
[----:B------:R1:W-:Y:S01]  /*1e90*/  UTCBAR [UR4], URZ ;  /* 0x000000ff040073e9 */ /* 0x0003e200080000ff */
[----:B------:R-:W-:Y:S05]  /*1ea0*/  BRA.U UP2, `(.L_x_482) ;  /* 0x0000000102047547 */ /* 0x000fea000b800000 */
[----:B01----:R-:W-:Y:S05]  /*1eb0*/  BPT.TRAP 0x1 ;  /* 0x000000040000795c */ /* 0x003fea0000300000 */
.L_x_482:
[----:B-1----:R-:W-:-:S09]  /*1ec0*/  UIADD3 UR4, UPT, UPT, UR12, 0x340e0, URZ ;  /* 0x000340e00c047890 */ /* 0x002fd2000fffe0ff */
[----:B------:R1:W-:Y:S01]  /*1ed0*/  UTCBAR [UR4], URZ ;  /* 0x000000ff040073e9 */ /* 0x0003e200080000ff */
[----:B------:R-:W-:Y:S05]  /*1ee0*/  BRA.U UP2, `(.L_x_483) ;  /* 0x0000000102047547 */ /* 0x000fea000b800000 */
[----:B01----:R-:W-:Y:S05]  /*1ef0*/  BPT.TRAP 0x1 ;  /* 0x000000040000795c */ /* 0x003fea0000300000 */
.L_x_483:
[----:B------:R-:W-:Y:S01]  /*1f00*/  ULEA UR13, UR15, UR14, 0x3 ;  /* 0x0000000e0f0d7291 */ /* 0x000fe2000f8e18ff */
[----:B------:R-:W-:Y:S01]  /*1f10*/  SHF.L.U32 R8, R12, 0x1f, RZ ;  /* 0x0000001f0c087819 */ /* 0x000fe200000006ff */
[----:B------:R-:W-:-:S07]  /*1f20*/  UISETP.NE.AND UP0, UPT, UR40, URZ, UPT ;  /* 0x000000ff2800728c */ /* 0x000fce000bf05270 */
[----:B------:R-:W2:Y:S02]  /*1f30*/  SYNCS.PHASECHK.TRANS64.TRYWAIT P0, [UR13+0x34030], R8 ;  /* 0x03403008ff0075a7 */ /* 0x000ea4000800110d */
[----:B--2---:R-:W-:Y:S05]  /*1f40*/  @!P0 BRA `(.L_x_484) ;  /* 0x0000014400108947 */ /* 0x004fea0003800000 */
.L_x_730:
[----:B-1----:R-:W-:-:S04]  /*1f50*/  UIADD3 UR4, UPT, UPT, UR15, 0x1, URZ ;  /* 0x000000010f047890 */ /* 0x002fc8000fffe0ff */
[----:B------:R-:W-:-:S04]  /*1f60*/  UISETP.NE.AND UP3, UPT, UR4, 0x16, UPT ;  /* 0x000000160400788c */ /* 0x000fc8000bf65270 */
[----:B------:R-:W-:Y:S02]  /*1f70*/  USEL UR5, URZ, 0x1, UP3 ;  /* 0x00000001ff057887 */ /* 0x000fe40009800000 */
[----:B------:R-:W-:-:S04]  /*1f80*/  USEL UR12, UR4, URZ, UP3 ;  /* 0x000000ff040c7287 */ /* 0x000fc80009800000 */
[----:B------:R-:W-:Y:S01]  /*1f90*/  LOP3.LUT R12, R12, UR5, RZ, 0x3c, !PT ;  /* 0x000000050c0c7c12 */ /* 0x000fe2000f8e3cff */
[----:B------:R-:W-:Y:S05]  /*1fa0*/  BRA.U UP0, `(.L_x_485) ;  /* 0x0000000100047547 */ /* 0x000fea000b800000 */
[----:B0-----:R-:W-:Y:S05]  /*1fb0*/  BPT.TRAP 0x1 ;  /* 0x000000040000795c */ /* 0x001fea0000300000 */
.L_x_485:
[----:B--2---:R-:W-:Y:S01]  /*1fc0*/  SHF.L.U32 R8, R5, 0x1f, RZ ;  /* 0x0000001f05087819 */ /* 0x004fe200000006ff */
[----:B------:R-:W-:Y:S01]  /*1fd0*/  IMAD.MOV.U32 R10, RZ, RZ, 0x80 ;  /* 0x00000080ff0a7424 */ /* 0x000fe200078e00ff */
[----:B------:R-:W-:Y:S02]  /*1fe0*/  MOV R9, 0x80 ;  /* 0x0000008000097802 */ /* 0x000fe40000000f00 */
[----:B------:R-:W1:Y:S02]  /*1ff0*/  SYNCS.PHASECHK.TRANS64.TRYWAIT P0, [UR14+0x341a8], R8 ;  /* 0x0341a808ff0075a7 */ /* 0x000e64000800110e */
[----:B-1----:R-:W-:Y:S05]  /*2000*/  @!P0 BRA `(.L_x_486) ;  /* 0x0000014000f88947 */ /* 0x002fea0003800000 */
.L_x_732:
[----:B-1----:R-:W-:Y:S01]  /*2010*/  IMAD.MOV.U32 R8, RZ, RZ, 0x80 ;  /* 0x00000080ff087424 */ /* 0x002fe200078e00ff */
[----:B------:R-:W-:Y:S01]  /*2020*/  R2UR UR35, R10 ;  /* 0x000000000a2372ca */ /* 0x000fe200000e0000 */
[----:B------:R-:W-:Y:S01]  /*2030*/  IMAD.MOV.U32 R3, RZ, RZ, 0x80 ;  /* 0x00000080ff037424 */ /* 0x000fe200078e00ff */
[----:B------:R-:W-:Y:S01]  /*2040*/  R2UR UR34, R9 ;  /* 0x00000000092272ca */ /* 0x000fe200000e0000 */
[----:B------:R-:W-:Y:S01]  /*2050*/  ULEA UR4, UR15, UR31, 0x9 ;  /* 0x0000001f0f047291 */ /* 0x000fe2000f8e48ff */
[----:B------:R-:W-:Y:S01]  /*2060*/  R2UR UR33, R8 ;  /* 0x00000000082172ca */ /* 0x000fe200000e0000 */
[----:B------:R-:W-:Y:S01]  /*2070*/  UMOV UR46, 0x0 ;  /* 0x00000000002e7882 */ /* 0x000fe20000000000 */
[----:B------:R-:W-:Y:S01]  /*2080*/  R2UR UR32, R3 ;  /* 0x00000000032072ca */ /* 0x000fe200000e0000 */
[----:B------:R-:W-:Y:S02]  /*2090*/  UIADD3 UR10, UPT, UPT, UR4, 0x2, URZ ;  /* 0x00000002040a7890 */ /* 0x000fe4000fffe0ff */
[----:B------:R-:W-:-:S02]  /*20a0*/  UIADD3 UR8, UPT, UPT, UR4, 0x4, URZ ;  /* 0x0000000404087890 */ /* 0x000fc4000fffe0ff */
[----:B------:R-:W-:Y:S01]  /*20b0*/  UIADD3 UR6, UPT, UPT, UR4, 0x6, URZ ;  /* 0x0000000604067890 */ /* 0x000fe2000fffe0ff */
[----:B------:R-:W-:Y:S01]  /*20c0*/  UMOV UR47, 0x8100490 ;  /* 0x08100490002f7882 */ /* 0x000fe20000000000 */
[----:B------:R-:W-:Y:S01]  /*20d0*/  UMOV UR29, 0x40004040 ;  /* 0x40004040001d7882 */ /* 0x000fe20000000000 */
[----:B------:R-:W-:Y:S01]  /*20e0*/  UMOV UR5, 0x40004040 ;  /* 0x4000404000057882 */ /* 0x000fe20000000000 */
[----:B------:R-:W-:Y:S01]  /*20f0*/  UMOV UR44, 0x0 ;  /* 0x00000000002c7882 */ /* 0x000fe20000000000 */
[----:B------:R-:W-:Y:S01]  /*2100*/  UMOV UR45, 0x8100490 ;  /* 0x08100490002d7882 */ /* 0x000fe20000000000 */
[----:B------:R-:W-:Y:S01]  /*2110*/  UMOV UR20, UR26 ;  /* 0x0000001a00147c82 */ /* 0x000fe20008000000 */
[----:B------:R-:W-:Y:S01]  /*2120*/  UMOV UR21, 0x40004040 ;  /* 0x4000404000157882 */ /* 0x000fe20000000000 */
[----:B------:R-:W-:Y:S01]  /*2130*/  UMOV UR11, 0x40004040 ;  /* 0x40004040000b7882 */ /* 0x000fe20000000000 */
[----:B------:R-:W-:Y:S01]  /*2140*/  UMOV UR38, 0x0 ;  /* 0x0000000000267882 */ /* 0x000fe20000000000 */
[----:B------:R-:W-:Y:S01]  /*2150*/  UMOV UR39, 0x8100490 ;  /* 0x0810049000277882 */ /* 0x000fe20000000000 */
[----:B------:R-:W-:Y:S01]  /*2160*/  UMOV UR18, UR24 ;  /* 0x0000001800127c82 */ /* 0x000fe20008000000 */
[----:B------:R-:W-:Y:S01]  /*2170*/  UMOV UR19, 0x40004040 ;  /* 0x4000404000137882 */ /* 0x000fe20000000000 */
[----:B------:R-:W-:Y:S01]  /*2180*/  UMOV UR9, 0x40004040 ;  /* 0x4000404000097882 */ /* 0x000fe20000000000 */
[----:B------:R1:W-:Y:S01]  /*2190*/  UTCQMMA gdesc[UR28], gdesc[UR4], tmem[UR35], tmem[UR46], idesc[UR47], !UPT ;  /* 0x00ff2e041c0075ea */ /* 0x0003e2000f800323 */
[----:B------:R-:W-:Y:S01]  /*21a0*/  UMOV UR16, UR22 ;  /* 0x0000001600107c82 */ /* 0x000fe20008000000 */
        /* <DEDUP_REMOVED lines=9> */
.L_x_487:
[----:B-1----:R-:W-:-:S09]  /*2240*/  UIADD3 UR4, UPT, UPT, UR14, 0x341a0, URZ ;  /* 0x000341a00e047890 */ /* 0x002fd2000fffe0ff */
[----:B------:R1:W-:Y:S01]  /*2250*/  UTCBAR [UR4], URZ ;  /* 0x000000ff040073e9 */ /* 0x0003e200080000ff */
[----:B------:R-:W-:Y:S05]  /*2260*/  BRA.U UP2, `(.L_x_488) ;  /* 0x0000000102047547 */ /* 0x000fea000b800000 */
[----:B01----:R-:W-:Y:S05]  /*2270*/  BPT.TRAP 0x1 ;  /* 0x000000040000795c */ /* 0x003fea0000300000 */
.L_x_488:
[----:B------:R-:W-:-:S09]  /*2280*/  UIADD3 UR13, UPT, UPT, UR13, 0x340e0, URZ ;  /* 0x000340e00d0d7890 */ /* 0x000fd2000fffe0ff */
[----:B------:R2:W-:Y:S01]  /*2290*/  UTCBAR [UR13], URZ ;  /* 0x000000ff0d0073e9 */ /* 0x0005e200080000ff */
[----:B------:R-:W-:Y:S05]  /*22a0*/  BRA.U UP2, `(.L_x_489) ;  /* 0x0000000102047547 */ /* 0x000fea000b800000 */
[----:B012---:R-:W-:Y:S05]  /*22b0*/  BPT.TRAP 0x1 ;  /* 0x000000040000795c */ /* 0x007fea0000300000 */
.L_x_489:
[----:B------:R-:W-:Y:S01]  /*22c0*/  ULEA UR8, UR12, UR14, 0x3 ;  /* 0x0000000e0c087291 */ /* 0x000fe2000f8e18ff */
[----:B------:R-:W-:-:S08]  /*22d0*/  SHF.L.U32 R8, R12, 0x1f, RZ ;  /* 0x0000001f0c087819 */ /* 0x000fd000000006ff */
[----:B------:R-:W3:Y:S02]  /*22e0*/  SYNCS.PHASECHK.TRANS64.TRYWAIT P0, [UR8+0x34030], R8 ;  /* 0x03403008ff0075a7 */ /* 0x000ee40008001108 */
[----:B---3--:R-:W-:Y:S05]  /*22f0*/  @!P0 BRA `(.L_x_490) ;  /* 0x0000014000548947 */ /* 0x008fea0003800000 */
.L_x_734:
[----:B------:R-:W-:-:S04]  /*2300*/  UIADD3 UR15, UPT, UPT, UR12, 0x1, URZ ;  /* 0x000000010c0f7890 */ /* 0x000fc8000fffe0ff */
[----:B------:R-:W-:-:S04]  /*2310*/  UISETP.NE.AND UP3, UPT, UR15, 0x16, UPT ;  /* 0x000000160f00788c */ /* 0x000fc8000bf65270 */
[----:B-1----:R-:W-:Y:S02]  /*2320*/  USEL UR4, URZ, 0x1, UP3 ;  /* 0x00000001ff047887 */ /* 0x002fe40009800000 */
[----:B------:R-:W-:-:S04]  /*2330*/  USEL UR15, UR15, URZ, UP3 ;  /* 0x000000ff0f0f7287 */ /* 0x000fc80009800000 */
[----:B------:R-:W-:Y:S01]  /*2340*/  LOP3.LUT R10, R12, UR4, RZ, 0x3c, !PT ;  /* 0x000000040c0a7c12 */ /* 0x000fe2000f8e3cff */
[----:B------:R-:W-:Y:S05]  /*2350*/  BRA.U UP2, `(.L_x_491) ;  /* 0x0000000102047547 */ /* 0x000fea000b800000 */
[----:B0-2---:R-:W-:Y:S05]  /*2360*/  BPT.TRAP 0x1 ;  /* 0x000000040000795c */ /* 0x005fea0000300000 */
.L_x_491:
[----:B---3--:R-:W-:-:S04]  /*2370*/  SHF.L.U32 R8, R6, 0x1f, RZ ;  /* 0x0000001f06087819 */ /* 0x008fc800000006ff */
[----:B------:R-:W1:Y:S02]  /*2380*/  SYNCS.PHASECHK.TRANS64.TRYWAIT P0, [UR14+0x341e0], R8 ;  /* 0x0341e008ff0075a7 */ /* 0x000e64000800110e */
[----:B-1----:R-:W-:Y:S05]  /*2390*/  @!P0 BRA `(.L_x_492) ;  /* 0x0000014000448947 */ /* 0x002fea0003800000 */
.L_x_736:
[----:B------:R-:W-:Y:S05]  /*23a0*/  BRA.U UP1, `(.L_x_493) ;  /* 0x0000000101047547 */ /* 0x000fea000b800000 */
[----:B0-2---:R-:W-:Y:S05]  /*23b0*/  BPT.TRAP 0x1 ;  /* 0x000000040000795c */ /* 0x005fea0000300000 */
.L_x_493:
[----:B-1----:R-:W-:Y:S01]  /*23c0*/  SHF.L.U32 R8, R11, 0x1f, RZ ;  /* 0x0000001f0b087819 */ /* 0x002fe200000006ff */
[----:B------:R-:W-:Y:S02]  /*23d0*/  HFMA2 R9, -RZ, RZ, 0, 1.52587890625e-05 ;  /* 0x00000100ff097431 */ /* 0x000fe400000001ff */
[----:B------:R-:W-:Y:S01]  /*23e0*/  IMAD.MOV.U32 R12, RZ, RZ, 0x20 ;  /* 0x00000020ff0c7424 */ /* 0x000fe200078e00ff */
[----:B------:R-:W1:Y:S02]  /*23f0*/  SYNCS.PHASECHK.TRANS64.TRYWAIT P0, [UR14+0x34198], R8 ;  /* 0x03419808ff0075a7 */ /* 0x000e64000800110e */
[----:B-1----:R-:W-:Y:S05]  /*2400*/  @!P0 BRA `(.L_x_494) ;  /* 0x0000014000408947 */ /* 0x002fea0003800000 */
.L_x_738:
[----:B-1----:R-:W-:Y:S01]  /*2410*/  IMAD.MOV.U32 R8, RZ, RZ, 0x28 ;  /* 0x00000028ff087424 */ /* 0x002fe200078e00ff */
[----:B------:R-:W-:Y:S01]  /*2420*/  R2UR UR11, R12 ;  /* 0x000000000c0b72ca */ /* 0x000fe200000e0000 */
[----:B------:R-:W-:Y:S01]  /*2430*/  IMAD.MOV.U32 R3, RZ, RZ, 0x100 ;  /* 0x00000100ff037424 */ /* 0x000fe200078e00ff */
[----:B--2---:R-:W-:Y:S01]  /*2440*/  R2UR UR13, R9 ;  /* 0x00000000090d72ca */ /* 0x004fe200000e0000 */
[----:B------:R-:W-:Y:S01]  /*2450*/  ULEA UR4, UR12, UR30, 0x9 ;  /* 0x0000001e0c047291 */ /* 0x000fe2000f8e48ff */
[----:B------:R-:W-:Y:S01]  /*2460*/  R2UR UR9, R8 ;  /* 0x00000000080972ca */ /* 0x000fe200000e0000 */
[----:B------:R-:W-:Y:S01]  /*2470*/  UMOV UR18, 0x0 ;  /* 0x0000000000127882 */ /* 0x000fe20000000000 */
[----:B------:R-:W-:Y:S01]  /*2480*/  R2UR UR10, R3 ;  /* 0x00000000030a72ca */ /* 0x000fe200000e0000 */
[----:B------:R-:W-:Y:S01]  /*2490*/  UIADD3 UR6, UPT, UPT, UR4, 0x100, URZ ;  /* 0x0000010004067890 */ /* 0x000fe2000fffe0ff */
[----:B------:R-:W-:Y:S01]  /*24a0*/  UMOV UR19, 0x8210490 ;  /* 0x0821049000137882 */ /* 0x000fe20000000000 */
[----:B------:R-:W-:Y:S01]  /*24b0*/  UMOV UR5, 0x40004040 ;  /* 0x4000404000057882 */ /* 0x000fe20000000000 */
[----:B------:R-:W-:Y:S01]  /*24c0*/  UMOV UR16, 0x0 ;  /* 0x0000000000107882 */ /* 0x000fe20000000000 */
[----:B------:R-:W-:Y:S01]  /*24d0*/  UMOV UR17, 0x8210490 ;  /* 0x0821049000117882 */ /* 0x000fe20000000000 */
[----:B------:R-:W-:-:S03]  /*24e0*/  UMOV UR7, 0x40004040 ;  /* 0x4000404000077882 */ /* 0x000fc60000000000 */
[----:B------:R1:W-:Y:S04]  /*24f0*/  UTCQMMA tmem[UR11], gdesc[UR4], tmem[UR13], tmem[UR18], idesc[UR19], !UPT ;  /* 0x00ff12040b0079ea */ /* 0x0003e8000f80030d */
[----:B------:R1:W-:Y:S01]  /*2500*/  UTCQMMA tmem[UR9], gdesc[UR6], tmem[UR10], tmem[UR16], idesc[UR17], UPT ;  /* 0x00ff1006090079ea */ /* 0x0003e2000b80030a */
[----:B------:R-:W-:Y:S05]  /*2510*/  BRA.U UP2, `(.L_x_495) ;  /* 0x0000000102047547 */ /* 0x000fea000b800000 */
[----:B01----:R-:W-:Y:S05]  /*2520*/  BPT.TRAP 0x1 ;  /* 0x000000040000795c */ /* 0x003fea0000300000 */
.L_x_495:
[----:B-1----:R-:W-:-:S09]  /*2530*/  UIADD3 UR4, UPT, UPT, UR14, 0x341d0, URZ ;  /* 0x000341d00e047890 */ /* 0x002fd2000fffe0ff */
[----:B------:R1:W-:Y:S01]  /*2540*/  UTCBAR [UR4], URZ ;  /* 0x000000ff040073e9 */ /* 0x0003e200080000ff */
[----:B------:R-:W-:Y:S05]  /*2550*/  BRA.U UP2, `(.L_x_496) ;  /* 0x0000000102047547 */ /* 0x000fea000b800000 */
[----:B01----:R-:W-:Y:S05]  /*2560*/  BPT.TRAP 0x1 ;  /* 0x000000040000795c */ /* 0x003fea0000300000 */
.L_x_496:
[----:B------:R-:W-:Y:S01]  /*2570*/  ISETP.GE.AND P0, PT, R2, 0x100, PT ;  /* 0x000001000200780c */ /* 0x000fe20003f06270 */
[----:B------:R-:W-:Y:S01]  /*2580*/  UIADD3 UR8, UPT, UPT, UR8, 0x340e0, URZ ;  /* 0x000340e008087890 */ /* 0x000fe2000fffe0ff */
        /* <DEDUP_REMOVED lines=8> */
[----:B------:R-:W-:Y:S01]  /*2610*/  UMOV UR16, UR15 ;  /* 0x0000000f00107c82 */ /* 0x000fe20008000000 */
[----:B------:R-:W-:Y:S01]  /*2620*/  UMOV UR29, 0x40004040 ;  /* 0x40004040001d7882 */ /* 0x000fe20000000000 */
[----:B------:R-:W-:Y:S01]  /*2630*/  LEA.HI R4, R5, R2, RZ, 0x7 ;  /* 0x0000000205047211 */ /* 0x000fe200078f38ff */
[----:B------:R-:W-:Y:S01]  /*2640*/  UMOV UR27, 0x40004040 ;  /* 0x40004040001b7882 */ /* 0x000fe20000000000 */
[----:B------:R-:W-:Y:S01]  /*2650*/  UMOV UR25, 0x40004040 ;  /* 0x4000404000197882 */ /* 0x000fe20000000000 */
[----:B------:R-:W-:Y:S01]  /*2660*/  UMOV UR23, 0x40004040 ;  /* 0x4000404000177882 */ /* 0x000fe20000000000 */
[----:B------:R-:W-:-:S04]  /*2670*/  SHF.R.S32.HI R4, RZ, 0x7, R4 ;  /* 0x00000007ff047819 */ /* 0x000fc80000011404 */
[----:B------:R-:W-:-:S04]  /*2680*/  VIMNMX R2, PT, PT, R4, 0x2, PT ;  /* 0x0000000204027848 */ /* 0x000fc80003fe0100 */
[----:B------:R-:W-:-:S05]  /*2690*/  IADD3 R2, PT, PT, -R2, R7, R4 ;  /* 0x0000000702027210 */ /* 0x000fca0007ffe104 */
[----:B------:R-:W-:-:S07]  /*26a0*/  VIADD R14, R2, 0x1 ;  /* 0x00000001020e7836 */ /* 0x000fce0000000000 */
.L_x_522:
[----:B------:R-:W-:Y:S01]  /*26b0*/  MOV R4, R11 ;  /* 0x0000000b00047202 */ /* 0x000fe20000000f00 */
[----:B------:R-:W-:Y:S02]  /*26c0*/  VIADD R7, R7, 0x1 ;  /* 0x0000000107077836 */ /* 0x000fe40000000000 */
[----:B------:R-:W-:Y:S03]  /*26d0*/  IMAD.MOV.U32 R5, RZ, RZ, R3 ;  /* 0x000000ffff057224 */ /* 0x000fe600078e0003 */
[----:B------:R-:W-:Y:S01]  /*26e0*/  ISETP.NE.AND P0, PT, R7, R14, PT ;  /* 0x0000000e0700720c */ /* 0x000fe20003f05270 */
[----:B------:R-:W-:Y:S01]  /*26f0*/  @!UPT UIADD3 URZ, UPT, UPT, URZ, URZ, URZ ;  /* 0x000000fffffff290 */ /* 0x000fe2000fffe0ff */
[----:B---3--:R-:W-:Y:S11]  /*2700*/  BRA.U UP2, `(.L_x_498) ;  /* 0x0000000102047547 */ /* 0x008ff6000b800000 */
[----:B012---:R-:W-:Y:S05]  /*2710*/  BPT.TRAP 0x1 ;  /* 0x000000040000795c */ /* 0x007fea0000300000 */
.L_x_498:
[----:B-1----:R-:W-:Y:S01]  /*2720*/  ULEA UR4, UR15, UR14, 0x3 ;  /* 0x0000000e0f047291 */ /* 0x002fe2000f8e18ff */
[----:B------:R-:W-:Y:S01]  /*2730*/  SHF.L.U32 R12, R10, 0x1f, RZ ;  /* 0x0000001f0a0c7819 */ /* 0x000fe200000006ff */
[----:B------:R-:W-:Y:S01]  /*2740*/  IMAD.MOV.U32 R8, RZ, RZ, RZ ;  /* 0x000000ffff087224 */ /* 0x000fe200078e00ff */
[----:B------:R-:W-:Y:S06]  /*2750*/  CS2R R2, SRZ ;  /* 0x0000000000027805 */ /* 0x000fec000001ff00 */
[----:B------:R-:W1:Y:S02]  /*2760*/  SYNCS.PHASECHK.TRANS64.TRYWAIT P1, [UR4+0x34030], R12 ;  /* 0x0340300cff0075a7 */ /* 0x000e640008021104 */
[----:B-1----:R-:W-:Y:S05]  /*2770*/  @!P1 BRA `(.L_x_499) ;  /* 0x0000013c007c9947 */ /* 0x002fea0003800000 */
.L_x_740:
        /* <DEDUP_REMOVED lines=8> */
[----:B--2---:R-:W-:Y:S01]  /*2800*/  UIADD3 UR8, UPT, UPT, UR4, 0x6, URZ ;  /* 0x0000000604087890 */ /* 0x004fe2000fffe0ff */
        /* <DEDUP_REMOVED lines=24> */
.L_x_500:
[----:B------:R-:W-:Y:S01]  /*2990*/  LOP3.LUT R11, R4, 0x1, RZ, 0x3c, !PT ;  /* 0x00000001040b7812 */ /* 0x000fe200078e3cff */
[----:B--2---:R-:W-:Y:S09]  /*29a0*/  UIADD3 UR4, UPT, UPT, UR14, 0x34190, URZ ;  /* 0x000341900e047890 */ /* 0x004ff2000fffe0ff */
[----:B------:R2:W-:Y:S01]  /*29b0*/  UTCBAR [UR4], URZ ;  /* 0x000000ff040073e9 */ /* 0x0005e200080000ff */
[----:B------:R-:W-:Y:S05]  /*29c0*/  BRA.U UP2, `(.L_x_501) ;  /* 0x0000000102047547 */ /* 0x000fea000b800000 */
[----:B0-2---:R-:W-:Y:S05]  /*29d0*/  BPT.TRAP 0x1 ;  /* 0x000000040000795c */ /* 0x005fea0000300000 */
.L_x_501:
[----:B--2---:R-:W-:Y:S04]  /*29e0*/  ULEA UR4, UR16, UR14, 0x3 ;  /* 0x0000000e10047291 */ /* 0x004fe8000f8e18ff */
[----:B------:R-:W-:Y:S02]  /*29f0*/  UIADD3 UR5, UPT, UPT, UR4, 0x340e0, URZ ;  /* 0x000340e004057890 */ /* 0x000fe4000fffe0ff */
[----:B------:R-:W-:Y:S04]  /*2a00*/  UIADD3 UR4, UPT, UPT, UR16, 0x1, URZ ;  /* 0x0000000110047890 */ /* 0x000fe8000fffe0ff */
[----:B------:R-:W-:Y:S03]  /*2a10*/  UISETP.NE.AND UP0, UPT, UR4, 0x16, UPT ;  /* 0x000000160400788c */ /* 0x000fe6000bf05270 */
[----:B------:R2:W-:Y:S01]  /*2a20*/  UTCBAR [UR5], URZ ;  /* 0x000000ff050073e9 */ /* 0x0005e200080000ff */
[----:B------:R-:W-:Y:S01]  /*2a30*/  USEL UR8, UR4, URZ, UP0 ;  /* 0x000000ff04087287 */ /* 0x000fe20008000000 */
[----:B------:R-:W-:Y:S11]  /*2a40*/  BRA.U UP2, `(.L_x_502) ;  /* 0x0000000102047547 */ /* 0x000ff6000b800000 */
[----:B0-2---:R-:W-:Y:S05]  /*2a50*/  BPT.TRAP 0x1 ;  /* 0x000000040000795c */ /* 0x005fea0000300000 */
.L_x_502:
[----:B------:R-:W-:Y:S01]  /*2a60*/  ULEA UR4, UR15, UR14, 0x3 ;  /* 0x0000000e0f047291 */ /* 0x000fe2000f8e18ff */
[----:B------:R-:W-:Y:S08]  /*2a70*/  SHF.L.U32 R3, R10, 0x1f, RZ ;  /* 0x0000001f0a037819 */ /* 0x000ff000000006ff */
[----:B------:R-:W3:Y:S02]  /*2a80*/  SYNCS.PHASECHK.TRANS64.TRYWAIT P1, [UR4+0x34030], R3 ;  /* 0x03403003ff0075a7 */ /* 0x000ee40008021104 */
[----:B---3--:R-:W-:Y:S05]  /*2a90*/  @!P1 BRA `(.L_x_503) ;  /* 0x0000013800cc9947 */ /* 0x008fea0003800000 */
.L_x_742:
[----:B------:R-:W-:Y:S05]  /*2aa0*/  BRA.U UP2, `(.L_x_504) ;  /* 0x0000000102047547 */ /* 0x000fea000b800000 */
[----:B0-2---:R-:W-:Y:S05]  /*2ab0*/  BPT.TRAP 0x1 ;  /* 0x000000040000795c */ /* 0x005fea0000300000 */
.L_x_504:
[----:B---3--:R-:W-:Y:S01]  /*2ac0*/  SHF.L.U32 R3, R6, 0x1f, RZ ;  /* 0x0000001f06037819 */ /* 0x008fe200000006ff */
[----:B------:R-:W-:Y:S03]  /*2ad0*/  UISETP.NE.AND UP0, UPT, UR40, URZ, UPT ;  /* 0x000000ff2800728c */ /* 0x000fe6000bf05270 */
[----:B------:R-:W3:Y:S02]  /*2ae0*/  SYNCS.PHASECHK.TRANS64.TRYWAIT P1, [UR14+0x341e8], R3 ;  /* 0x0341e803ff0075a7 */ /* 0x000ee4000802110e */
[----:B---3--:R-:W-:Y:S06]  /*2af0*/  @!P1 BRA `(.L_x_505) ;  /* 0x0000013800cc9947 */ /* 0x008fec0003800000 */
.L_x_744:
[----:B------:R-:W-:Y:S05]  /*2b00*/  BRA.U UP0, `(.L_x_506) ;  /* 0x0000000100047547 */ /* 0x000fea000b800000 */
[----:B0-2---:R-:W-:Y:S05]  /*2b10*/  BPT.TRAP 0x1 ;  /* 0x000000040000795c */ /* 0x005fea0000300000 */
.L_x_506:
[----:B-1----:R-:W-:Y:S01]  /*2b20*/  SHF.L.U32 R9, R5, 0x1f, RZ ;  /* 0x0000001f05097819 */ /* 0x002fe200000006ff */
[----:B---3--:R-:W-:Y:S02]  /*2b30*/  HFMA2 R2, -RZ, RZ, 0, 2.288818359375e-05 ;  /* 0x00000180ff027431 */ /* 0x008fe400000001ff */
[----:B------:R-:W-:Y:S01]  /*2b40*/  IMAD.MOV.U32 R3, RZ, RZ, 0xa0 ;  /* 0x000000a0ff037424 */ /* 0x000fe200078e00ff */
[----:B------:R-:W1:Y:S02]  /*2b50*/  SYNCS.PHASECHK.TRANS64.TRYWAIT P1, [UR14+0x341a8], R9 ;  /* 0x0341a809ff0075a7 */ /* 0x000e64000802110e */
[----:B-1----:R-:W-:Y:S05]  /*2b60*/  @!P1 BRA `(.L_x_507) ;  /* 0x0000013800c89947 */ /* 0x002fea0003800000 */
.L_x_746:
[----:B------:R-:W-:Y:S01]  /*2b70*/  ULEA UR4, UR15, UR30, 0x9 ;  /* 0x0000001e0f047291 */ /* 0x000fe2000f8e48ff */
[----:B------:R-:W-:Y:S01]  /*2b80*/  R2UR UR11, R3 ;  /* 0x00000000030b72ca */ /* 0x000fe200000e0000 */
[----:B------:R-:W-:Y:S01]  /*2b90*/  UISETP.NE.U32.AND UP3, UPT, UR21, URZ, UPT ;  /* 0x000000ff1500728c */ /* 0x000fe2000bf65070 */
[----:B-1----:R-:W-:Y:S01]  /*2ba0*/  IMAD.MOV.U32 R8, RZ, RZ, 0xa8 ;  /* 0x000000a8ff087424 */ /* 0x002fe200078e00ff */
[----:B------:R-:W-:Y:S01]  /*2bb0*/  UIADD3 UR6, UPT, UPT, UR4, 0x100, URZ ;  /* 0x0000010004067890 */ /* 0x000fe2000fffe0ff */
[----:B------:R-:W-:Y:S01]  /*2bc0*/  IMAD.MOV.U32 R3, RZ, RZ, 0x180 ;  /* 0x00000180ff037424 */ /* 0x000fe200078e00ff */
[----:B------:R-:W-:Y:S01]  /*2bd0*/  R2UR UR12, R2 ;  /* 0x00000000020c72ca */ /* 0x000fe200000e0000 */
[----:B------:R-:W-:Y:S01]  /*2be0*/  UMOV UR18, 0x0 ;  /* 0x0000000000127882 */ /* 0x000fe20000000000 */
[----:B------:R-:W-:Y:S01]  /*2bf0*/  R2UR UR9, R8 ;  /* 0x00000000080972ca */ /* 0x000fe200000e0000 */
[----:B------:R-:W-:Y:S01]  /*2c00*/  UMOV UR19, 0x8210490 ;  /* 0x0821049000137882 */ /* 0x000fe20000000000 */
[----:B------:R-:W-:Y:S01]  /*2c10*/  R2UR UR10, R3 ;  /* 0x00000000030a72ca */ /* 0x000fe200000e0000 */
[----:B--2---:R-:W-:Y:S01]  /*2c20*/  UMOV UR5, 0x40004040 ;  /* 0x4000404000057882 */ /* 0x004fe20000000000 */
[----:B------:R-:W-:Y:S01]  /*2c30*/  UMOV UR16, 0x0 ;  /* 0x0000000000107882 */ /* 0x000fe20000000000 */
[----:B------:R-:W-:Y:S01]  /*2c40*/  UMOV UR17, 0x8210490 ;  /* 0x0821049000117882 */ /* 0x000fe20000000000 */
[----:B------:R-:W-:Y:S05]  /*2c50*/  UMOV UR7, 0x40004040 ;  /* 0x4000404000077882 */ /* 0x000fea0000000000 */
[----:B------:R1:W-:Y:S04]  /*2c60*/  UTCQMMA tmem[UR11], gdesc[UR4], tmem[UR12], tmem[UR18], idesc[UR19], UP3 ;  /* 0x00ff12040b0079ea */ /* 0x0003e8000980030c */
[----:B------:R1:W-:Y:S01]  /*2c70*/  UTCQMMA tmem[UR9], gdesc[UR6], tmem[UR10], tmem[UR16], idesc[UR17], UPT ;  /* 0x00ff1006090079ea */ /* 0x0003e2000b80030a */
[----:B------:R-:W-:Y:S05]  /*2c80*/  BRA.U UP2, `(.L_x_508) ;  /* 0x0000000102047547 */ /* 0x000fea000b800000 */
[----:B01----:R-:W-:Y:S05]  /*2c90*/  BPT.TRAP 0x1 ;  /* 0x000000040000795c */ /* 0x003fea0000300000 */
.L_x_508:
[----:B------:R-:W-:Y:S01]  /*2ca0*/  LOP3.LUT R6, R6, 0x1, RZ, 0x3c, !PT ;  /* 0x0000000106067812 */ /* 0x000fe200078e3cff */
[----:B-1----:R-:W-:Y:S09]  /*2cb0*/  UIADD3 UR4, UPT, UPT, UR14, 0x341d8, URZ ;  /* 0x000341d80e047890 */ /* 0x002ff2000fffe0ff */
[----:B------:R1:W-:Y:S01]  /*2cc0*/  UTCBAR [UR4], URZ ;  /* 0x000000ff040073e9 */ /* 0x0003e200080000ff */
[----:B------:R-:W-:Y:S05]  /*2cd0*/  BRA.U UP2, `(.L_x_509) ;  /* 0x0000000102047547 */ /* 0x000fea000b800000 */
[----:B01----:R-:W-:Y:S05]  /*2ce0*/  BPT.TRAP 0x1 ;  /* 0x000000040000795c */ /* 0x003fea0000300000 */
.L_x_509:
        /* <DEDUP_REMOVED lines=8> */
.L_x_510:
        /* <DEDUP_REMOVED lines=12> */
.L_x_748:
        /* <DEDUP_REMOVED lines=32> */
.L_x_512:
[----:B--2---:R-:W-:Y:S09]  /*3030*/  UIADD3 UR4, UPT, UPT, UR14, 0x341a0, URZ ;  /* 0x000341a00e047890 */ /* 0x004ff2000fffe0ff */
[----:B------:R2:W-:Y:S01]  /*3040*/  UTCBAR [UR4], URZ ;  /* 0x000000ff040073e9 */ /* 0x0005e200080000ff */
[----:B------:R-:W-:Y:S05]  /*3050*/  BRA.U UP2, `(.L_x_513) ;  /* 0x0000000102047547 */ /* 0x000fea000b800000 */
[----:B0-2---:R-:W-:Y:S05]  /*3060*/  BPT.TRAP 0x1 ;  /* 0x000000040000795c */ /* 0x005fea0000300000 */
.L_x_513:
        /* <DEDUP_REMOVED lines=8> */
.L_x_514:
[----:B------:R-:W-:Y:S01]  /*30f0*/  ULEA UR4, UR6, UR14, 0x3 ;  /* 0x0000000e06047291 */ /* 0x000fe2000f8e18ff */
[----:B------:R-:W-:Y:S08]  /*3100*/  SHF.L.U32 R3, R10, 0x1f, RZ ;  /* 0x0000001f0a037819 */ /* 0x000ff000000006ff */
[----:B------:R-:W3:Y:S02]  /*3110*/  SYNCS.PHASECHK.TRANS64.TRYWAIT P1, [UR4+0x34030], R3 ;  /* 0x03403003ff0075a7 */ /* 0x000ee40008021104 */
[----:B---3--:R-:W-:Y:S05]  /*3120*/  @!P1 BRA `(.L_x_515) ;  /* 0x0000013400889947 */ /* 0x008fea0003800000 */
.L_x_750:
[----:B------:R-:W-:Y:S04]  /*3130*/  UIADD3 UR4, UPT, UPT, UR6, 0x1, URZ ;  /* 0x0000000106047890 */ /* 0x000fe8000fffe0ff */
[----:B------:R-:W-:Y:S04]  /*3140*/  UISETP.NE.AND UP3, UPT, UR4, 0x16, UPT ;  /* 0x000000160400788c */ /* 0x000fe8000bf65270 */
[----:B--2---:R-:W-:Y:S02]  /*3150*/  USEL UR5, URZ, 0x1, UP3 ;  /* 0x00000001ff057887 */ /* 0x004fe40009800000 */
[----:B------:R-:W-:Y:S04]  /*3160*/  USEL UR15, UR4, URZ, UP3 ;  /* 0x000000ff040f7287 */ /* 0x000fe80009800000 */
[----:B------:R-:W-:Y:S01]  /*3170*/  LOP3.LUT R10, R10, UR5, RZ, 0x3c, !PT ;  /* 0x000000050a0a7c12 */ /* 0x000fe2000f8e3cff */
[----:B------:R-:W-:Y:S05]  /*3180*/  BRA.U UP2, `(.L_x_516) ;  /* 0x0000000102047547 */ /* 0x000fea000b800000 */
[----:B0-----:R-:W-:Y:S05]  /*3190*/  BPT.TRAP 0x1 ;  /* 0x000000040000795c */ /* 0x001fea0000300000 */
.L_x_516:
[----:B---3--:R-:W-:Y:S04]  /*31a0*/  SHF.L.U32 R3, R6, 0x1f, RZ ;  /* 0x0000001f06037819 */ /* 0x008fe800000006ff */
[----:B------:R-:W2:Y:S02]  /*31b0*/  SYNCS.PHASECHK.TRANS64.TRYWAIT P1, [UR14+0x341e0], R3 ;  /* 0x0341e003ff0075a7 */ /* 0x000ea4000802110e */
[----:B--2---:R-:W-:Y:S05]  /*31c0*/  @!P1 BRA `(.L_x_517) ;  /* 0x0000013400789947 */ /* 0x004fea0003800000 */
.L_x_752:
[----:B------:R-:W-:Y:S05]  /*31d0*/  BRA.U UP1, `(.L_x_518) ;  /* 0x0000000101047547 */ /* 0x000fea000b800000 */
[----:B0-----:R-:W-:Y:S05]  /*31e0*/  BPT.TRAP 0x1 ;  /* 0x000000040000795c */ /* 0x001fea0000300000 */
.L_x_518:
[----:B--2---:R-:W-:Y:S01]  /*31f0*/  SHF.L.U32 R3, R11, 0x1f, RZ ;  /* 0x0000001f0b037819 */ /* 0x004fe200000006ff */
[----:B------:R-:W-:Y:S02]  /*3200*/  HFMA2 R8, -RZ, RZ, 0, 1.52587890625e-05 ;  /* 0x00000100ff087431 */ /* 0x000fe400000001ff */
[----:B-1----:R-:W-:Y:S01]  /*3210*/  IMAD.MOV.U32 R9, RZ, RZ, 0x20 ;  /* 0x00000020ff097424 */ /* 0x002fe200078e00ff */
[----:B------:R-:W1:Y:S02]  /*3220*/  SYNCS.PHASECHK.TRANS64.TRYWAIT P1, [UR14+0x34198], R3 ;  /* 0x03419803ff0075a7 */ /* 0x000e64000802110e */
[----:B-1----:R-:W-:Y:S05]  /*3230*/  @!P1 BRA `(.L_x_519) ;  /* 0x0000013400749947 */ /* 0x002fea0003800000 */
.L_x_754:
[----:B------:R-:W-:Y:S01]  /*3240*/  ULEA UR4, UR6, UR30, 0x9 ;  /* 0x0000001e06047291 */ /* 0x000fe2000f8e48ff */
[----:B-1----:R-:W-:Y:S01]  /*3250*/  IMAD.MOV.U32 R3, RZ, RZ, 0x28 ;  /* 0x00000028ff037424 */ /* 0x002fe200078e00ff */
[----:B------:R-:W-:Y:S01]  /*3260*/  R2UR UR11, R9 ;  /* 0x00000000090b72ca */ /* 0x000fe200000e0000 */
[----:B------:R-:W-:Y:S01]  /*3270*/  IMAD.MOV.U32 R2, RZ, RZ, 0x100 ;  /* 0x00000100ff027424 */ /* 0x000fe200078e00ff */
[----:B------:R-:W-:Y:S01]  /*3280*/  UIADD3 UR6, UPT, UPT, UR4, 0x100, URZ ;  /* 0x0000010004067890 */ /* 0x000fe2000fffe0ff */
[----:B------:R-:W-:Y:S01]  /*3290*/  R2UR UR12, R8 ;  /* 0x00000000080c72ca */ /* 0x000fe200000e0000 */
[----:B------:R-:W-:Y:S01]  /*32a0*/  UMOV UR18, 0x0 ;  /* 0x0000000000127882 */ /* 0x000fe20000000000 */
[----:B------:R-:W-:Y:S01]  /*32b0*/  R2UR UR9, R3 ;  /* 0x00000000030972ca */ /* 0x000fe200000e0000 */
[----:B------:R-:W-:Y:S01]  /*32c0*/  UMOV UR19, 0x8210490 ;  /* 0x0821049000137882 */ /* 0x000fe20000000000 */
[----:B------:R-:W-:Y:S01]  /*32d0*/  R2UR UR10, R2 ;  /* 0x00000000020a72ca */ /* 0x000fe200000e0000 */
[----:B------:R-:W-:Y:S01]  /*32e0*/  UMOV UR5, 0x40004040 ;  /* 0x4000404000057882 */ /* 0x000fe20000000000 */
[----:B------:R-:W-:Y:S01]  /*32f0*/  UMOV UR16, 0x0 ;  /* 0x0000000000107882 */ /* 0x000fe20000000000 */
[----:B------:R-:W-:Y:S01]  /*3300*/  UMOV UR17, 0x8210490 ;  /* 0x0821049000117882 */ /* 0x000fe20000000000 */
[----:B------:R-:W-:Y:S05]  /*3310*/  UMOV UR7, 0x40004040 ;  /* 0x4000404000077882 */ /* 0x000fea0000000000 */
[----:B------:R1:W-:Y:S04]  /*3320*/  UTCQMMA tmem[UR11], gdesc[UR4], tmem[UR12], tmem[UR18], idesc[UR19], UPT ;  /* 0x00ff12040b0079ea */ /* 0x0003e8000b80030c */
[----:B------:R1:W-:Y:S01]  /*3330*/  UTCQMMA tmem[UR9], gdesc[UR6], tmem[UR10], tmem[UR16], idesc[UR17], UPT ;  /* 0x00ff1006090079ea */ /* 0x0003e2000b80030a */
[----:B------:R-:W-:Y:S05]  /*3340*/  BRA.U UP2, `(.L_x_520) ;  /* 0x0000000102047547 */ /* 0x000fea000b800000 */
[----:B01----:R-:W-:Y:S05]  /*3350*/  BPT.TRAP 0x1 ;  /* 0x000000040000795c */ /* 0x003fea0000300000 */
.L_x_520:
[----:B-1----:R-:W-:Y:S09]  /*3360*/  UIADD3 UR4, UPT, UPT, UR14, 0x341d0, URZ ;  /* 0x000341d00e047890 */ /* 0x002ff2000fffe0ff */
[----:B------:R1:W-:Y:S01]  /*3370*/  UTCBAR [UR4], URZ ;  /* 0x000000ff040073e9 */ /* 0x0003e200080000ff */
[----:B------:R-:W-:Y:S05]  /*3380*/  BRA.U UP2, `(.L_x_521) ;  /* 0x0000000102047547 */ /* 0x000fea000b800000 */
[----:B01----:R-:W-:Y:S05]  /*3390*/  BPT.TRAP 0x1 ;  /* 0x000000040000795c */ /* 0x003fea0000300000 */
.L_x_521:
[----:B-1----:R-:W-:Y:S01]  /*33a0*/  ULEA UR4, UR8, UR14, 0x3 ;  /* 0x0000000e08047291 */ /* 0x002fe2000f8e18ff */
[----:B------:R-:W-:Y:S01]  /*33b0*/  LOP3.LUT R3, R5, 0x1, RZ, 0x3c, !PT ;  /* 0x0000000105037812 */ /* 0x000fe200078e3cff */
[----:B------:R-:W-:Y:S02]  /*33c0*/  UMOV UR21, 0x1 ;  /* 0x0000000100157882 */ /* 0x000fe40000000000 */
[----:B------:R-:W-:Y:S02]  /*33d0*/  UIADD3 UR5, UPT, UPT, UR4, 0x340e0, URZ ;  /* 0x000340e004057890 */ /* 0x000fe4000fffe0ff */
[----:B------:R-:W-:Y:S04]  /*33e0*/  UIADD3 UR4, UPT, UPT, UR8, 0x1, URZ ;  /* 0x0000000108047890 */ /* 0x000fe8000fffe0ff */
[----:B------:R-:W-:Y:S03]  /*33f0*/  UISETP.NE.AND UP3, UPT, UR4, 0x16, UPT ;  /* 0x000000160400788c */ /* 0x000fe6000bf65270 */
[----:B------:R3:W-:Y:S01]  /*3400*/  UTCBAR [UR5], URZ ;  /* 0x000000ff050073e9 */ /* 0x0007e200080000ff */
[----:B------:R-:W-:Y:S01]  /*3410*/  USEL UR16, UR4, URZ, UP3 ;  /* 0x000000ff04107287 */ /* 0x000fe20009800000 */
[----:B------:R-:W-:Y:S11]  /*3420*/  @P0 BRA `(.L_x_522) ;  /* 0xfffffff000a00947 */ /* 0x000ff6000383ffff */
.L_x_497:
[----:B------:R-:W-:Y:S05]  /*3430*/  BRA.U UP2, `(.L_x_523) ;  /* 0x0000000102047547 */ /* 0x000fea000b800000 */
[----:B0123--:R-:W-:Y:S05]  /*3440*/  BPT.TRAP 0x1 ;  /* 0x000000040000795c */ /* 0x00ffea0000300000 */
.L_x_523:
[----:B-1----:R-:W-:-:S09]  /*3450*/  UIADD3 UR4, UPT, UPT, UR42, 0x34020, URZ ;  /* 0x000340202a047890 */ /* 0x002fd2000fffe0ff */
[----:B------:R1:W-:Y:S01]  /*3460*/  UTCBAR [UR4], URZ ;  /* 0x000000ff040073e9 */ /* 0x0003e200080000ff */
[----:B------:R-:W-:Y:S05]  /*3470*/  BRA.U UP2, `(.L_x_524) ;  /* 0x0000000102047547 */ /* 0x000fea000b800000 */
[----:B0123--:R-:W-:Y:S05]  /*3480*/  BPT.TRAP 0x1 ;  /* 0x000000040000795c */ /* 0x00ffea0000300000 */
.L_x_524:
[----:B-1----:R-:W-:Y:S01]  /*3490*/  ULEA UR4, UR15, UR14, 0x3 ;  /* 0x0000000e0f047291 */ /* 0x002fe2000f8e18ff */
[----:B------:R-:W-:-:S08]  /*34a0*/  SHF.L.U32 R7, R10, 0x1f, RZ ;  /* 0x0000001f0a077819 */ /* 0x000fd000000006ff */
[----:B------:R-:W1:Y:S02]  /*34b0*/  SYNCS.PHASECHK.TRANS64.TRYWAIT P0, [UR4+0x34030], R7 ;  /* 0x03403007ff0075a7 */ /* 0x000e640008001104 */
[----:B-1----:R-:W-:Y:S05]  /*34c0*/  @!P0 BRA `(.L_x_525) ;  /* 0x0000013000e88947 */ /* 0x002fea0003800000 */
.L_x_756:
[----:B------:R-:W-:Y:S05]  /*34d0*/  BRA.U UP2, `(.L_x_526) ;  /* 0x0000000102047547 */ /* 0x000fea000b800000 */
[----:B0-23--:R-:W-:Y:S05]  /*34e0*/  BPT.TRAP 0x1 ;  /* 0x000000040000795c */ /* 0x00dfea0000300000 */
.L_x_526:
[----:B-1----:R-:W-:-:S04]  /*34f0*/  SHF.L.U32 R7, R6, 0x1f, RZ ;  /* 0x0000001f06077819 */ /* 0x002fc800000006ff */
[----:B------:R-:W1:Y:S02]  /*3500*/  SYNCS.PHASECHK.TRANS64.TRYWAIT P0, [UR14+0x341e8], R7 ;  /* 0x0341e807ff0075a7 */ /* 0x000e64000800110e */
[----:B-1----:R-:W-:Y:S05]  /*3510*/  @!P0 BRA `(.L_x_527) ;  /* 0x0000013000ec8947 */ /* 0x002fea0003800000 */
.L_x_758:
[----:B------:R-:W-:Y:S05]  /*3520*/  BRA.U UP0, `(.L_x_528) ;  /* 0x0000000100047547 */ /* 0x000fea000b800000 */
[----:B0-23--:R-:W-:Y:S05]  /*3530*/  BPT.TRAP 0x1 ;  /* 0x000000040000795c */ /* 0x00dfea0000300000 */
.L_x_528:
[----:B------:R-:W-:Y:S01]  /*3540*/  SHF.L.U32 R8, R3, 0x1f, RZ ;  /* 0x0000001f03087819 */ /* 0x000fe200000006ff */
[----:B-1----:R-:W-:Y:S02]  /*3550*/  HFMA2 R2, -RZ, RZ, 0, 2.288818359375e-05 ;  /* 0x00000180ff027431 */ /* 0x002fe400000001ff */
[----:B------:R-:W-:Y:S01]  /*3560*/  IMAD.MOV.U32 R3, RZ, RZ, 0xa0 ;  /* 0x000000a0ff037424 */ /* 0x000fe200078e00ff */
[----:B------:R-:W1:Y:S02]  /*3570*/  SYNCS.PHASECHK.TRANS64.TRYWAIT P0, [UR14+0x341a8], R8 ;  /* 0x0341a808ff0075a7 */ /* 0x000e64000800110e */
[----:B-1----:R-:W-:Y:S05]  /*3580*/  @!P0 BRA `(.L_x_529) ;  /* 0x0000013000e88947 */ /* 0x002fea0003800000 */
.L_x_760:
[----:B------:R-:W-:Y:S01]  /*3590*/  R2UR UR10, R3 ;  /* 0x00000000030a72ca */ /* 0x000fe200000e0000 */
[----:B-1----:R-:W-:Y:S01]  /*35a0*/  IMAD.MOV.U32 R7, RZ, RZ, 0xa8 ;  /* 0x000000a8ff077424 */ /* 0x002fe200078e00ff */
[----:B------:R-:W-:Y:S01]  /*35b0*/  R2UR UR11, R2 ;  /* 0x00000000020b72ca */ /* 0x000fe200000e0000 */
[----:B------:R-:W-:Y:S01]  /*35c0*/  IMAD.MOV.U32 R3, RZ, RZ, 0x180 ;  /* 0x00000180ff037424 */ /* 0x000fe200078e00ff */
[----:B------:R-:W-:Y:S02]  /*35d0*/  ULEA UR6, UR15, UR30, 0x9 ;  /* 0x0000001e0f067291 */ /* 0x000fe4000f8e48ff */
[----:B--2---:R-:W-:Y:S01]  /*35e0*/  R2UR UR8, R7 ;  /* 0x00000000070872ca */ /* 0x004fe200000e0000 */
[----:B------:R-:W-:Y:S01]  /*35f0*/  UISETP.NE.U32.AND UP3, UPT, UR21, URZ, UPT ;  /* 0x000000ff1500728c */ /* 0x000fe2000bf65070 */
[----:B------:R-:W-:Y:S01]  /*3600*/  R2UR UR9, R3 ;  /* 0x00000000030972ca */ /* 0x000fe200000e0000 */
[----:B------:R-:W-:Y:S01]  /*3610*/  UIADD3 UR4, UPT, UPT, UR6, 0x100, URZ ;  /* 0x0000010006047890 */ /* 0x000fe2000fffe0ff */
[----:B------:R-:W-:Y:S01]  /*3620*/  UMOV UR18, 0x0 ;  /* 0x0000000000127882 */ /* 0x000fe20000000000 */
[----:B------:R-:W-:Y:S01]  /*3630*/  UMOV UR19, 0x8210490 ;  /* 0x0821049000137882 */ /* 0x000fe20000000000 */
[----:B------:R-:W-:Y:S01]  /*3640*/  UMOV UR7, 0x40004040 ;  /* 0x4000404000077882 */ /* 0x000fe20000000000 */
[----:B------:R-:W-:Y:S01]  /*3650*/  UMOV UR12, 0x0 ;  /* 0x00000000000c7882 */ /* 0x000fe20000000000 */
[----:B------:R-:W-:Y:S01]  /*3660*/  UMOV UR13, 0x8210490 ;  /* 0x08210490000d7882 */ /* 0x000fe20000000000 */
[----:B---3--:R-:W-:-:S03]  /*3670*/  UMOV UR5, 0x40004040 ;  /* 0x4000404000057882 */ /* 0x008fc60000000000 */
[----:B------:R1:W-:Y:S03]  /*3680*/  UTCQMMA tmem[UR10], gdesc[UR6], tmem[UR11], tmem[UR18], idesc[UR19], UP3 ;  /* 0x00ff12060a0079ea */ /* 0x0003e6000980030b */
[----:B------:R1:W-:Y:S01]  /*3690*/  UTCQMMA tmem[UR8], gdesc[UR4], tmem[UR9], tmem[UR12], idesc[UR13], UPT ;  /* 0x00ff0c04080079ea */ /* 0x0003e2000b800309 */
[----:B------:R-:W-:Y:S05]  /*36a0*/  BRA.U UP2, `(.L_x_530) ;  /* 0x0000000102047547 */ /* 0x000fea000b800000 */
[----:B01----:R-:W-:Y:S05]  /*36b0*/  BPT.TRAP 0x1 ;  /* 0x000000040000795c */ /* 0x003fea0000300000 */
.L_x_530:
[----:B-1----:R-:W-:-:S09]  /*36c0*/  UIADD3 UR4, UPT, UPT, UR14, 0x341d8, URZ ;  /* 0x000341d80e047890 */ /* 0x002fd2000fffe0ff */
[----:B------:R1:W-:Y:S01]  /*36d0*/  UTCBAR [UR4], URZ ;  /* 0x000000ff040073e9 */ /* 0x0003e200080000ff */
[----:B------:R-:W-:Y:S05]  /*36e0*/  BRA.U UP2, `(.L_x_531) ;  /* 0x0000000102047547 */ /* 0x000fea000b800000 */
[----:B01----:R-:W-:Y:S05]  /*36f0*/  BPT.TRAP 0x1 ;  /* 0x000000040000795c */ /* 0x003fea0000300000 */
.L_x_531:
[----:B-1----:R-:W-:-:S04]  /*3700*/  ULEA UR4, UR16, UR14, 0x3 ;  /* 0x0000000e10047291 */ /* 0x002fc8000f8e18ff */
[----:B------:R-:W-:-:S09]  /*3710*/  UIADD3 UR4, UPT, UPT, UR4, 0x340e0, URZ ;  /* 0x000340e004047890 */ /* 0x000fd2000fffe0ff */
[----:B------:R1:W-:Y:S01]  /*3720*/  UTCBAR [UR4], URZ ;  /* 0x000000ff040073e9 */ /* 0x0003e200080000ff */
[----:B------:R-:W-:Y:S05]  /*3730*/  BRA.U UP1, `(.L_x_532) ;  /* 0x0000000101047547 */ /* 0x000fea000b800000 */
[----:B01----:R-:W-:Y:S05]  /*3740*/  BPT.TRAP 0x1 ;  /* 0x000000040000795c */ /* 0x003fea0000300000 */
.L_x_532:
[----:B-1----:R-:W-:-:S09]  /*3750*/  UIADD3 UR4, UPT, UPT, UR14, 0x34190, URZ ;  /* 0x000341900e047890 */ /* 0x002fd2000fffe0ff */
[----:B------:R1:W-:Y:S01]  /*3760*/  UTCBAR [UR4], URZ ;  /* 0x000000ff040073e9 */ /* 0x0003e200080000ff */
[----:B------:R-:W-:Y:S05]  /*3770*/  BRA.U UP0, `(.L_x_533) ;  /* 0x0000000100047547 */ /* 0x000fea000b800000 */
[----:B01----:R-:W-:Y:S05]  /*3780*/  BPT.TRAP 0x1 ;  /* 0x000000040000795c */ /* 0x003fea0000300000 */
.L_x_533:
[----:B-1----:R-:W-:Y:S01]  /*3790*/  UIADD3 UR4, UPT, UPT, UR14, 0x341a0, URZ ;  /* 0x000341a00e047890 */ /* 0x002fe2000fffe0ff */
[----:B------:R-:W-:Y:S01]  /*37a0*/  VIADD R7, R14, 0x2 ;  /* 0x000000020e077836 */ /* 0x000fe20000000000 */
[----:B------:R-:W-:Y:S01]  /*37b0*/  UIADD3 UR15, UPT, UPT, UR15, 0x1, URZ ;  /* 0x000000010f0f7890 */ /* 0x000fe2000fffe0ff */
[----:B------:R-:W-:Y:S01]  /*37c0*/  LOP3.LUT R6, R6, 0x1, RZ, 0x3c, !PT ;  /* 0x0000000106067812 */ /* 0x000fe200078e3cff */
[----:B------:R-:W-:Y:S02]  /*37d0*/  UISETP.NE.AND UP0, UPT, UR43, 0x2, UPT ;  /* 0x000000022b00788c */ /* 0x000fe4000bf05270 */
[----:B------:R-:W-:Y:S02]  /*37e0*/  UISETP.NE.AND UP1, UPT, UR15, 0x16, UPT ;  /* 0x000000160f00788c */ /* 0x000fe4000bf25270 */
[----:B------:R-:W-:Y:S01]  /*37f0*/  USEL UR5, URZ, 0x1, UP0 ;  /* 0x00000001ff057887 */ /* 0x000fe20008000000 */
[----:B------:R1:W-:Y:S01]  /*3800*/  UTCBAR [UR4], URZ ;  /* 0x000000ff040073e9 */ /* 0x0003e200080000ff */
[----:B------:R-:W-:-:S02]  /*3810*/  USEL UR6, URZ, 0x1, UP1 ;  /* 0x00000001ff067887 */ /* 0x000fc40008800000 */
[----:B------:R-:W-:Y:S02]  /*3820*/  USEL UR28, UR43, URZ, UP0 ;  /* 0x000000ff2b1c7287 */ /* 0x000fe40008000000 */
[----:B------:R-:W-:Y:S01]  /*3830*/  LOP3.LUT R0, R0, UR5, RZ, 0x3c, !PT ;  /* 0x0000000500007c12 */ /* 0x000fe2000f8e3cff */
[----:B------:R-:W-:Y:S01]  /*3840*/  USEL UR10, UR15, URZ, UP1 ;  /* 0x000000ff0f0a7287 */ /* 0x000fe20008800000 */
[----:B------:R-:W-:-:S11]  /*3850*/  LOP3.LUT R10, R10, UR6, RZ, 0x3c, !PT ;  /* 0x000000060a0a7c12 */ /* 0x000fd6000f8e3cff */
.L_x_474:
[----:B-1----:R-:W1:Y:S01]  /*3860*/  LDCU UR4, c[0x0][0x438] ;  /* 0x00008700ff0477ac */ /* 0x002e620008000800 */
[----:B0-----:R-:W-:-:S04]  /*3870*/  UIADD3 UR60, UPT, UPT, UR49, UR60, URZ ;  /* 0x0000003c313c7290 */ /* 0x001fc8000fffe0ff */
[----:B-1----:R-:W-:-:S09]  /*3880*/  UISETP.GE.AND UP0, UPT, UR60, UR4, UPT ;  /* 0x000000043c00728c */ /* 0x002fd2000bf06270 */
[----:B------:R-:W-:Y:S05]  /*3890*/  BRA.U !UP0, `(.L_x_534) ;  /* 0xffffffdd08ec7547 */ /* 0x000fea000b83ffff */
[----:B------:R-:W-:Y:S05]  /*38a0*/  EXIT ;  /* 0x000000000000794d */ /* 0x000fea0003800000 */
.L_x_468:
        /* <DEDUP_REMOVED lines=19> */
[C---:B------:R-:W-:Y:S02]  /*39e0*/  LOP3.LUT R88, R97.reuse, 0x1c0, RZ, 0xfc, !PT ;  /* 0x000001c061587812 */ /* 0x040fe400078efcff */
[C---:B------:R-:W-:Y:S02]  /*39f0*/  LOP3.LUT R23, R97.reuse, 0x1e0, RZ, 0xfc, !PT ;  /* 0x000001e061177812 */ /* 0x040fe400078efcff */
[C---:B------:R-:W-:Y:S02]  /*3a00*/  LOP3.LUT R22, R97.reuse, 0x130, RZ, 0xfc, !PT ;  /* 0x0000013061167812 */ /* 0x040fe400078efcff */
[----:B------:R-:W-:Y:S02]  /*3a10*/  LOP3.LUT R2, R97, 0x170, RZ, 0xfc, !PT ;  /* 0x0000017061027812 */ /* 0x000fe400078efcff */
.L_x_625:
[----:B0-----:R-:W0:Y:S01]  /*3a20*/  LDCU.64 UR6, c[0x0][0x440] ;  /* 0x00008800ff0677ac */ /* 0x001e220008000a00 */
[----:B------:R-:W1:Y:S01]  /*3a30*/  LDCU UR10, c[0x0][0x43c] ;  /* 0x00008780ff0a77ac */ /* 0x000e620008000800 */
[----:B------:R-:W2:Y:S01]  /*3a40*/  LDCU.64 UR8, c[0x0][0x458] ;  /* 0x00008b00ff0877ac */ /* 0x000ea20008000a00 */
[----:B------:R-:W3:Y:S01]  /*3a50*/  LDCU UR11, c[0x0][0x454] ;  /* 0x00008a80ff0b77ac */ /* 0x000ee20008000800 */
[----:B0-----:R-:W-:Y:S02]  /*3a60*/  UIMAD.WIDE.U32 UR4, UR60, UR6, URZ ;  /* 0x000000063c0472a5 */ /* 0x001fe4000f8e00ff */
[----:B-1----:R-:W-:-:S05]  /*3a70*/  UISETP.NE.AND UP0, UPT, UR10, 0x1, UPT ;  /* 0x000000010a00788c */ /* 0x002fca000bf05270 */
[----:B------:R-:W-:Y:S02]  /*3a80*/  UMOV UR4, UR5 ;  /* 0x0000000500047c82 */ /* 0x000fe40008000000 */
[----:B------:R-:W-:Y:S01]  /*3a90*/  USHF.R.U32.HI UR4, URZ, UR7, UR4 ;  /* 0x00000007ff047299 */ /* 0x000fe20008011604 */
[----:B------:R-:W0:Y:S03]  /*3aa0*/  LDCU UR7, c[0x0][0x380] ;  /* 0x00007000ff0777ac */ /* 0x000e260008000800 */
[----:B------:R-:W-:Y:S02]  /*3ab0*/  USEL UR6, UR60, UR4, !UP0 ;  /* 0x000000043c067287 */ /* 0x000fe4000c000000 */
[----:B---3--:R-:W-:Y:S02]  /*3ac0*/  UISETP.NE.AND UP0, UPT, UR11, 0x1, UPT ;  /* 0x000000010b00788c */ /* 0x008fe4000bf05270 */
[----:B--2---:R-:W-:-:S07]  /*3ad0*/  UIMAD.WIDE.U32 UR4, UR6, UR8, URZ ;  /* 0x00000008060472a5 */ /* 0x004fce000f8e00ff */
[----:B------:R-:W-:Y:S02]  /*3ae0*/  UMOV UR4, UR5 ;  /* 0x0000000500047c82 */ /* 0x000fe40008000000 */
[----:B------:R-:W-:Y:S02]  /*3af0*/  USHF.R.U32.HI UR5, URZ, UR9, UR4 ;  /* 0x00000009ff057299 */ /* 0x000fe40008011604 */
[----:B------:R-:W-:Y:S02]  /*3b00*/  UIADD3 UR4, UPT, UPT, -UR6, URZ, URZ ;  /* 0x000000ff06047290 */ /* 0x000fe4000fffe1ff */
[----:B------:R-:W-:Y:S02]  /*3b10*/  USEL UR47, UR6, UR5, !UP0 ;  /* 0x00000005062f7287 */ /* 0x000fe4000c000000 */
[----:B------:R-:W-:Y:S02]  /*3b20*/  UIMAD UR5, UR10, UR4, UR60 ;  /* 0x000000040a0572a4 */ /* 0x000fe4000f8e023c */
[----:B------:R-:W-:-:S02]  /*3b30*/  UIADD3 UR4, UPT, UPT, -UR47, URZ, URZ ;  /* 0x000000ff2f047290 */ /* 0x000fc4000fffe1ff */
[----:B------:R-:W-:Y:S02]  /*3b40*/  USHF.L.U32 UR5, UR5, 0x7, URZ ;  /* 0x0000000705057899 */ /* 0x000fe400080006ff */
[----:B------:R-:W-:Y:S02]  /*3b50*/  UIMAD UR4, UR11, UR4, UR6 ;  /* 0x000000040b0472a4 */ /* 0x000fe4000f8e0206 */
[----:B0-----:R-:W-:-:S09]  /*3b60*/  UISETP.GE.AND UP0, UPT, UR5, UR7, UPT ;  /* 0x000000070500728c */ /* 0x001fd2000bf06270 */
[----:B------:R-:W-:Y:S05]  /*3b70*/  BRA.U UP0, `(.L_x_536) ;  /* 0x0000005900e87547 */ /* 0x000fea000b800000 */
[----:B------:R-:W0:Y:S01]  /*3b80*/  LDCU.64 UR6, c[0x0][0x398] ;  /* 0x00007300ff0677ac */ /* 0x000e220008000a00 */
[----:B------:R-:W-:Y:S02]  /*3b90*/  UISETP.NE.AND UP1, UPT, UR45, URZ, UPT ;  /* 0x000000ff2d00728c */ /* 0x000fe4000bf25270 */
[----:B0-----:R-:W-:-:S06]  /*3ba0*/  UIMAD.WIDE UR4, UR4, 0x4, UR6 ;  /* 0x00000004040478a5 */ /* 0x001fcc000f8e0206 */
[----:B------:R-:W-:Y:S01]  /*3bb0*/  IMAD.U32 R4, RZ, RZ, UR4 ;  /* 0x00000004ff047e24 */ /* 0x000fe2000f8e00ff */
[----:B------:R-:W-:-:S04]  /*3bc0*/  MOV R5, UR5 ;  /* 0x0000000500057c02 */ /* 0x000fc80008000f00 */
[----:B------:R-:W0:Y:S01]  /*3bd0*/  LDCU.64 UR4, c[0x0][0x3c0] ;  /* 0x00007800ff0477ac */ /* 0x000e220008000a00 */
        /* <DEDUP_REMOVED lines=9> */
.L_x_537:
[----:B------:R-:W0:Y:S01]  /*3c70*/  S2UR UR36, SR_CgaCtaId ;  /* 0x00000000002479c3 */ /* 0x000e220000008800 */
[----:B------:R-:W-:Y:S01]  /*3c80*/  UMOV UR37, 0x400 ;  /* 0x0000040000257882 */ /* 0x000fe20000000000 */
[----:B------:R-:W-:-:S04]  /*3c90*/  MOV R3, UR42 ;  /* 0x0000002a00037c02 */ /* 0x000fc80008000f00 */
[----:B------:R-:W-:Y:S01]  /*3ca0*/  SHF.L.U32 R3, R3, 0x1f, RZ ;  /* 0x0000001f03037819 */ /* 0x000fe200000006ff */
[----:B0-----:R-:W-:-:S09]  /*3cb0*/  ULEA UR37, UR36, UR37, 0x18 ;  /* 0x0000002524257291 */ /* 0x001fd2000f8ec0ff */
[----:B------:R-:W0:Y:S02]  /*3cc0*/  SYNCS.PHASECHK.TRANS64.TRYWAIT P0, [UR37+0x341b0], R3 ;  /* 0x0341b003ff0075a7 */ /* 0x000e240008001125 */
[----:B0-----:R-:W-:Y:S05]  /*3cd0*/  @!P0 BRA `(.L_x_538) ;  /* 0x0000012c002c8947 */ /* 0x001fea0003800000 */
.L_x_761:
[----:B------:R-:W-:-:S09]  /*3ce0*/  UISETP.NE.AND UP0, UPT, UR45, URZ, UPT ;  /* 0x000000ff2d00728c */ /* 0x000fd2000bf05270 */
[----:B------:R-:W-:Y:S05]  /*3cf0*/  BRA.U !UP0, `(.L_x_539) ;  /* 0x0000000108047547 */ /* 0x000fea000b800000 */
[----:B------:R-:W-:Y:S05]  /*3d00*/  BPT.TRAP 0x1 ;  /* 0x000000040000795c */ /* 0x000fea0000300000 */
.L_x_539:
[----:B------:R-:W-:Y:S02]  /*3d10*/  UIADD3 UR4, UPT, UPT, UR37, 0x341b8, URZ ;  /* 0x000341b825047890 */ /* 0x000fe4000fffe0ff */
[----:B------:R-:W-:Y:S02]  /*3d20*/  UISETP.NE.AND UP0, UPT, UR44, URZ, UPT ;  /* 0x000000ff2c00728c */ /* 0x000fe4000bf05270 */
[----:B------:R-:W-:-:S09]  /*3d30*/  UPRMT UR5, UR36, 0x654, UR4 ;  /* 0x0000065424057896 */ /* 0x000fd20008000004 */
[----:B------:R-:W-:Y:S01]  /*3d40*/  SYNCS.ARRIVE.TRANS64.RED.A1T0 RZ, [UR5], RZ ;  /* 0x000000ffffff79a7 */ /* 0x000fe20008100405 */
[----:B------:R-:W-:Y:S05]  /*3d50*/  BRA.U !UP0, `(.L_x_540) ;  /* 0x0000000108047547 */ /* 0x000fea000b800000 */
[----:B------:R-:W-:Y:S05]  /*3d60*/  BPT.TRAP 0x1 ;  /* 0x000000040000795c */ /* 0x000fea0000300000 */
.L_x_540:
[----:B0-----:R-:W-:Y:S01]  /*3d70*/  MOV R3, UR43 ;  /* 0x0000002b00037c02 */ /* 0x001fe20008000f00 */
[----:B------:R-:W-:-:S03]  /*3d80*/  ULOP3.LUT UR4, UR42, 0x1, URZ, 0x3c, !UPT ;  /* 0x000000012a047892 */ /* 0x000fc6000f8e3cff */
[----:B------:R-:W-:-:S04]  /*3d90*/  SHF.L.U32 R3, R3, 0x1f, RZ ;  /* 0x0000001f03037819 */ /* 0x000fc800000006ff */
[----:B------:R-:W0:Y:S02]  /*3da0*/  SYNCS.PHASECHK.TRANS64.TRYWAIT P0, [UR37+0x341c0], R3 ;  /* 0x0341c003ff0075a7 */ /* 0x000e240008001125 */
[----:B0-----:R-:W-:Y:S05]  /*3db0*/  @!P0 BRA `(.L_x_541) ;  /* 0x0000012c000c8947 */ /* 0x001fea0003800000 */
.L_x_762:
        /* <DEDUP_REMOVED lines=10> */
.L_x_590:
[----:B------:R-:W-:Y:S02]  /*3e60*/  UISETP.NE.AND UP0, UPT, UR45, URZ, UPT ;  /* 0x000000ff2d00728c */ /* 0x000fe4000bf05270 */
[----:B------:R-:W-:Y:S01]  /*3e70*/  UIADD3 UR38, UPT, UPT, UR38, 0x1, URZ ;  /* 0x0000000126267890 */ /* 0x000fe2000fffe0ff */
[----:B------:R-:W-:-:S03]  /*3e80*/  UMOV UR42, UR4 ;  /* 0x00000004002a7c82 */ /* 0x000fc60008000000 */
[----:B------:R-:W-:-:S04]  /*3e90*/  UISETP.NE.AND UP1, UPT, UR38, UR46, UPT ;  /* 0x0000002e2600728c */ /* 0x000fc8000bf25270 */
[----:B------:R-:W-:Y:S01]  /*3ea0*/  UP2UR UR40, UPR, URZ, 0x2 ;  /* 0x00000002ff287883 */ /* 0x000fe20008000000 */
[----:B012---:R-:W-:Y:S11]  /*3eb0*/  BRA.U !UP0, `(.L_x_543) ;  /* 0x0000000108047547 */ /* 0x007ff6000b800000 */
[----:B------:R-:W-:Y:S05]  /*3ec0*/  BPT.TRAP 0x1 ;  /* 0x000000040000795c */ /* 0x000fea0000300000 */
.L_x_543:
[----:B0-----:R-:W0:Y:S01]  /*3ed0*/  S2R R0, SR_CgaCtaId ;  /* 0x0000000000007919 */ /* 0x001e220000008800 */
[----:B------:R-:W-:Y:S01]  /*3ee0*/  IMAD.U32 R3, RZ, RZ, UR42 ;  /* 0x0000002aff037e24 */ /* 0x000fe2000f8e00ff */
[----:B------:R-:W-:-:S04]  /*3ef0*/  MOV R5, 0x400 ;  /* 0x0000040000057802 */ /* 0x000fc80000000f00 */
[----:B------:R-:W-:Y:S02]  /*3f00*/  SHF.L.U32 R3, R3, 0x1f, RZ ;  /* 0x0000001f03037819 */ /* 0x000fe400000006ff */
[----:B0-----:R-:W-:-:S04]  /*3f10*/  LEA R0, R0, R5, 0x18 ;  /* 0x0000000500007211 */ /* 0x001fc800078ec0ff */
[----:B------:R-:W0:Y:S02]  /*3f20*/  SYNCS.PHASECHK.TRANS64.TRYWAIT P0, [R0+URZ+0x341b0], R3 ;  /* 0x0341b003000075a7 */ /* 0x000e2400080011ff */
[----:B0-----:R-:W-:Y:S05]  /*3f30*/  @!P0 BRA `(.L_x_544) ;  /* 0x0000012800c48947 */ /* 0x001fea0003800000 */
.L_x_763:
        /* <DEDUP_REMOVED lines=17> */
.L_x_545:
[----:B------:R-:W-:Y:S01]  /*4050*/  IMAD.U32 R3, RZ, RZ, UR39 ;  /* 0x00000027ff037e24 */ /* 0x000fe2000f8e00ff */
[----:B------:R-:W-:-:S04]  /*4060*/  FSETP.NEU.AND P1, PT, R16, 1, PT ;  /* 0x3f8000001000780b */ /* 0x000fc80003f2d000 */
[----:B------:R-:W-:-:S04]  /*4070*/  SHF.L.U32 R3, R3, 0x1f, RZ ;  /* 0x0000001f03037819 */ /* 0x000fc800000006ff */
[----:B------:R-:W0:Y:S02]  /*4080*/  SYNCS.PHASECHK.TRANS64.TRYWAIT P0, [R0+URZ+0x341d0], R3 ;  /* 0x0341d003000075a7 */ /* 0x000e2400080011ff */
[----:B0-----:R-:W-:Y:S05]  /*4090*/  @!P0 BRA `(.L_x_546) ;  /* 0x0000012800808947 */ /* 0x001fea0003800000 */
.L_x_764:
        /* <DEDUP_REMOVED lines=21> */
.L_x_548:
        /* <DEDUP_REMOVED lines=22> */
.L_x_549:
[----:B------:R-:W-:Y:S05]  /*4350*/  WARPSYNC.ALL ;  /* 0x0000000000007948 */ /* 0x000fea0003800000 */
[----:B------:R-:W-:Y:S01]  /*4360*/  R2UR UR4, R92 ;  /* 0x000000005c0472ca */ /* 0x000fe200000e0000 */
[----:B------:R-:W-:Y:S01]  /*4370*/  BSSY.RECONVERGENT B0, `(.L_x_550) ;  /* 0x0000016000007945 */ /* 0x000fe20003800200 */
[----:B------:R-:W-:Y:S02]  /*4380*/  FSETP.NEU.AND P1, PT, R16, 1, PT ;  /* 0x3f8000001000780b */ /* 0x000fe40003f2d000 */
[----:B------:R-:W-:-:S04]  /*4390*/  SHF.R.U32.HI R3, RZ, 0x15, R95 ;  /* 0x00000015ff037819 */ /* 0x000fc8000001165f */
[----:B------:R-:W-:-:S05]  /*43a0*/  ISETP.NE.AND P0, PT, R94, R3, PT ;  /* 0x000000035e00720c */ /* 0x000fca0003f05270 */
        /* <DEDUP_REMOVED lines=18> */
.L_x_551:
[----:B------:R-:W-:Y:S05]  /*44d0*/  BSYNC.RECONVERGENT B0 ;  /* 0x0000000000007941 */ /* 0x000fea0003800200 */
.L_x_550:
        /* <DEDUP_REMOVED lines=17> */
.L_x_552:
        /* <DEDUP_REMOVED lines=22> */
.L_x_553:
        /* <DEDUP_REMOVED lines=24> */
.L_x_555:
[----:B------:R-:W-:Y:S05]  /*48d0*/  BSYNC.RECONVERGENT B0 ;  /* 0x0000000000007941 */ /* 0x000fea0003800200 */
.L_x_554:
        /* <DEDUP_REMOVED lines=17> */
.L_x_556:
        /* <DEDUP_REMOVED lines=22> */
.L_x_557:
        /* <DEDUP_REMOVED lines=25> */
.L_x_559:
[----:B------:R-:W-:Y:S05]  /*4ce0*/  BSYNC.RECONVERGENT B0 ;  /* 0x0000000000007941 */ /* 0x000fea0003800200 */
.L_x_558:
        /* <DEDUP_REMOVED lines=17> */
.L_x_560:
        /* <DEDUP_REMOVED lines=24> */
.L_x_562:
[----:B------:R-:W-:Y:S05]  /*4f80*/  BSYNC.RECONVERGENT B0 ;  /* 0x0000000000007941 */ /* 0x000fea0003800200 */
.L_x_561:
        /* <DEDUP_REMOVED lines=17> */
.L_x_563:
[----:B------:R-:W-:Y:S05]  /*50a0*/  WARPSYNC.ALL ;  /* 0x0000000000007948 */ /* 0x000fea0003800000 */
[----:B------:R-:W-:-:S13]  /*50b0*/  R2UR UR4, R90 ;  /* 0x000000005a0472ca */ /* 0x000fda00000e0000 */
[----:B------:R1:W-:Y:S02]  /*50c0*/  STTM.x32 tmem[UR4], R24 ;  /* 0x00000018000079ed */ /* 0x0003e400082c0004 */
.L_x_547:
[----:B------:R-:W-:-:S09]  /*50d0*/  UISETP.NE.AND UP0, UPT, UR44, URZ, UPT ;  /* 0x000000ff2c00728c */ /* 0x000fd2000bf05270 */
[----:B------:R-:W-:Y:S05]  /*50e0*/  BRA.U !UP0, `(.L_x_564) ;  /* 0x0000000108047547 */ /* 0x000fea000b800000 */
[----:B------:R-:W-:Y:S05]  /*50f0*/  BPT.TRAP 0x1 ;  /* 0x000000040000795c */ /* 0x000fea0000300000 */
.L_x_564:
        /* <DEDUP_REMOVED lines=12> */
.L_x_565:
[----:B0-----:R-:W-:Y:S01]  /*51c0*/  IADD3 R3, PT, PT, R17, 0x341e0, RZ ;  /* 0x000341e011037810 */ /* 0x001fe20007ffe0ff */
[----:B------:R-:W-:-:S03]  /*51d0*/  UISETP.NE.AND UP0, UPT, UR44, URZ, UPT ;  /* 0x000000ff2c00728c */ /* 0x000fc6000bf05270 */
[----:B------:R-:W-:-:S04]  /*51e0*/  PRMT R3, R0, 0x654, R3 ;  /* 0x0000065400037816 */ /* 0x000fc80000000003 */
[----:B--2---:R0:W-:Y:S02]  /*51f0*/  SYNCS.ARRIVE.TRANS64.RED.A1T0 RZ, [R3+URZ], RZ ;  /* 0x000000ff03ff79a7 */ /* 0x0041e400081004ff */
[----:B------:R-:W-:Y:S05]  /*5200*/  BRA.U !UP0, `(.L_x_566) ;  /* 0x0000000108047547 */ /* 0x000fea000b800000 */
[----:B------:R-:W-:Y:S05]  /*5210*/  BPT.TRAP 0x1 ;  /* 0x000000040000795c */ /* 0x000fea0000300000 */
.L_x_566:
[----:B------:R-:W-:Y:S01]  /*5220*/  IMAD.U32 R0, RZ, RZ, UR43 ;  /* 0x0000002bff007e24 */ /* 0x000fe2000f8e00ff */
[----:B0-----:R-:W-:-:S04]  /*5230*/  SHF.R.U32.HI R3, RZ, 0x15, R96 ;  /* 0x00000015ff037819 */ /* 0x001fc80000011660 */
[----:B------:R-:W-:Y:S02]  /*5240*/  SHF.L.U32 R0, R0, 0x1f, RZ ;  /* 0x0000001f00007819 */ /* 0x000fe400000006ff */
[----:B------:R-:W-:Y:S02]  /*5250*/  ISETP.NE.AND P0, PT, R94, R3, PT ;  /* 0x000000035e00720c */ /* 0x000fe40003f05270 */
[----:B------:R-:W0:Y:S02]  /*5260*/  SYNCS.PHASECHK.TRANS64.TRYWAIT P1, [R17+URZ+0x341c0], R0 ;  /* 0x0341c000110075a7 */ /* 0x000e2400080211ff */
[----:B0-----:R-:W-:Y:S09]  /*5270*/  @!P1 BRA `(.L_x_567) ;  /* 0x00000118001c9947 */ /* 0x001ff20003800000 */
.L_x_765:
        /* <DEDUP_REMOVED lines=17> */
.L_x_568:
[----:B------:R-:W-:Y:S05]  /*5390*/  WARPSYNC.ALL ;  /* 0x0000000000007948 */ /* 0x000fea0003800000 */
[----:B------:R-:W-:Y:S01]  /*53a0*/  R2UR UR4, R96 ;  /* 0x00000000600472ca */ /* 0x000fe200000e0000 */
[----:B------:R-:W-:Y:S01]  /*53b0*/  UISETP.NE.AND UP0, UPT, UR41, URZ, UPT ;  /* 0x000000ff2900728c */ /* 0x000fe2000bf05270 */
[----:B------:R-:W-:Y:S01]  /*53c0*/  PLOP3.LUT P0, PT, PT, PT, PT, 0x80, 0x8 ;  /* 0x000000000008781c */ /* 0x000fe20003f0f070 */
[----:B------:R-:W-:-:S10]  /*53d0*/  IMAD.MOV.U32 R16, RZ, RZ, 0x3f800000 ;  /* 0x3f800000ff107424 */ /* 0x000fd400078e00ff */
[----:B------:R-:W2:Y:S02]  /*53e0*/  LDTM.x2 R4, tmem[UR4] ;  /* 0x00000004000479ee */ /* 0x000ea400080c0000 */
        /* <DEDUP_REMOVED lines=12> */
.L_x_569:
[----:B------:R-:W-:Y:S01]  /*54b0*/  IMAD.U32 R0, RZ, RZ, UR39 ;  /* 0x00000027ff007e24 */ /* 0x000fe2000f8e00ff */
[----:B------:R-:W-:-:S04]  /*54c0*/  FSETP.NEU.AND P1, PT, R16, 1, PT ;  /* 0x3f8000001000780b */ /* 0x000fc80003f2d000 */
[----:B------:R-:W-:-:S04]  /*54d0*/  SHF.L.U32 R0, R0, 0x1f, RZ ;  /* 0x0000001f00007819 */ /* 0x000fc800000006ff */
[----:B------:R-:W0:Y:S02]  /*54e0*/  SYNCS.PHASECHK.TRANS64.TRYWAIT P0, [R17+URZ+0x341d8], R0 ;  /* 0x0341d800110075a7 */ /* 0x000e2400080011ff */
[----:B0-----:R-:W-:Y:S05]  /*54f0*/  @!P0 BRA `(.L_x_570) ;  /* 0x0000011400908947 */ /* 0x001fea0003800000 */
.L_x_766:
[----:B------:R-:W-:-:S13]  /*5500*/  VOTE.ANY P1, P1 ;  /* 0x0000000000ff7806 */ /* 0x000fda0000820100 */
[----:B------:R-:W-:Y:S05]  /*5510*/  @!P1 BRA `(.L_x_571) ;  /* 0x0000001000049947 */ /* 0x000fea0003800000 */
[----:B------:R-:W-:-:S04]  /*5520*/  SHF.R.U32.HI R3, RZ, 0x15, R93 ;  /* 0x00000015ff037819 */ /* 0x000fc8000001165d */
[----:B------:R-:W-:-:S13]  /*5530*/  ISETP.NE.AND P0, PT, R94, R3, PT ;  /* 0x000000035e00720c */ /* 0x000fda0003f05270 */
        /* <DEDUP_REMOVED lines=17> */
.L_x_572:
[----:B------:R-:W-:Y:S01]  /*5650*/  SHF.R.U32.HI R3, RZ, 0x15, R89 ;  /* 0x00000015ff037819 */ /* 0x000fe20000011659 */
[----:B------:R-:W-:Y:S05]  /*5660*/  WARPSYNC.ALL ;  /* 0x0000000000007948 */ /* 0x000fea0003800000 */
[----:B------:R-:W-:Y:S02]  /*5670*/  R2UR UR4, R93 ;  /* 0x000000005d0472ca */ /* 0x000fe400000e0000 */
[----:B------:R-:W-:-:S11]  /*5680*/  ISETP.NE.AND P0, PT, R94, R3, PT ;  /* 0x000000035e00720c */ /* 0x000fd60003f05270 */
[----:B------:R-:W2:Y:S02]  /*5690*/  LDTM.x32 R56, tmem[UR4] ;  /* 0x00000004003879ee */ /* 0x000ea400082c0000 */
[----:B--2---:R-:W-:Y:S05]  /*56a0*/  @!P0 BRA `(.L_x_573) ;  /* 0x0000000000408947 */ /* 0x004fea0003800000 */
        /* <DEDUP_REMOVED lines=16> */
.L_x_573:
[----:B------:R-:W-:Y:S05]  /*57b0*/  WARPSYNC.ALL ;  /* 0x0000000000007948 */ /* 0x000fea0003800000 */
[----:B------:R-:W-:Y:S01]  /*57c0*/  R2UR UR4, R89 ;  /* 0x00000000590472ca */ /* 0x000fe200000e0000 */
[----:B------:R-:W-:Y:S01]  /*57d0*/  BSSY.RECONVERGENT B0, `(.L_x_574) ;  /* 0x0000016000007945 */ /* 0x000fe20003800200 */
[----:B------:R-:W-:Y:S02]  /*57e0*/  FSETP.NEU.AND P1, PT, R16, 1, PT ;  /* 0x3f8000001000780b */ /* 0x000fe40003f2d000 */
[----:B------:R-:W-:-:S04]  /*57f0*/  SHF.R.U32.HI R3, RZ, 0x15, R93 ;  /* 0x00000015ff037819 */ /* 0x000fc8000001165d */
[----:B------:R-:W-:-:S05]  /*5800*/  ISETP.NE.AND P0, PT, R94, R3, PT ;  /* 0x000000035e00720c */ /* 0x000fca0003f05270 */
[----:B-1----:R-:W1:Y:S02]  /*5810*/  LDTM.x32 R24, tmem[UR4] ;  /* 0x00000004001879ee */ /* 0x002e6400082c0000 */
[----:B-1----:R-:W-:Y:S05]  /*5820*/  @!P1 BRA `(.L_x_575) ;  /* 0x0000000000409947 */ /* 0x002fea0003800000 */
        /* <DEDUP_REMOVED lines=16> */
.L_x_575:
[----:B------:R-:W-:Y:S05]  /*5930*/  BSYNC.RECONVERGENT B0 ;  /* 0x0000000000007941 */ /* 0x000fea0003800200 */
.L_x_574:
        /* <DEDUP_REMOVED lines=17> */
.L_x_576:
[----:B------:R-:W-:Y:S01]  /*5a50*/  SHF.R.U32.HI R3, RZ, 0x15, R88 ;  /* 0x00000015ff037819 */ /* 0x000fe20000011658 */
[----:B------:R-:W-:Y:S05]  /*5a60*/  WARPSYNC.ALL ;  /* 0x0000000000007948 */ /* 0x000fea0003800000 */
[----:B------:R-:W-:Y:S02]  /*5a70*/  R2UR UR4, R93 ;  /* 0x000000005d0472ca */ /* 0x000fe400000e0000 */
[----:B------:R-:W-:-:S11]  /*5a80*/  ISETP.NE.AND P0, PT, R94, R3, PT ;  /* 0x000000035e00720c */ /* 0x000fd60003f05270 */
[----:B------:R1:W-:Y:S02]  /*5a90*/  STTM.x32 tmem[UR4], R56 ;  /* 0x00000038000079ed */ /* 0x0003e400082c0004 */
        /* <DEDUP_REMOVED lines=17> */
.L_x_577:
        /* <DEDUP_REMOVED lines=24> */
.L_x_579:
[----:B------:R-:W-:Y:S05]  /*5d30*/  BSYNC.RECONVERGENT B0 ;  /* 0x0000000000007941 */ /* 0x000fea0003800200 */
.L_x_578:
        /* <DEDUP_REMOVED lines=17> */
.L_x_580:
        /* <DEDUP_REMOVED lines=22> */
.L_x_581:
[----:B------:R-:W-:Y:S05]  /*5fb0*/  WARPSYNC.ALL ;  /* 0x0000000000007948 */ /* 0x000fea0003800000 */
[----:B------:R-:W-:Y:S01]  /*5fc0*/  R2UR UR4, R23 ;  /* 0x00000000170472ca */ /* 0x000fe200000e0000 */
[----:B------:R-:W-:Y:S01]  /*5fd0*/  BSSY.RECONVERGENT B0, `(.L_x_582) ;  /* 0x0000017000007945 */ /* 0x000fe20003800200 */
[----:B------:R-:W-:Y:S02]  /*5fe0*/  FSETP.NEU.AND P1, PT, R16, 1, PT ;  /* 0x3f8000001000780b */ /* 0x000fe40003f2d000 */
[----:B------:R-:W-:Y:S02]  /*5ff0*/  SHF.R.U32.HI R3, RZ, 0x15, R88 ;  /* 0x00000015ff037819 */ /* 0x000fe40000011658 */
[----:B0-----:R-:W-:-:S02]  /*6000*/  P2R R17, PR, RZ, 0x2 ;  /* 0x00000002ff117803 */ /* 0x001fc40000000000 */
[----:B------:R-:W-:-:S05]  /*6010*/  ISETP.NE.AND P0, PT, R94, R3, PT ;  /* 0x000000035e00720c */ /* 0x000fca0003f05270 */
        /* <DEDUP_REMOVED lines=18> */
.L_x_583:
[----:B------:R-:W-:Y:S05]  /*6140*/  BSYNC.RECONVERGENT B0 ;  /* 0x0000000000007941 */ /* 0x000fea0003800200 */
.L_x_582:
        /* <DEDUP_REMOVED lines=17> */
.L_x_584:
        /* <DEDUP_REMOVED lines=24> */
.L_x_586:
[----:B------:R-:W-:Y:S05]  /*63e0*/  BSYNC.RECONVERGENT B0 ;  /* 0x0000000000007941 */ /* 0x000fea0003800200 */
.L_x_585:
        /* <DEDUP_REMOVED lines=17> */
.L_x_587:
[----:B------:R-:W-:Y:S05]  /*6500*/  WARPSYNC.ALL ;  /* 0x0000000000007948 */ /* 0x000fea0003800000 */
[----:B------:R-:W-:-:S13]  /*6510*/  R2UR UR4, R23 ;  /* 0x00000000170472ca */ /* 0x000fda00000e0000 */
[----:B------:R2:W-:Y:S02]  /*6520*/  STTM.x32 tmem[UR4], R24 ;  /* 0x00000018000079ed */ /* 0x0005e400082c0004 */
.L_x_571:
[----:B------:R-:W-:-:S09]  /*6530*/  UISETP.NE.AND UP0, UPT, UR45, URZ, UPT ;  /* 0x000000ff2d00728c */ /* 0x000fd2000bf05270 */
[----:B------:R-:W-:Y:S05]  /*6540*/  BRA.U !UP0, `(.L_x_588) ;  /* 0x0000000108047547 */ /* 0x000fea000b800000 */
[----:B------:R-:W-:Y:S05]  /*6550*/  BPT.TRAP 0x1 ;  /* 0x000000040000795c */ /* 0x000fea0000300000 */
.L_x_588:
        /* <DEDUP_REMOVED lines=11> */
.L_x_589:
[----:B------:R-:W-:Y:S02]  /*6610*/  UISETP.NE.AND UP0, UPT, UR40, URZ, UPT ;  /* 0x000000ff2800728c */ /* 0x000fe4000bf05270 */
[----:B------:R-:W-:Y:S02]  /*6620*/  UIADD3 UR4, UPT, UPT, UR37, 0x341e8, URZ ;  /* 0x000341e825047890 */ /* 0x000fe4000fffe0ff */
[----:B------:R-:W-:Y:S02]  /*6630*/  ULOP3.LUT UR39, UR39, 0x1, URZ, 0x3c, !UPT ;  /* 0x0000000127277892 */ /* 0x000fe4000f8e3cff */
[----:B------:R-:W-:-:S09]  /*6640*/  UPRMT UR4, UR36, 0x654, UR4 ;  /* 0x0000065424047896 */ /* 0x000fd20008000004 */
[----:B---3--:R-:W-:Y:S01]  /*6650*/  SYNCS.ARRIVE.TRANS64.RED.A1T0 RZ, [UR4], RZ ;  /* 0x000000ffffff79a7 */ /* 0x008fe20008100404 */
[----:B------:R-:W-:Y:S01]  /*6660*/  ULOP3.LUT UR4, UR42, 0x1, URZ, 0x3c, !UPT ;  /* 0x000000012a047892 */ /* 0x000fe2000f8e3cff */
[----:B------:R-:W-:Y:S11]  /*6670*/  BRA.U UP0, `(.L_x_590) ;  /* 0xffffffd500f87547 */ /* 0x000ff6000b83ffff */
.L_x_542:
[----:B------:R-:W-:-:S09]  /*6680*/  UISETP.NE.AND UP0, UPT, UR44, URZ, UPT ;  /* 0x000000ff2c00728c */ /* 0x000fd2000bf05270 */
[----:B------:R-:W-:Y:S05]  /*6690*/  BRA.U !UP0, `(.L_x_591) ;  /* 0x0000000108047547 */ /* 0x000fea000b800000 */
[----:B------:R-:W-:Y:S05]  /*66a0*/  BPT.TRAP 0x1 ;  /* 0x000000040000795c */ /* 0x000fea0000300000 */
.L_x_591:
[----:B------:R-:W-:Y:S02]  /*66b0*/  UIADD3 UR38, UPT, UPT, UR37, 0x341c8, URZ ;  /* 0x000341c825267890 */ /* 0x000fe4000fffe0ff */
[----:B------:R-:W-:Y:S02]  /*66c0*/  UISETP.NE.AND UP0, UPT, UR45, URZ, UPT ;  /* 0x000000ff2d00728c */ /* 0x000fe4000bf05270 */
[----:B------:R-:W-:-:S09]  /*66d0*/  UPRMT UR6, UR36, 0x654, UR38 ;  /* 0x0000065424067896 */ /* 0x000fd20008000026 */
[----:B------:R-:W-:Y:S01]  /*66e0*/  SYNCS.ARRIVE.TRANS64.RED.A1T0 RZ, [UR6], RZ ;  /* 0x000000ffffff79a7 */ /* 0x000fe20008100406 */
[----:B------:R-:W-:Y:S05]  /*66f0*/  BRA.U !UP0, `(.L_x_592) ;  /* 0x0000000108047547 */ /* 0x000fea000b800000 */
[----:B------:R-:W-:Y:S05]  /*6700*/  BPT.TRAP 0x1 ;  /* 0x000000040000795c */ /* 0x000fea0000300000 */
.L_x_592:
[----:B0-----:R-:W-:-:S04]  /*6710*/  MOV R3, UR4 ;  /* 0x0000000400037c02 */ /* 0x001fc80008000f00 */
[----:B------:R-:W-:-:S04]  /*6720*/  SHF.L.U32 R3, R3, 0x1f, RZ ;  /* 0x0000001f03037819 */ /* 0x000fc800000006ff */
[----:B------:R-:W0:Y:S02]  /*6730*/  SYNCS.PHASECHK.TRANS64.TRYWAIT P0, [UR37+0x341b0], R3 ;  /* 0x0341b003ff0075a7 */ /* 0x000e240008001125 */
[----:B0-----:R-:W-:Y:S05]  /*6740*/  @!P0 BRA `(.L_x_593) ;  /* 0x0000010400108947 */ /* 0x001fea0003800000 */
.L_x_767:
[----:B------:R-:W-:Y:S01]  /*6750*/  R2UR UR4, R97 ;  /* 0x00000000610472ca */ /* 0x000fe200000e0000 */
[----:B------:R-:W-:-:S12]  /*6760*/  UISETP.NE.AND UP0, UPT, UR45, URZ, UPT ;  /* 0x000000ff2d00728c */ /* 0x000fd8000bf05270 */
[----:B------:R-:W3:Y:S02]  /*6770*/  LDTM.x2 R16, tmem[UR4] ;  /* 0x00000004001079ee */ /* 0x000ee400080c0000 */
[----:B---3--:R-:W-:Y:S05]  /*6780*/  BRA.U !UP0, `(.L_x_594) ;  /* 0x0000000108047547 */ /* 0x008fea000b800000 */
[----:B------:R-:W-:Y:S05]  /*6790*/  BPT.TRAP 0x1 ;  /* 0x000000040000795c */ /* 0x000fea0000300000 */
.L_x_594:
[----:B------:R-:W-:Y:S01]  /*67a0*/  SYNCS.ARRIVE.TRANS64.RED.A1T0 RZ, [UR5], RZ ;  /* 0x000000ffffff79a7 */ /* 0x000fe20008100405 */
[----:B------:R-:W-:-:S09]  /*67b0*/  UISETP.NE.AND UP0, UPT, UR44, URZ, UPT ;  /* 0x000000ff2c00728c */ /* 0x000fd2000bf05270 */
[----:B------:R-:W-:Y:S05]  /*67c0*/  BRA.U !UP0, `(.L_x_595) ;  /* 0x0000000108047547 */ /* 0x000fea000b800000 */
[----:B------:R-:W-:Y:S05]  /*67d0*/  BPT.TRAP 0x1 ;  /* 0x000000040000795c */ /* 0x000fea0000300000 */
.L_x_595:
[----:B------:R-:W-:Y:S01]  /*67e0*/  ULOP3.LUT UR4, UR43, 0x1, URZ, 0x3c, !UPT ;  /* 0x000000012b047892 */ /* 0x000fe2000f8e3cff */
[----:B------:R-:W-:-:S04]  /*67f0*/  SHF.R.U32.HI R5, RZ, 0x15, R96 ;  /* 0x00000015ff057819 */ /* 0x000fc80000011660 */
[----:B------:R-:W-:Y:S01]  /*6800*/  ISETP.NE.AND P0, PT, R94, R5, PT ;  /* 0x000000055e00720c */ /* 0x000fe20003f05270 */
[----:B0-----:R-:W-:-:S05]  /*6810*/  IMAD.U32 R3, RZ, RZ, UR4 ;  /* 0x00000004ff037e24 */ /* 0x001fca000f8e00ff */
[----:B------:R-:W-:-:S04]  /*6820*/  SHF.L.U32 R3, R3, 0x1f, RZ ;  /* 0x0000001f03037819 */ /* 0x000fc800000006ff */
[----:B------:R-:W0:Y:S02]  /*6830*/  SYNCS.PHASECHK.TRANS64.TRYWAIT P1, [UR37+0x341c0], R3 ;  /* 0x0341c003ff0075a7 */ /* 0x000e240008021125 */
[----:B0-----:R-:W-:Y:S05]  /*6840*/  @!P1 BRA `(.L_x_596) ;  /* 0x0000010000e89947 */ /* 0x001fea0003800000 */
.L_x_768:
        /* <DEDUP_REMOVED lines=17> */
.L_x_597:
[----:B------:R-:W-:Y:S05]  /*6960*/  WARPSYNC.ALL ;  /* 0x0000000000007948 */ /* 0x000fea0003800000 */
[----:B------:R-:W-:Y:S01]  /*6970*/  R2UR UR4, R96 ;  /* 0x00000000600472ca */ /* 0x000fe200000e0000 */
[----:B------:R-:W-:-:S12]  /*6980*/  UISETP.NE.AND UP0, UPT, UR44, URZ, UPT ;  /* 0x000000ff2c00728c */ /* 0x000fd8000bf05270 */
[----:B------:R-:W3:Y:S02]  /*6990*/  LDTM.x2 R4, tmem[UR4] ;  /* 0x00000004000479ee */ /* 0x000ee400080c0000 */
[----:B---3--:R-:W-:Y:S05]  /*69a0*/  BRA.U !UP0, `(.L_x_598) ;  /* 0x0000000108047547 */ /* 0x008fea000b800000 */
[----:B------:R-:W-:Y:S05]  /*69b0*/  BPT.TRAP 0x1 ;  /* 0x000000040000795c */ /* 0x000fea0000300000 */
.L_x_598:
[----:B------:R-:W-:Y:S02]  /*69c0*/  UPRMT UR4, UR36, 0x654, UR38 ;  /* 0x0000065424047896 */ /* 0x000fe40008000026 */
[----:B------:R-:W-:-:S07]  /*69d0*/  UISETP.NE.AND UP0, UPT, UR41, URZ, UPT ;  /* 0x000000ff2900728c */ /* 0x000fce000bf05270 */
[----:B------:R-:W-:Y:S02]  /*69e0*/  SYNCS.ARRIVE.TRANS64.RED.A1T0 RZ, [UR4], RZ ;  /* 0x000000ffffff79a7 */ /* 0x000fe40008100404 */
[----:B------:R-:W-:Y:S05]  /*69f0*/  BRA.U UP0, `(.L_x_599) ;  /* 0x0000000100047547 */ /* 0x000fea000b800000 */
[----:B------:R-:W-:Y:S05]  /*6a00*/  BPT.TRAP 0x1 ;  /* 0x000000040000795c */ /* 0x000fea0000300000 */
.L_x_599:
[----:B0-----:R-:W-:-:S04]  /*6a10*/  MOV R3, UR39 ;  /* 0x0000002700037c02 */ /* 0x001fc80008000f00 */
[----:B------:R-:W-:-:S04]  /*6a20*/  SHF.L.U32 R3, R3, 0x1f, RZ ;  /* 0x0000001f03037819 */ /* 0x000fc800000006ff */
[----:B------:R-:W0:Y:S02]  /*6a30*/  SYNCS.PHASECHK.TRANS64.TRYWAIT P0, [UR37+0x341d0], R3 ;  /* 0x0341d003ff0075a7 */ /* 0x000e240008001125 */
[----:B0-----:R-:W-:Y:S05]  /*6a40*/  @!P0 BRA `(.L_x_600) ;  /* 0x0000010000808947 */ /* 0x001fea0003800000 */
.L_x_769:
[----:B------:R-:W-:-:S09]  /*6a50*/  UISETP.NE.AND UP0, UPT, UR41, URZ, UPT ;  /* 0x000000ff2900728c */ /* 0x000fd2000bf05270 */
[----:B------:R-:W-:Y:S05]  /*6a60*/  BRA.U UP0, `(.L_x_601) ;  /* 0x0000000100047547 */ /* 0x000fea000b800000 */
[----:B------:R-:W-:Y:S05]  /*6a70*/  BPT.TRAP 0x1 ;  /* 0x000000040000795c */ /* 0x000fea0000300000 */
.L_x_601:
        /* <DEDUP_REMOVED lines=11> */
.L_x_770:
[----:B------:R-:W0:Y:S01]  /*6b30*/  LDCU UR14, c[0x0][0x38c] ;  /* 0x00007180ff0e77ac */ /* 0x000e220008000800 */
[----:B------:R-:W-:Y:S01]  /*6b40*/  FSETP.GEU.AND P0, PT, R17, R5, PT ;  /* 0x000000051100720b */ /* 0x000fe20003f0e000 */
[----:B-12---:R-:W1:Y:S01]  /*6b50*/  S2R R44, SR_TID.X ;  /* 0x00000000002c7919 */ /* 0x006e620000002100 */
[----:B------:R-:W-:Y:S01]  /*6b60*/  SHF.R.U32.HI R9, RZ, 0x15, R95 ;  /* 0x00000015ff097819 */ /* 0x000fe2000001165f */
[----:B------:R-:W2:Y:S01]  /*6b70*/  LDCU UR10, c[0x0][0x414] ;  /* 0x00008280ff0a77ac */ /* 0x000ea20008000800 */
[C---:B------:R-:W-:Y:S01]  /*6b80*/  FSEL R6, R5.reuse, R17, !P0 ;  /* 0x0000001105067208 */ /* 0x040fe20004000000 */
[----:B------:R-:W-:Y:S01]  /*6b90*/  BSSY.RECONVERGENT B2, `(.L_x_603) ;  /* 0x0000053000027945 */ /* 0x000fe20003800200 */
[----:B------:R-:W3:Y:S03]  /*6ba0*/  LDCU UR12, c[0x0][0x43c] ;  /* 0x00008780ff0c77ac */ /* 0x000ee60008000800 */
[--C-:B------:R-:W-:Y:S01]  /*6bb0*/  FADD R5, R5, -R6.reuse ;  /* 0x8000000605057221 */ /* 0x100fe20000000000 */
[----:B------:R-:W-:Y:S01]  /*6bc0*/  FADD R6, R17, -R6 ;  /* 0x8000000611067221 */ /* 0x000fe20000000000 */
[----:B------:R-:W4:Y:S01]  /*6bd0*/  LDCU UR15, c[0x0][0x454] ;  /* 0x00008a80ff0f77ac */ /* 0x000f220008000800 */
[----:B------:R-:W5:Y:S01]  /*6be0*/  LDCU UR16, c[0x0][0x418] ;  /* 0x00008300ff1077ac */ /* 0x000f620008000800 */
[----:B0-----:R-:W-:Y:S01]  /*6bf0*/  MOV R0, UR14 ;  /* 0x0000000e00007c02 */ /* 0x001fe20008000f00 */
[----:B------:R-:W-:-:S03]  /*6c00*/  UISETP.NE.AND UP2, UPT, UR14, URZ, UPT ;  /* 0x000000ff0e00728c */ /* 0x000fc6000bf45270 */
[----:B------:R-:W-:Y:S01]  /*6c10*/  IABS R0, R0 ;  /* 0x0000000000007213 */ /* 0x000fe20000000000 */
[----:B--2---:R-:W-:Y:S01]  /*6c20*/  FMUL R5, R5, UR10 ;  /* 0x0000000a05057c20 */ /* 0x004fe20008400000 */
[----:B------:R-:W-:Y:S02]  /*6c30*/  ULOP3.LUT UR39, UR39, 0x1, URZ, 0x3c, !UPT ;  /* 0x0000000127277892 */ /* 0x000fe4000f8e3cff */
        /* <DEDUP_REMOVED lines=9> */
[----:B------:R-:W-:Y:S01]  /*6cd0*/  FMUL R7, R6, UR10 ;  /* 0x0000000a06077c20 */ /* 0x000fe20008400000 */
[----:B------:R-:W0:Y:S04]  /*6ce0*/  LDCU.64 UR10, c[0x0][0x440] ;  /* 0x00008800ff0a77ac */ /* 0x000e280008000a00 */
[----:B------:R-:W1:Y:S01]  /*6cf0*/  F2I.FTZ.U32.TRUNC.NTZ R0, R3 ;  /* 0x0000000300007305 */ /* 0x000e62000021f000 */
[----:B------:R-:W-:-:S02]  /*6d00*/  FSETP.GEU.AND P1, PT, R7, -126, PT ;  /* 0xc2fc00000700780b */ /* 0x000fc40003f2e000 */
[----:B-1----:R-:W-:-:S11]  /*6d10*/  R2UR UR5, R0 ;  /* 0x00000000000572ca */ /* 0x002fd600000e0000 */
[----:B------:R-:W-:Y:S01]  /*6d20*/  @!P1 FMUL R7, R7, 0.5 ;  /* 0x3f00000007079820 */ /* 0x000fe20000400000 */
[----:B------:R-:W-:Y:S01]  /*6d30*/  MOV R0, UR9 ;  /* 0x0000000900007c02 */ /* 0x000fe20008000f00 */
[----:B------:R-:W-:-:S03]  /*6d40*/  FMUL R3, R4, R5 ;  /* 0x0000000504037220 */ /* 0x000fc60000400000 */
[----:B------:R-:W-:Y:S01]  /*6d50*/  IABS R0, R0 ;  /* 0x0000000000007213 */ /* 0x000fe20000000000 */
[----:B------:R-:W1:Y:S03]  /*6d60*/  MUFU.EX2 R7, R7 ;  /* 0x0000000700077308 */ /* 0x000e660000000800 */
[----:B------:R-:W-:Y:S01]  /*6d70*/  R2UR UR7, R0 ;  /* 0x00000000000772ca */ /* 0x000fe200000e0000 */
[----:B------:R-:W-:-:S04]  /*6d80*/  UIADD3 UR4, UPT, UPT, URZ, -UR5, URZ ;  /* 0x80000005ff047290 */ /* 0x000fc8000fffe0ff */
[----:B------:R-:W-:-:S03]  /*6d90*/  UIMAD UR6, UR4, UR8, URZ ;  /* 0x00000008040672a4 */ /* 0x000fc6000f8e02ff */
[----:B------:R-:W-:Y:S02]  /*6da0*/  UMOV UR4, URZ ;  /* 0x000000ff00047c82 */ /* 0x000fe40008000000 */
[----:B------:R-:W-:Y:S01]  /*6db0*/  UIMAD.WIDE.U32 UR4, UR5, UR6, UR4 ;  /* 0x00000006050472a5 */ /* 0x000fe2000f8e0004 */
[----:B-1----:R-:W-:Y:S01]  /*6dc0*/  @!P1 FMUL R7, R7, R7 ;  /* 0x0000000707079220 */ /* 0x002fe20000400000 */
[----:B------:R-:W-:-:S03]  /*6dd0*/  ISETP.NE.AND P1, PT, R94, R9, PT ;  /* 0x000000095e00720c */ /* 0x000fc60003f25270 */
[----:B------:R-:W-:Y:S02]  /*6de0*/  FFMA R16, R16, R7, R3 ;  /* 0x0000000710107223 */ /* 0x000fe40000000003 */
[----:B------:R-:W-:Y:S01]  /*6df0*/  UMOV UR4, UR5 ;  /* 0x0000000500047c82 */ /* 0x000fe20008000000 */
[----:B-----5:R-:W-:Y:S01]  /*6e00*/  FMUL R14, R7, UR16 ;  /* 0x00000010070e7c20 */ /* 0x020fe20008400000 */
[----:B------:R-:W-:Y:S01]  /*6e10*/  UIMAD.WIDE.U32 UR4, UR4, UR7, URZ ;  /* 0x00000007040472a5 */ /* 0x000fe2000f8e00ff */
[----:B------:R-:W1:Y:S06]  /*6e20*/  MUFU.RCP R3, R16 ;  /* 0x0000001000037308 */ /* 0x000e6c0000001000 */
[----:B------:R-:W-:-:S02]  /*6e30*/  UMOV UR4, UR5 ;  /* 0x0000000500047c82 */ /* 0x000fc40008000000 */
[----:B------:R-:W-:Y:S01]  /*6e40*/  UIADD3 UR5, UPT, UPT, -UR4, URZ, URZ ;  /* 0x000000ff04057290 */ /* 0x000fe2000fffe1ff */
[----:B------:R-:W2:Y:S03]  /*6e50*/  FCHK P2, R14, R16 ;  /* 0x000000100e007302 */ /* 0x000ea60000040000 */
[----:B------:R-:W-:Y:S02]  /*6e60*/  UIMAD UR5, UR8, UR5, UR7 ;  /* 0x00000005080572a4 */ /* 0x000fe4000f8e0207 */
[----:B0-----:R-:W-:Y:S02]  /*6e70*/  UIMAD.WIDE.U32 UR6, UR60, UR10, URZ ;  /* 0x0000000a3c0672a5 */ /* 0x001fe4000f8e00ff */
[----:B------:R-:W-:Y:S01]  /*6e80*/  UISETP.GT.U32.AND UP1, UPT, UR8, UR5, UPT ;  /* 0x000000050800728c */ /* 0x000fe2000bf24070 */
[----:B-1----:R-:W-:-:S04]  /*6e90*/  FFMA R4, -R16, R3, 1 ;  /* 0x3f80000010047423 */ /* 0x002fc80000000103 */
[----:B------:R-:W-:Y:S01]  /*6ea0*/  UMOV UR6, UR7 ;  /* 0x0000000700067c82 */ /* 0x000fe20008000000 */
[----:B------:R-:W-:Y:S01]  /*6eb0*/  UIADD3 UR7, UPT, UPT, -UR47, URZ, URZ ;  /* 0x000000ff2f077290 */ /* 0x000fe2000fffe1ff */
[----:B------:R-:W-:Y:S01]  /*6ec0*/  FFMA R4, R3, R4, R3 ;  /* 0x0000000403047223 */ /* 0x000fe20000000003 */
[----:B------:R-:W-:Y:S01]  /*6ed0*/  USHF.R.U32.HI UR6, URZ, UR11, UR6 ;  /* 0x0000000bff067299 */ /* 0x000fe20008011606 */
[----:B------:R-:W0:Y:S02]  /*6ee0*/  LDCU.64 UR10, c[0x0][0x430] ;  /* 0x00008600ff0a77ac */ /* 0x000e240008000a00 */
[----:B------:R-:W-:Y:S01]  /*6ef0*/  FFMA R9, R14, R4, RZ ;  /* 0x000000040e097223 */ /* 0x000fe200000000ff */
[----:B------:R-:W-:-:S03]  /*6f00*/  @!UP1 UIADD3 UR5, UPT, UPT, UR5, -UR8, URZ ;  /* 0x8000000805059290 */ /* 0x000fc6000fffe0ff */
[----:B------:R-:W-:Y:S01]  /*6f10*/  FFMA R43, -R16, R9, R14 ;  /* 0x00000009102b7223 */ /* 0x000fe2000000010e */
[----:B------:R-:W-:Y:S02]  /*6f20*/  @!UP1 UIADD3 UR4, UPT, UPT, UR4, 0x1, URZ ;  /* 0x0000000104049890 */ /* 0x000fe4000fffe0ff */
[----:B------:R-:W-:Y:S01]  /*6f30*/  UISETP.GE.U32.AND UP0, UPT, UR5, UR8, UPT ;  /* 0x000000080500728c */ /* 0x000fe2000bf06070 */
[----:B------:R-:W-:Y:S01]  /*6f40*/  FFMA R43, R4, R43, R9 ;  /* 0x0000002b042b7223 */ /* 0x000fe20000000009 */
[----:B------:R-:W-:-:S04]  /*6f50*/  ULOP3.LUT UR5, UR9, UR14, URZ, 0x3c, !UPT ;  /* 0x0000000e09057292 */ /* 0x000fc8000f8e3cff */
[----:B------:R-:W-:-:S05]  /*6f60*/  UISETP.GE.AND UP1, UPT, UR5, URZ, UPT ;  /* 0x000000ff0500728c */ /* 0x000fca000bf26270 */
[----:B------:R-:W-:Y:S02]  /*6f70*/  @UP0 UIADD3 UR4, UPT, UPT, UR4, 0x1, URZ ;  /* 0x0000000104040890 */ /* 0x000fe4000fffe0ff */
[----:B---3--:R-:W-:Y:S01]  /*6f80*/  UISETP.NE.AND UP0, UPT, UR12, 0x1, UPT ;  /* 0x000000010c00788c */ /* 0x008fe2000bf05270 */
[----:B------:R-:W1:Y:S03]  /*6f90*/  LDCU.64 UR12, c[0x0][0x428] ;  /* 0x00008500ff0c77ac */ /* 0x000e660008000a00 */
[----:B------:R-:W-:Y:S02]  /*6fa0*/  USEL UR5, UR60, UR6, !UP0 ;  /* 0x000000063c057287 */ /* 0x000fe4000c000000 */
[----:B------:R-:W-:Y:S02]  /*6fb0*/  @!UP1 UIADD3 UR4, UPT, UPT, -UR4, URZ, URZ ;  /* 0x000000ff04049290 */ /* 0x000fe4000fffe1ff */
[----:B----4-:R-:W-:-:S02]  /*6fc0*/  UIMAD UR5, UR15, UR7, UR5 ;  /* 0x000000070f0572a4 */ /* 0x010fc4000f8e0205 */
[----:B------:R-:W-:Y:S02]  /*6fd0*/  @!UP2 ULOP3.LUT UR4, URZ, UR14, URZ, 0x33, !UPT ;  /* 0x0000000eff04a292 */ /* 0x000fe4000f8e33ff */
[----:B0-----:R-:W-:Y:S02]  /*6fe0*/  UIMAD UR5, UR11, UR5, URZ ;  /* 0x000000050b0572a4 */ /* 0x001fe4000f8e02ff */
[----:B------:R-:W-:Y:S02]  /*6ff0*/  UIADD3 UR6, UPT, UPT, -UR4, URZ, URZ ;  /* 0x000000ff04067290 */ /* 0x000fe4000fffe1ff */
[----:B------:R-:W-:Y:S02]  /*7000*/  UIMAD UR4, UR4, UR10, UR5 ;  /* 0x0000000a040472a4 */ /* 0x000fe4000f8e0205 */
[----:B------:R-:W-:Y:S01]  /*7010*/  UIMAD UR5, UR14, UR6, UR9 ;  /* 0x000000060e0572a4 */ /* 0x000fe2000f8e0209 */
[----:B-1----:R-:W-:-:S03]  /*7020*/  IMAD R3, R44, UR12, RZ ;  /* 0x0000000c2c037c24 */ /* 0x002fc6000f8e02ff */
[----:B------:R-:W-:Y:S02]  /*7030*/  UIMAD UR4, UR5, UR13, UR4 ;  /* 0x0000000d050472a4 */ /* 0x000fe4000f8e0204 */
[----:B------:R-:W-:-:S04]  /*7040*/  SHF.R.S32.HI R7, RZ, 0x1f, R3 ;  /* 0x0000001fff077819 */ /* 0x000fc80000011403 */
[----:B------:R-:W-:Y:S02]  /*7050*/  IADD3 R3, P0, PT, R3, UR4, RZ ;  /* 0x0000000403037c10 */ /* 0x000fe4000ff1e0ff */
[----:B------:R-:W-:-:S04]  /*7060*/  MOV R0, UR4 ;  /* 0x0000000400007c02 */ /* 0x000fc80008000f00 */
[----:B------:R-:W-:Y:S01]  /*7070*/  LEA.HI.X.SX32 R0, R0, R7, 0x1, P0 ;  /* 0x0000000700007211 */ /* 0x000fe200000f0eff */
[----:B--2---:R-:W-:Y:S05]  /*7080*/  @!P2 BRA `(.L_x_604) ;  /* 0x00000000000ca947 */ /* 0x004fea0003800000 */
[----:B------:R-:W-:Y:S02]  /*7090*/  MOV R8, 0x70b0 ;  /* 0x000070b000087802 */ /* 0x000fe40000000f00 */
[----:B------:R-:W-:Y:S05]  /*70a0*/  CALL.REL.NOINC `($__internal_9_$__cuda_sm3x_div_rn_noftz_f32_slowpath) ;  /* 0x0000010000a47944 */ /* 0x000fea0003c00000 */
[----:B------:R-:W-:Y:S02]  /*70b0*/  MOV R43, R42 ;  /* 0x0000002a002b7202 */ /* 0x000fe40000000f00 */
.L_x_604:
[----:B------:R-:W-:Y:S05]  /*70c0*/  BSYNC.RECONVERGENT B2 ;  /* 0x0000000000027941 */ /* 0x000fea0003800200 */
.L_x_603:
        /* <DEDUP_REMOVED lines=12> */
[----:B------:R-:W-:Y:S05]  /*7190*/  CALL.REL.NOINC `($__internal_9_$__cuda_sm3x_div_rn_noftz_f32_slowpath) ;  /* 0x0000010000687944 */ /* 0x000fea0003c00000 */
.L_x_606:
[----:B------:R-:W-:Y:S05]  /*71a0*/  BSYNC.RECONVERGENT B2 ;  /* 0x0000000000027941 */ /* 0x000fea0003800200 */
.L_x_605:
        /* <DEDUP_REMOVED lines=20> */
.L_x_607:
        /* <DEDUP_REMOVED lines=22> */
.L_x_608:
[----:B------:R-:W0:Y:S01]  /*7450*/  LDCU UR4, c[0x0][0x380] ;  /* 0x00007000ff0477ac */ /* 0x000e220008000800 */
[----:B------:R-:W-:Y:S01]  /*7460*/  FMUL2 R24, R43.F32, R24.F32x2.HI_LO ;  /* 0x000000182b18724a */ /* 0x000fe20000040000 */
        /* <DEDUP_REMOVED lines=49> */
.L_x_609:
        /* <DEDUP_REMOVED lines=23> */
.L_x_610:
        /* <DEDUP_REMOVED lines=50> */
.L_x_611:
        /* <DEDUP_REMOVED lines=22> */
.L_x_612:
        /* <DEDUP_REMOVED lines=50> */
.L_x_613:
[----:B------:R-:W-:Y:S01]  /*8090*/  VIADD R3, R97, 0x1b0 ;  /* 0x000001b061037836 */ /* 0x000fe20000000000 */
[----:B------:R-:W-:Y:S05]  /*80a0*/  WARPSYNC.ALL ;  /* 0x0000000000007948 */ /* 0x000fea0003800000 */
[----:B------:R-:W-:Y:S02]  /*80b0*/  SHF.R.U32.HI R3, RZ, 0x15, R3 ;  /* 0x00000015ff037819 */ /* 0x000fe40000011603 */
        /* <DEDUP_REMOVED lines=20> */
.L_x_614:
        /* <DEDUP_REMOVED lines=50> */
.L_x_615:
        /* <DEDUP_REMOVED lines=22> */
.L_x_616:
[----:B------:R-:W1:Y:S01]  /*8680*/  LDCU UR4, c[0x0][0x380] ;  /* 0x00007000ff0477ac */ /* 0x000e620008000800 */
        /* <DEDUP_REMOVED lines=50> */
.L_x_617:
        /* <DEDUP_REMOVED lines=23> */
.L_x_618:
        /* <DEDUP_REMOVED lines=50> */
.L_x_619:
        /* <DEDUP_REMOVED lines=22> */
.L_x_620:
        /* <DEDUP_REMOVED lines=50> */
.L_x_621:
        /* <DEDUP_REMOVED lines=23> */
.L_x_622:
        /* <DEDUP_REMOVED lines=36> */
.L_x_623:
[----:B------:R-:W-:Y:S02]  /*9670*/  UIADD3 UR4, UPT, UPT, UR37, 0x341e0, URZ ;  /* 0x000341e025047890 */ /* 0x000fe4000fffe0ff */
[----:B------:R-:W-:Y:S02]  /*9680*/  UISETP.NE.AND UP0, UPT, UR41, URZ, UPT ;  /* 0x000000ff2900728c */ /* 0x000fe4000bf05270 */
[----:B------:R-:W-:-:S09]  /*9690*/  UPRMT UR4, UR36, 0x654, UR4 ;  /* 0x0000065424047896 */ /* 0x000fd20008000004 */
[----:B------:R-:W-:Y:S01]  /*96a0*/  SYNCS.ARRIVE.TRANS64.RED.A1T0 RZ, [UR4], RZ ;  /* 0x000000ffffff79a7 */ /* 0x000fe20008100404 */
[----:B------:R-:W-:Y:S05]  /*96b0*/  BRA.U UP0, `(.L_x_624) ;  /* 0x0000000100087547 */ /* 0x000fea000b800000 */
[----:B------:R-:W-:Y:S05]  /*96c0*/  BPT.TRAP 0x1 ;  /* 0x000000040000795c */ /* 0x000fea0000300000 */
[----:B------:R-:W-:Y:S05]  /*96d0*/  BPT.TRAP 0x1 ;  /* 0x000000040000795c */ /* 0x000fea0000300000 */
.L_x_624:
[----:B------:R-:W-:Y:S02]  /*96e0*/  UIADD3 UR4, UPT, UPT, UR37, 0x341e8, URZ ;  /* 0x000341e825047890 */ /* 0x000fe4000fffe0ff */
[----:B------:R-:W-:Y:S02]  /*96f0*/  UIADD3 UR38, UPT, UPT, UR46, 0x2, URZ ;  /* 0x000000022e267890 */ /* 0x000fe4000fffe0ff */
[----:B------:R-:W-:-:S09]  /*9700*/  UPRMT UR4, UR36, 0x654, UR4 ;  /* 0x0000065424047896 */ /* 0x000fd20008000004 */
[----:B------:R-:W-:Y:S03]  /*9710*/  SYNCS.ARRIVE.TRANS64.RED.A1T0 RZ, [UR4], RZ ;  /* 0x000000ffffff79a7 */ /* 0x000fe60008100404 */
.L_x_536:
[----:B------:R-:W1:Y:S01]  /*9720*/  LDCU UR4, c[0x0][0x370] ;  /* 0x00006e00ff0477ac */ /* 0x000e620008000800 */
[----:B------:R-:W2:Y:S01]  /*9730*/  LDCU UR5, c[0x0][0x438] ;  /* 0x00008700ff0577ac */ /* 0x000ea20008000800 */
[----:B-1----:R-:W-:-:S04]  /*9740*/  UIADD3 UR60, UPT, UPT, UR4, UR60, URZ ;  /* 0x0000003c043c7290 */ /* 0x002fc8000fffe0ff */
[----:B--2---:R-:W-:-:S09]  /*9750*/  UISETP.GE.AND UP0, UPT, UR60, UR5, UPT ;  /* 0x000000053c00728c */ /* 0x004fd2000bf06270 */
[----:B------:R-:W-:Y:S05]  /*9760*/  BRA.U !UP0, `(.L_x_625) ;  /* 0xffffffa108ac7547 */ /* 0x000fea000b83ffff */
.L_x_535:
[----:B------:R-:W1:Y:S01]  /*9770*/  S2UR UR5, SR_CgaCtaId ;  /* 0x00000000000579c3 */ /* 0x000e620000008800 */
[----:B------:R-:W-:Y:S01]  /*9780*/  UMOV UR4, 0x400 ;  /* 0x0000040000047882 */ /* 0x000fe20000000000 */
[----:B------:R-:W-:Y:S02]  /*9790*/  IMAD.MOV.U32 R2, RZ, RZ, 0xffff ;  /* 0x0000ffffff027424 */ /* 0x000fe400078e00ff */
[----:B------:R-:W-:Y:S01]  /*97a0*/  IMAD.MOV.U32 R0, RZ, RZ, 0x1 ;  /* 0x00000001ff007424 */ /* 0x000fe200078e00ff */
[----:B-1----:R-:W-:-:S09]  /*97b0*/  ULEA UR4, UR5, UR4, 0x18 ;  /* 0x0000000405047291 */ /* 0x002fd2000f8ec0ff */
[----:B------:R-:W1:Y:S01]  /*97c0*/  LDS R3, [UR4+0x34220] ;  /* 0x03422004ff037984 */ /* 0x000e620008000800 */
[----:B------:R-:W-:Y:S02]  /*97d0*/  UMOV UR4, 0x40 ;  /* 0x0000004000047882 */ /* 0x000fe40000000000 */
[----:B------:R-:W-:Y:S01]  /*97e0*/  ULEA UR5, UR5, UR4, 0x18 ;  /* 0x0000000405057291 */ /* 0x000fe2000f8ec0ff */
[----:B------:R-:W-:-:S08]  /*97f0*/  NOP ;  /* 0x0000000000007918 */ /* 0x000fd00000000000 */
        /* <DEDUP_REMOVED lines=14> */
[----:B------:R-:W-:-:S04]  /*98e0*/  LOP3.LUT R4, RZ, R0, RZ, 0x33, !PT ;  /* 0x00000000ff047212 */ /* 0x000fc800078e33ff */
[----:B------:R-:W1:Y:S07]  /*98f0*/  REDUX UR7, R4 ;  /* 0x00000000040773c4 */ /* 0x000e6e0000000000 */
[----:B------:R-:W-:-:S03]  /*9900*/  ULOP3.LUT UR6, URZ, UR4, URZ, 0x33, !UPT ;  /* 0x00000004ff067292 */ /* 0x000fc6000f8e33ff */
[----:B------:R-:W-:Y:S02]  /*9910*/  VOTEU.ANY UR4, UPT, PT ;  /* 0x0000000000047886 */ /* 0x000fe400038e0100 */
[----:B------:R-:W-:Y:S01]  /*9920*/  UFLO.U32 UR4, UR4 ;  /* 0x00000004000472bd */ /* 0x000fe200080e0000 */
        /* <DEDUP_REMOVED lines=9> */
.L_x_627:
[----:B------:R-:W-:Y:S02]  /*99c0*/  MOV R2, 0x99e0 ;  /* 0x000099e000027802 */ /* 0x000fe40000000f00 */
[----:B------:R-:W-:Y:S05]  /*99d0*/  CALL.REL.NOINC `($__internal_6_$__cuda_sm10x_tcgen05_guardrail_trap_col_being_dealloced_not_returned_by_alloc) ;  /* 0x000000d800347944 */ /* 0x000fea0003c00000 */
[----:B------:R-:W-:Y:S05]  /*99e0*/  BRA `(.L_x_628) ;  /* 0x0000000000087947 */ /* 0x000fea0003800000 */
.L_x_626:
[----:B------:R-:W-:Y:S02]  /*99f0*/  MOV R2, 0x9a10 ;  /* 0x00009a1000027802 */ /* 0x000fe40000000f00 */
[----:B------:R-:W-:Y:S05]  /*9a00*/  CALL.REL.NOINC `($__internal_8_$__cuda_sm10x_tcgen05_guardrail_trap_unallocated_columns_being_dealloced) ;  /* 0x000000d800407944 */ /* 0x000fea0003c00000 */
.L_x_628:
[----:B------:R-:W-:Y:S01]  /*9a10*/  NOP ;  /* 0x0000000000007918 */ /* 0x000fe20000000000 */
[----:B---3--:R-:W-:Y:S05]  /*9a20*/  EXIT ;  /* 0x000000000000794d */ /* 0x008fea0003800000 */
.L_x_467:
        /* <DEDUP_REMOVED lines=8> */
[----:B------:R-:W0:Y:S01]  /*9ab0*/  LDCU.64 UR4, c[0x0][0x3c0] ;  /* 0x00007800ff0477ac */ /* 0x000e220008000a00 */
[----:B------:R-:W-:Y:S01]  /*9ac0*/  IMAD.U32 R88, R0, 0x10000, RZ ;  /* 0x0001000000587824 */ /* 0x000fe200078e00ff */
[----:B------:R-:W-:Y:S01]  /*9ad0*/  LOP3.LUT R2, R94, 0x3, RZ, 0xc0, !PT ;  /* 0x000000035e027812 */ /* 0x000fe200078ec0ff */
[----:B------:R-:W-:-:S03]  /*9ae0*/  UISETP.NE.AND UP1, UPT, UR42, URZ, UPT ;  /* 0x000000ff2a00728c */ /* 0x000fc6000bf25270 */
[----:B------:R-:W-:Y:S01]  /*9af0*/  LOP3.LUT R88, R88, 0x600000, RZ, 0xc0, !PT ;  /* 0x0060000058587812 */ /* 0x000fe200078ec0ff */
[----:B------:R-:W-:Y:S02]  /*9b00*/  USHF.L.U32 UR58, UR8, 0x3, URZ ;  /* 0x00000003083a7899 */ /* 0x000fe400080006ff */
[----:B------:R-:W-:Y:S01]  /*9b10*/  USEL UR48, UR11, UR10, UP1 ;  /* 0x0000000a0b307287 */ /* 0x000fe20008800000 */
[----:B------:R-:W-:Y:S01]  /*9b20*/  SHF.R.U32.HI R99, RZ, 0x15, R88 ;  /* 0x00000015ff637819 */ /* 0x000fe20000011658 */
[----:B------:R-:W-:Y:S01]  /*9b30*/  ULOP3.LUT UR59, UR58, 0x8, URZ, 0x3c, !UPT ;  /* 0x000000083a3b7892 */ /* 0x000fe2000f8e3cff */
[----:B------:R-:W-:Y:S01]  /*9b40*/  UMOV UR55, 0x20 ;  /* 0x0000002000377882 */ /* 0x000fe20000000000 */
[----:B------:R-:W-:Y:S02]  /*9b50*/  USEL UR62, URZ, 0x40, UP1 ;  /* 0x00000040ff3e7887 */ /* 0x000fe40008800000 */
[----:B------:R-:W-:Y:S02]  /*9b60*/  USEL UR49, UR13, UR12, UP1 ;  /* 0x0000000c0d317287 */ /* 0x000fe40008800000 */
[----:B0-----:R-:W-:Y:S01]  /*9b70*/  UISETP.NE.U32.AND UP0, UPT, UR4, URZ, UPT ;  /* 0x000000ff0400728c */ /* 0x001fe2000bf05070 */
[----:B------:R-:W0:Y:S03]  /*9b80*/  LDCU UR63, c[0x0][0x370] ;  /* 0x00006e00ff3f77ac */ /* 0x000e260008000800 */
[----:B------:R-:W-:-:S02]  /*9b90*/  UISETP.NE.AND.EX UP0, UPT, UR5, URZ, UPT, UP0 ;  /* 0x000000ff0500728c */ /* 0x000fc4000bf05300 */
[----:B------:R-:W-:Y:S02]  /*9ba0*/  USEL UR5, URZ, 0x80, UP1 ;  /* 0x00000080ff057887 */ /* 0x000fe40008800000 */
[----:B------:R-:W-:Y:S01]  /*9bb0*/  UP2UR UR6, UPR, URZ, 0x1 ;  /* 0x00000001ff067883 */ /* 0x000fe20008000000 */
[----:B------:R-:W-:Y:S01]  /*9bc0*/  UMOV UR4, 0x400 ;  /* 0x0000040000047882 */ /* 0x000fe20000000000 */
[----:B------:R-:W-:Y:S02]  /*9bd0*/  UMOV UR47, URZ ;  /* 0x000000ff002f7c82 */ /* 0x000fe40008000000 */
[----:B------:R-:W-:Y:S01]  /*9be0*/  LOP3.LUT R97, R88, UR5, RZ, 0xfc, !PT ;  /* 0x0000000558617c12 */ /* 0x000fe2000f8efcff */
[----:B------:R-:W-:Y:S01]  /*9bf0*/  ULEA UR4, UR61, UR4, 0x18 ;  /* 0x000000043d047291 */ /* 0x000fe2000f8ec0ff */
[----:B------:R-:W-:Y:S01]  /*9c00*/  IMAD.U32 R98, RZ, RZ, UR6 ;  /* 0x00000006ff627e24 */ /* 0x000fe2000f8e00ff */
[----:B------:R-:W-:Y:S01]  /*9c10*/  UMOV UR45, 0x1 ;  /* 0x00000001002d7882 */ /* 0x000fe20000000000 */
[C---:B------:R-:W-:Y:S01]  /*9c20*/  LOP3.LUT R96, R97.reuse, 0x8, RZ, 0xfc, !PT ;  /* 0x0000000861607812 */ /* 0x040fe200078efcff */
[----:B------:R-:W-:Y:S01]  /*9c30*/  UIADD3 UR56, UPT, UPT, UR4, 0x341c8, URZ ;  /* 0x000341c804387890 */ /* 0x000fe2000fffe0ff */
[C---:B------:R-:W-:Y:S01]  /*9c40*/  LOP3.LUT R95, R97.reuse, 0x10, RZ, 0xfc, !PT ;  /* 0x00000010615f7812 */ /* 0x040fe200078efcff */
[----:B------:R-:W-:Y:S01]  /*9c50*/  UIADD3 UR51, UPT, UPT, UR4, 0x341a0, URZ ;  /* 0x000341a004337890 */ /* 0x000fe2000fffe0ff */
[C---:B------:R-:W-:Y:S01]  /*9c60*/  LOP3.LUT R93, R97.reuse, 0x18, RZ, 0xfc, !PT ;  /* 0x00000018615d7812 */ /* 0x040fe200078efcff */
[----:B------:R-:W-:Y:S01]  /*9c70*/  UIADD3 UR57, UPT, UPT, UR4, 0x341c0, URZ ;  /* 0x000341c004397890 */ /* 0x000fe2000fffe0ff */
[C---:B------:R-:W-:Y:S01]  /*9c80*/  LOP3.LUT R92, R97.reuse, 0x20, RZ, 0xfc, !PT ;  /* 0x00000020615c7812 */ /* 0x040fe200078efcff */
[----:B------:R-:W-:Y:S01]  /*9c90*/  UIADD3 UR54, UPT, UPT, UR4, 0x341a8, URZ ;  /* 0x000341a804367890 */ /* 0x000fe2000fffe0ff */
[C---:B------:R-:W-:Y:S01]  /*9ca0*/  LOP3.LUT R91, R97.reuse, 0x28, RZ, 0xfc, !PT ;  /* 0x00000028615b7812 */ /* 0x040fe200078efcff */
[----:B------:R-:W-:Y:S01]  /*9cb0*/  ULOP3.LUT UR48, UR48, 0x1, URZ, 0xc0, !UPT ;  /* 0x0000000130307892 */ /* 0x000fe2000f8ec0ff */
[C---:B------:R-:W-:Y:S01]  /*9cc0*/  LOP3.LUT R90, R97.reuse, 0x30, RZ, 0xfc, !PT ;  /* 0x00000030615a7812 */ /* 0x040fe200078efcff */
[----:B------:R-:W-:Y:S01]  /*9cd0*/  USEL UR55, UR55, 0xa0, UP1 ;  /* 0x000000a037377887 */ /* 0x000fe20008800000 */
[----:B------:R-:W-:Y:S01]  /*9ce0*/  LOP3.LUT R89, R97, 0x38, RZ, 0xfc, !PT ;  /* 0x0000003861597812 */ /* 0x000fe200078efcff */
[----:B------:R-:W-:-:S02]  /*9cf0*/  UIADD3 UR58, UPT, UPT, UR58, 0x34210, UR4 ;  /* 0x000342103a3a7890 */ /* 0x000fc4000fffe004 */
[----:B------:R-:W-:Y:S02]  /*9d00*/  UIADD3 UR59, UPT, UPT, UR59, 0x34210, UR4 ;  /* 0x000342103b3b7890 */ /* 0x000fe4000fffe004 */
[----:B------:R-:W-:Y:S02]  /*9d10*/  @UP1 UIADD3 UR56, UPT, UPT, UR4, 0x341b8, URZ ;  /* 0x000341b804381890 */ /* 0x000fe4000fffe0ff */
[----:B------:R-:W-:Y:S02]  /*9d20*/  @UP1 UIADD3 UR51, UPT, UPT, UR4, 0x34190, URZ ;  /* 0x0003419004331890 */ /* 0x000fe4000fffe0ff */
[----:B------:R-:W-:Y:S02]  /*9d30*/  @UP1 UIADD3 UR57, UPT, UPT, UR4, 0x341b0, URZ ;  /* 0x000341b004391890 */ /* 0x000fe4000fffe0ff */
[----:B------:R-:W-:Y:S01]  /*9d40*/  @UP1 UIADD3 UR54, UPT, UPT, UR4, 0x34198, URZ ;  /* 0x0003419804361890 */ /* 0x000fe2000fffe0ff */
[----:B------:R-:W-:Y:S01]  /*9d50*/  UMOV UR44, 0x1 ;  /* 0x00000001002c7882 */ /* 0x000fe20000000000 */
[----:B0-----:R-:W-:-:S10]  /*9d60*/  UMOV UR46, URZ ;  /* 0x000000ff002e7c82 */ /* 0x001fd40008000000 */
.L_x_688:
[----:B0-----:R-:W0:Y:S01]  /*9d70*/  LDCU.64 UR6, c[0x0][0x440] ;  /* 0x00008800ff0677ac */ /* 0x001e220008000a00 */
[----:B------:R-:W-:Y:S01]  /*9d80*/  R2UR UR4, R98 ;  /* 0x00000000620472ca */ /* 0x000fe200000e0000 */
[----:B------:R-:W1:Y:S01]  /*9d90*/  LDCU UR11, c[0x0][0x43c] ;  /* 0x00008780ff0b77ac */ /* 0x000e620008000800 */
[----:B--2---:R-:W2:Y:S01]  /*9da0*/  LDCU.64 UR8, c[0x0][0x458] ;  /* 0x00008b00ff0877ac */ /* 0x004ea20008000a00 */
[----:B---3--:R-:W3:Y:S10]  /*9db0*/  LDCU UR10, c[0x0][0x454] ;  /* 0x00008a80ff0a77ac */ /* 0x008ef40008000800 */
[----:B------:R-:W-:-:S02]  /*9dc0*/  UISETP.NE.AND UP1, UPT, UR4, URZ, UPT ;  /* 0x000000ff0400728c */ /* 0x000fc4000bf25270 */
[----:B0-----:R-:W-:Y:S01]  /*9dd0*/  UIMAD.WIDE.U32 UR4, UR60, UR6, URZ ;  /* 0x000000063c0472a5 */ /* 0x001fe2000f8e00ff */
[----:B------:R-:W0:Y:S01]  /*9de0*/  LDCU.64 UR12, c[0x0][0x398] ;  /* 0x00007300ff0c77ac */ /* 0x000e220008000a00 */
[----:B-1----:R-:W-:-:S05]  /*9df0*/  UISETP.NE.AND UP0, UPT, UR11, 0x1, UPT ;  /* 0x000000010b00788c */ /* 0x002fca000bf05270 */
[----:B------:R-:W-:Y:S02]  /*9e00*/  UMOV UR4, UR5 ;  /* 0x0000000500047c82 */ /* 0x000fe40008000000 */
[----:B------:R-:W-:-:S04]  /*9e10*/  USHF.R.U32.HI UR4, URZ, UR7, UR4 ;  /* 0x00000007ff047299 */ /* 0x000fc80008011604 */
[----:B------:R-:W-:Y:S02]  /*9e20*/  USEL UR4, UR60, UR4, !UP0 ;  /* 0x000000043c047287 */ /* 0x000fe4000c000000 */
[----:B---3--:R-:W-:Y:S02]  /*9e30*/  UISETP.NE.AND UP0, UPT, UR10, 0x1, UPT ;  /* 0x000000010a00788c */ /* 0x008fe4000bf05270 */
[----:B--2---:R-:W-:-:S07]  /*9e40*/  UIMAD.WIDE.U32 UR6, UR4, UR8, URZ ;  /* 0x00000008040672a5 */ /* 0x004fce000f8e00ff */
[----:B------:R-:W-:Y:S02]  /*9e50*/  UMOV UR5, UR7 ;  /* 0x0000000700057c82 */ /* 0x000fe40008000000 */
[----:B------:R-:W-:-:S04]  /*9e60*/  USHF.R.U32.HI UR5, URZ, UR9, UR5 ;  /* 0x00000009ff057299 */ /* 0x000fc80008011605 */
[----:B------:R-:W-:-:S04]  /*9e70*/  USEL UR5, UR4, UR5, !UP0 ;  /* 0x0000000504057287 */ /* 0x000fc8000c000000 */
[----:B------:R-:W-:-:S04]  /*9e80*/  UIADD3 UR5, UPT, UPT, -UR5, URZ, URZ ;  /* 0x000000ff05057290 */ /* 0x000fc8000fffe1ff */
[----:B------:R-:W-:-:S04]  /*9e90*/  UIMAD UR5, UR10, UR5, UR4 ;  /* 0x000000050a0572a4 */ /* 0x000fc8000f8e0204 */
[----:B0-----:R-:W-:-:S06]  /*9ea0*/  UIMAD.WIDE UR6, UR5, 0x4, UR12 ;  /* 0x00000004050678a5 */ /* 0x001fcc000f8e020c */
[----:B------:R-:W-:Y:S02]  /*9eb0*/  IMAD.U32 R4, RZ, RZ, UR6 ;  /* 0x00000006ff047e24 */ /* 0x000fe4000f8e00ff */
[----:B------:R-:W-:-:S03]  /*9ec0*/  IMAD.U32 R5, RZ, RZ, UR7 ;  /* 0x00000007ff057e24 */ /* 0x000fc6000f8e00ff */
[----:B------:R-:W0:Y:S02]  /*9ed0*/  LDCU UR6, c[0x0][0x380] ;  /* 0x00007000ff0677ac */ /* 0x000e240008000800 */
        /* <DEDUP_REMOVED lines=9> */
[----:B------:R-:W-:Y:S02]  /*9f70*/  UIADD3 UR4, UPT, UPT, UR41, 0x7f, URZ ;  /* 0x0000007f29047890 */ /* 0x000fe4000fffe0ff */
[----:B------:R-:W-:Y:S02]  /*9f80*/  ULOP3.LUT UP0, UR50, UR41, 0x7f, URZ, 0xc0, !UPT ;  /* 0x0000007f29327892 */ /* 0x000fe4000f80c0ff */
[----:B------:R-:W-:-:S04]  /*9f90*/  USHF.R.S32.HI UR5, URZ, 0x1f, UR4 ;  /* 0x0000001fff057899 */ /* 0x000fc80008011404 */
[----:B------:R-:W-:-:S05]  /*9fa0*/  ULEA.HI UR5, UR5, UR4, URZ, 0x7 ;  /* 0x0000000405057291 */ /* 0x000fca000f8f38ff */
[----:B------:R-:W-:Y:S02]  /*9fb0*/  @UP0 ULEA.HI.SX32 UR4, UR5, 0xffffffff, 0x19 ;  /* 0xffffffff05040891 */ /* 0x000fe4000f8fcaff */
[----:B------:R-:W-:Y:S02]  /*9fc0*/  @!UP0 USHF.R.S32.HI UR4, URZ, 0x7, UR5 ;  /* 0x00000007ff048899 */ /* 0x000fe40008011405 */
[----:B------:R-:W-:-:S09]  /*9fd0*/  UISETP.NE.AND UP0, UPT, UR48, URZ, UPT ;  /* 0x000000ff3000728c */ /* 0x000fd2000bf05270 */
[----:B------:R-:W-:Y:S05]  /*9fe0*/  BRA.U UP0, `(.L_x_630) ;  /* 0x0000000100047547 */ /* 0x000fea000b800000 */
[----:B------:R-:W-:Y:S05]  /*9ff0*/  BPT.TRAP 0x1 ;  /* 0x000000040000795c */ /* 0x000fea0000300000 */
.L_x_630:
[----:B------:R-:W-:-:S04]  /*a000*/  UISETP.NE.AND UP0, UPT, UR42, URZ, UPT ;  /* 0x000000ff2a00728c */ /* 0x000fc8000bf05270 */
[----:B------:R-:W-:-:S06]  /*a010*/  USEL UR5, UR44, UR45, UP0 ;  /* 0x0000002d2c057287 */ /* 0x000fcc0008000000 */
[----:B------:R-:W-:-:S04]  /*a020*/  MOV R3, UR5 ;  /* 0x0000000500037c02 */ /* 0x000fc80008000f00 */
[----:B------:R-:W-:-:S04]  /*a030*/  SHF.L.U32 R3, R3, 0x1f, RZ ;  /* 0x0000001f03037819 */ /* 0x000fc800000006ff */
[----:B------:R-:W0:Y:S02]  /*a040*/  SYNCS.PHASECHK.TRANS64.TRYWAIT P0, [UR56], R3 ;  /* 0x00000003ff0075a7 */ /* 0x000e240008001138 */
[----:B0-----:R-:W-:Y:S05]  /*a050*/  @!P0 BRA `(.L_x_631) ;  /* 0x000000cc002c8947 */ /* 0x001fea0003800000 */
.L_x_771:
[----:B------:R-:W-:Y:S01]  /*a060*/  UISETP.GE.AND UP0, UPT, UR4, 0x1, UPT ;  /* 0x000000010400788c */ /* 0x000fe2000bf06270 */
[----:B------:R-:W-:Y:S01]  /*a070*/  HFMA2 R16, -RZ, RZ, 0, 0 ;  /* 0x00000000ff107431 */ /* 0x000fe200000001ff */
[----:B------:R-:W-:Y:S02]  /*a080*/  MOV R100, UR62 ;  /* 0x0000003e00647c02 */ /* 0x000fe40008000f00 */
[----:B------:R-:W-:-:S05]  /*a090*/  MOV R17, 0xff800000 ;  /* 0xff80000000117802 */ /* 0x000fca0000000f00 */
[----:B------:R-:W-:Y:S05]  /*a0a0*/  BRA.U !UP0, `(.L_x_632) ;  /* 0x0000002d08a87547 */ /* 0x000fea000b800000 */
[----:B------:R-:W-:Y:S01]  /*a0b0*/  ULEA UR5, UR4, UR62, 0x7 ;  /* 0x0000003e04057291 */ /* 0x000fe2000f8e38ff */
[----:B------:R-:W-:Y:S01]  /*a0c0*/  MOV R16, RZ ;  /* 0x000000ff00107202 */ /* 0x000fe20000000f00 */
[----:B------:R-:W1:Y:S01]  /*a0d0*/  LDCU UR38, c[0x0][0x414] ;  /* 0x00008280ff2677ac */ /* 0x000e620008000800 */
[----:B------:R-:W-:-:S03]  /*a0e0*/  MOV R18, 0xff800000 ;  /* 0xff80000000127802 */ /* 0x000fc60000000f00 */
[----:B------:R-:W-:Y:S01]  /*a0f0*/  MOV R100, UR5 ;  /* 0x0000000500647c02 */ /* 0x000fe20008000f00 */
[----:B------:R-:W-:Y:S02]  /*a100*/  UIADD3 UR40, UPT, UPT, UR4, -0x1, URZ ;  /* 0xffffffff04287890 */ /* 0x000fe4000fffe0ff */
.L_x_658:
[----:B01----:R-:W-:Y:S01]  /*a110*/  IADD3 R0, PT, PT, R88, UR55, RZ ;  /* 0x0000003758007c10 */ /* 0x003fe2000fffe0ff */
[----:B------:R-:W-:-:S04]  /*a120*/  UISETP.NE.AND UP0, UPT, UR42, URZ, UPT ;  /* 0x000000ff2a00728c */ /* 0x000fc8000bf05270 */
[----:B------:R-:W-:Y:S01]  /*a130*/  USEL UR39, UR46, UR47, UP0 ;  /* 0x0000002f2e277287 */ /* 0x000fe20008000000 */
[----:B------:R-:W0:Y:S01]  /*a140*/  SHFL.IDX PT, R0, R0, RZ, 0x1f ;  /* 0x00001fff00007589 */ /* 0x000e2200000e0000 */
[----:B------:R-:W-:Y:S01]  /*a150*/  UISETP.GT.U32.AND UP0, UPT, UR49, 0x1, UPT ;  /* 0x000000013100788c */ /* 0x000fe2000bf04070 */
[----:B0-----:R-:W-:-:S08]  /*a160*/  R2UR UR37, R0 ;  /* 0x00000000002572ca */ /* 0x001fd000000e0000 */
[----:B--2---:R-:W-:Y:S07]  /*a170*/  BRA.U UP0, `(.L_x_633) ;  /* 0x0000000100047547 */ /* 0x004fee000b800000 */
[----:B-1----:R-:W-:Y:S05]  /*a180*/  BPT.TRAP 0x1 ;  /* 0x000000040000795c */ /* 0x002fea0000300000 */
.L_x_633:
[----:B------:R-:W-:Y:S01]  /*a190*/  IMAD.U32 R3, RZ, RZ, UR39 ;  /* 0x00000027ff037e24 */ /* 0x000fe2000f8e00ff */
[----:B------:R-:W-:-:S04]  /*a1a0*/  ISETP.NE.AND P0, PT, R2, R99, PT ;  /* 0x000000630200720c */ /* 0x000fc80003f05270 */
[----:B------:R-:W-:-:S04]  /*a1b0*/  SHF.L.U32 R3, R3, 0x1f, RZ ;  /* 0x0000001f03037819 */ /* 0x000fc800000006ff */
[----:B------:R-:W0:Y:S02]  /*a1c0*/  SYNCS.PHASECHK.TRANS64.TRYWAIT P1, [UR51], R3 ;  /* 0x00000003ff0075a7 */ /* 0x000e240008021133 */
[----:B0-----:R-:W-:Y:S05]  /*a1d0*/  @!P1 BRA `(.L_x_634) ;  /* 0x000000c800e49947 */ /* 0x001fea0003800000 */
.L_x_772:
        /* <DEDUP_REMOVED lines=17> */
.L_x_635:
[----:B------:R-:W-:Y:S05]  /*a2f0*/  WARPSYNC.ALL ;  /* 0x0000000000007948 */ /* 0x000fea0003800000 */
[----:B------:R-:W-:Y:S02]  /*a300*/  R2UR UR4, R97 ;  /* 0x00000000610472ca */ /* 0x000fe400000e0000 */
[----:B------:R-:W-:-:S11]  /*a310*/  ISETP.NE.AND P0, PT, R2, R99, PT ;  /* 0x000000630200720c */ /* 0x000fd60003f05270 */
[----:B------:R-:W2:Y:S02]  /*a320*/  LDTM.x8 R80, tmem[UR4] ;  /* 0x00000004005079ee */ /* 0x000ea400081c0000 */
        /* <DEDUP_REMOVED lines=17> */
.L_x_636:
        /* <DEDUP_REMOVED lines=21> */
.L_x_637:
        /* <DEDUP_REMOVED lines=21> */
.L_x_638:
        /* <DEDUP_REMOVED lines=21> */
.L_x_639:
        /* <DEDUP_REMOVED lines=21> */
.L_x_640:
        /* <DEDUP_REMOVED lines=21> */
.L_x_641:
        /* <DEDUP_REMOVED lines=21> */
.L_x_642:
[----:B------:R-:W-:Y:S05]  /*ac20*/  WARPSYNC.ALL ;  /* 0x0000000000007948 */ /* 0x000fea0003800000 */
[----:B------:R-:W-:Y:S02]  /*ac30*/  R2UR UR4, R89 ;  /* 0x00000000590472ca */ /* 0x000fe400000e0000 */
[C---:B0-----:R-:W-:Y:S02]  /*ac40*/  FMNMX3 R3, R18.reuse, R80, R84, !PT ;  /* 0x0000005012037276 */ /* 0x041fe40007800054 */
[C---:B------:R-:W-:Y:S02]  /*ac50*/  FMNMX3 R0, R18.reuse, R81, R85, !PT ;  /* 0x0000005112007276 */ /* 0x040fe40007800055 */
[----:B------:R-:W-:-:S02]  /*ac60*/  FMNMX3 R5, R18, R82, R86, !PT ;  /* 0x0000005212057276 */ /* 0x000fc40007800056 */
[----:B------:R-:W-:Y:S02]  /*ac70*/  FMNMX3 R3, R3, R72, R76, !PT ;  /* 0x0000004803037276 */ /* 0x000fe4000780004c */
[----:B------:R-:W-:Y:S02]  /*ac80*/  FMNMX3 R0, R0, R73, R77, !PT ;  /* 0x0000004900007276 */ /* 0x000fe4000780004d */
[----:B------:R-:W-:Y:S01]  /*ac90*/  FMNMX3 R6, R18, R83, R87, !PT ;  /* 0x0000005312067276 */ /* 0x000fe20007800057 */
[----:B------:R-:W0:Y:S01]  /*aca0*/  LDTM.x8 R24, tmem[UR4] ;  /* 0x00000004001879ee */ /* 0x000e2200081c0000 */
        /* <DEDUP_REMOVED lines=21> */
[----:B0-----:R-:W-:Y:S02]  /*ae00*/  FMNMX3 R4, R3, R24, R28, !PT ;  /* 0x0000001803047276 */ /* 0x001fe4000780001c */
[----:B------:R-:W-:Y:S02]  /*ae10*/  FMNMX3 R3, R0, R25, R29, !PT ;  /* 0x0000001900037276 */ /* 0x000fe4000780001d */
[----:B------:R-:W-:Y:S02]  /*ae20*/  FMNMX3 R6, R6, R35, R39, !PT ;  /* 0x0000002306067276 */ /* 0x000fe40007800027 */
[----:B------:R-:W-:Y:S02]  /*ae30*/  FMNMX3 R0, R5, R26, R30, !PT ;  /* 0x0000001a05007276 */ /* 0x000fe4000780001e */
[----:B------:R-:W-:Y:S02]  /*ae40*/  ISETP.NE.AND P0, PT, R2, R99, PT ;  /* 0x000000630200720c */ /* 0x000fe40003f05270 */
[----:B------:R-:W-:-:S02]  /*ae50*/  FMNMX3 R17, R6, R27, R31, !PT ;  /* 0x0000001b06117276 */ /* 0x000fc4000780001f */
        /* <DEDUP_REMOVED lines=21> */
.L_x_643:
[----:B------:R-:W-:Y:S05]  /*afb0*/  WARPSYNC.ALL ;  /* 0x0000000000007948 */ /* 0x000fea0003800000 */
[----:B------:R-:W-:Y:S02]  /*afc0*/  R2UR UR4, R97 ;  /* 0x00000000610472ca */ /* 0x000fe400000e0000 */
[----:B------:R-:W-:-:S11]  /*afd0*/  ISETP.NE.AND P0, PT, RZ, UR48, PT ;  /* 0x00000030ff007c0c */ /* 0x000fd6000bf05270 */
[----:B------:R0:W-:Y:S02]  /*afe0*/  STTM.x2 tmem[UR4], R18 ;  /* 0x00000012000079ed */ /* 0x0001e400080c0004 */
[----:B------:R-:W-:Y:S05]  /*aff0*/  @P0 BRA `(.L_x_644) ;  /* 0x0000000000040947 */ /* 0x000fea0003800000 */
[----:B-1----:R-:W-:Y:S05]  /*b000*/  BPT.TRAP 0x1 ;  /* 0x000000040000795c */ /* 0x002fea0000300000 */
.L_x_644:
[----:B------:R-:W-:Y:S01]  /*b010*/  MOV R0, UR43 ;  /* 0x0000002b00007c02 */ /* 0x000fe20008000f00 */
[----:B------:R-:W-:Y:S01]  /*b020*/  SYNCS.ARRIVE.TRANS64.A1T0 RZ, [UR57], RZ ;  /* 0x000000ffffff79a7 */ /* 0x000fe20008100039 */
[----:B-1----:R-:W-:Y:S01]  /*b030*/  FMUL R101, R19, -UR38 ;  /* 0x8000002613657c20 */ /* 0x002fe20008400000 */
[----:B------:R-:W-:Y:S01]  /*b040*/  UISETP.NE.AND UP0, UPT, UR42, URZ, UPT ;  /* 0x000000ff2a00728c */ /* 0x000fe2000bf05270 */
[----:B------:R-:W-:Y:S02]  /*b050*/  SHF.L.U32 R0, R0, 0x1f, RZ ;  /* 0x0000001f00007819 */ /* 0x000fe400000006ff */
[--C-:B------:R-:W-:Y:S01]  /*b060*/  FFMA2 R22, R80.F32x2.HI_LO, UR38.F32, R101.reuse.F32 ;  /* 0x0000002650167c49 */ /* 0x100fe20009200065 */
[----:B------:R-:W-:Y:S01]  /*b070*/  USEL UR4, UR44, UR45, UP0 ;  /* 0x0000002d2c047287 */ /* 0x000fe20008000000 */
[--C-:B------:R-:W-:Y:S01]  /*b080*/  FFMA2 R80, R82.F32x2.HI_LO, UR38.F32, R101.reuse.F32 ;  /* 0x0000002652507c49 */ /* 0x100fe20009200065 */
[----:B------:R-:W1:Y:S01]  /*b090*/  SYNCS.PHASECHK.TRANS64.TRYWAIT P4, [UR58], R0 ;  /* 0x00000000ff0075a7 */ /* 0x000e62000808113a */
[--C-:B------:R-:W-:Y:S01]  /*b0a0*/  FFMA2 R82, R84.F32x2.HI_LO, UR38.F32, R101.reuse.F32 ;  /* 0x0000002654527c49 */ /* 0x100fe20009200065 */
[----:B------:R-:W-:Y:S01]  /*b0b0*/  FSETP.GEU.AND P3, PT, R22, -126, PT ;  /* 0xc2fc00001600780b */ /* 0x000fe20003f6e000 */
[----:B------:R-:W-:Y:S01]  /*b0c0*/  ULOP3.LUT UR36, UR4, 0x1, URZ, 0x3c, !UPT ;  /* 0x0000000104247892 */ /* 0x000fe2000f8e3cff */
[----:B------:R-:W-:Y:S01]  /*b0d0*/  FSETP.GEU.AND P2, PT, R23, -126, PT ;  /* 0xc2fc00001700780b */ /* 0x000fe20003f4e000 */
[----:B------:R-:W-:Y:S01]  /*b0e0*/  FFMA2 R86, R86.F32x2.HI_LO, UR38.F32, R101.F32 ;  /* 0x0000002656567c49 */ /* 0x000fe20009200065 */
[----:B------:R-:W-:-:S02]  /*b0f0*/  FSETP.GEU.AND P1, PT, R80, -126, PT ;  /* 0xc2fc00005000780b */ /* 0x000fc40003f2e000 */
[----:B------:R-:W-:Y:S02]  /*b100*/  FSETP.GEU.AND P0, PT, R81, -126, PT ;  /* 0xc2fc00005100780b */ /* 0x000fe40003f0e000 */
[----:B------:R-:W-:Y:S02]  /*b110*/  FSETP.GEU.AND P6, PT, R82, -126, PT ;  /* 0xc2fc00005200780b */ /* 0x000fe40003fce000 */
        /* <DEDUP_REMOVED lines=10> */
.L_x_773:
[--C-:B------:R-:W-:Y:S01]  /*b1c0*/  FFMA2 R10, R72.F32x2.HI_LO, UR38.F32, R101.reuse.F32 ;  /* 0x00000026480a7c49 */ /* 0x100fe20009200065 */
[----:B------:R-:W-:Y:S01]  /*b1d0*/  FSETP.GEU.AND P4, PT, R86, -126, PT ;  /* 0xc2fc00005600780b */ /* 0x000fe20003f8e000 */
[--C-:B------:R-:W-:Y:S01]  /*b1e0*/  FFMA2 R8, R74.F32x2.HI_LO, UR38.F32, R101.reuse.F32 ;  /* 0x000000264a087c49 */ /* 0x100fe20009200065 */
[----:B------:R-:W-:Y:S01]  /*b1f0*/  USHF.R.U32.HI UR4, URZ, 0x15, UR37 ;  /* 0x00000015ff047899 */ /* 0x000fe20008011625 */
[----:B------:R-:W-:Y:S01]  /*b200*/  @!P3 FMUL R22, R22, R22 ;  /* 0x000000161616b220 */ /* 0x000fe20000400000 */
[----:B------:R-:W-:Y:S01]  /*b210*/  @!P2 FMUL R23, R23, R23 ;  /* 0x000000171717a220 */ /* 0x000fe20000400000 */
[----:B------:R-:W-:Y:S01]  /*b220*/  @!P1 FMUL R80, R80, R80 ;  /* 0x0000005050509220 */ /* 0x000fe20000400000 */
[----:B------:R-:W-:Y:S01]  /*b230*/  @!P0 FMUL R81, R81, R81 ;  /* 0x0000005151518220 */ /* 0x000fe20000400000 */
[----:B------:R-:W-:Y:S01]  /*b240*/  FSETP.GEU.AND P3, PT, R87, -126, PT ;  /* 0xc2fc00005700780b */ /* 0x000fe20003f6e000 */
[----:B------:R-:W-:Y:S01]  /*b250*/  @!P6 FMUL R82, R82, 0.5 ;  /* 0x3f0000005252e820 */ /* 0x000fe20000400000 */
[----:B------:R-:W-:Y:S01]  /*b260*/  FSETP.GEU.AND P2, PT, R10, -126, PT ;  /* 0xc2fc00000a00780b */ /* 0x000fe20003f4e000 */
[----:B------:R-:W-:Y:S01]  /*b270*/  @!P5 FMUL R83, R83, 0.5 ;  /* 0x3f0000005353d820 */ /* 0x000fe20000400000 */
[----:B------:R-:W-:Y:S01]  /*b280*/  FSETP.GEU.AND P1, PT, R11, -126, PT ;  /* 0xc2fc00000b00780b */ /* 0x000fe20003f2e000 */
[--C-:B------:R-:W-:Y:S01]  /*b290*/  FFMA2 R6, R76.F32x2.HI_LO, UR38.F32, R101.reuse.F32 ;  /* 0x000000264c067c49 */ /* 0x100fe20009200065 */
[----:B------:R-:W-:Y:S01]  /*b2a0*/  FSETP.GEU.AND P0, PT, R8, -126, PT ;  /* 0xc2fc00000800780b */ /* 0x000fe20003f0e000 */
[----:B------:R-:W1:Y:S01]  /*b2b0*/  MUFU.EX2 R82, R82 ;  /* 0x0000005200527308 */ /* 0x000e620000000800 */
[----:B------:R-:W-:Y:S01]  /*b2c0*/  @!P4 FMUL R86, R86, 0.5 ;  /* 0x3f0000005656c820 */ /* 0x000fe20000400000 */
[--C-:B------:R-:W-:Y:S01]  /*b2d0*/  FFMA2 R4, R78.F32x2.HI_LO, UR38.F32, R101.reuse.F32 ;  /* 0x000000264e047c49 */ /* 0x100fe20009200065 */
[----:B0-----:R-:W-:Y:S01]  /*b2e0*/  MOV R3, UR4 ;  /* 0x0000000400037c02 */ /* 0x001fe20008000f00 */
[--C-:B------:R-:W-:Y:S01]  /*b2f0*/  FFMA2 R84, R24.F32x2.HI_LO, UR38.F32, R101.reuse.F32 ;  /* 0x0000002618547c49 */ /* 0x100fe20009200065 */
[----:B------:R-:W-:Y:S01]  /*b300*/  UISETP.NE.AND UP0, UPT, UR42, URZ, UPT ;  /* 0x000000ff2a00728c */ /* 0x000fe2000bf05270 */
[----:B------:R-:W-:Y:S01]  /*b310*/  @!P3 FMUL R87, R87, 0.5 ;  /* 0x3f0000005757b820 */ /* 0x000fe20000400000 */
[----:B------:R-:W-:Y:S01]  /*b320*/  FFMA2 R26, R26.F32x2.HI_LO, UR38.F32, R101.F32 ;  /* 0x000000261a1a7c49 */ /* 0x000fe20009200065 */
[----:B------:R-:W0:Y:S01]  /*b330*/  MUFU.EX2 R83, R83 ;  /* 0x0000005300537308 */ /* 0x000e220000000800 */
[----:B------:R-:W-:Y:S01]  /*b340*/  @!P2 FMUL R10, R10, 0.5 ;  /* 0x3f0000000a0aa820 */ /* 0x000fe20000400000 */
[----:B------:R-:W-:Y:S01]  /*b350*/  @!P1 FMUL R11, R11, 0.5 ;  /* 0x3f0000000b0b9820 */ /* 0x000fe20000400000 */
[----:B------:R-:W-:Y:S01]  /*b360*/  ULOP3.LUT UR43, UR43, 0x1, URZ, 0x3c, !UPT ;  /* 0x000000012b2b7892 */ /* 0x000fe2000f8e3cff */
[----:B------:R-:W-:Y:S01]  /*b370*/  @!P0 FMUL R8, R8, 0.5 ;  /* 0x3f00000008088820 */ /* 0x000fe20000400000 */
[----:B------:R-:W-:Y:S01]  /*b380*/  USEL UR44, UR36, UR44, UP0 ;  /* 0x0000002c242c7287 */ /* 0x000fe20008000000 */
[----:B------:R-:W-:Y:S01]  /*b390*/  SYNCS.ARRIVE.TRANS64.A1T0 RZ, [UR59], RZ ;  /* 0x000000ffffff79a7 */ /* 0x000fe2000810003b */
[----:B------:R-:W-:Y:S01]  /*b3a0*/  USEL UR45, UR45, UR36, UP0 ;  /* 0x000000242d2d7287 */ /* 0x000fe20008000000 */
[----:B------:R-:W2:Y:S01]  /*b3b0*/  MUFU.EX2 R73, R87 ;  /* 0x0000005700497308 */ /* 0x000ea20000000800 */
[----:B-1----:R-:W-:Y:S01]  /*b3c0*/  @!P6 FMUL R82, R82, R82 ;  /* 0x000000525252e220 */ /* 0x002fe20000400000 */
[----:B------:R-:W-:Y:S01]  /*b3d0*/  FSETP.GEU.AND P6, PT, R9, -126, PT ;  /* 0xc2fc00000900780b */ /* 0x000fe20003fce000 */
[----:B------:R-:W-:Y:S01]  /*b3e0*/  BSSY.RECONVERGENT B6, `(.L_x_646) ;  /* 0x0000112000067945 */ /* 0x000fe20003800200 */
[----:B------:R-:W-:-:S02]  /*b3f0*/  F2FP.SATFINITE.E5M2.F32.PACK_AB_MERGE_C R115, R23, R22, RZ ;  /* 0x000000161773723e */ /* 0x000fc400048060ff */
[----:B------:R-:W-:Y:S02]  /*b400*/  F2FP.SATFINITE.E5M2.F32.PACK_AB_MERGE_C R114, R81, R80, RZ ;  /* 0x000000505172723e */ /* 0x000fe400048060ff */
[----:B------:R-:W1:Y:S01]  /*b410*/  MUFU.EX2 R74, R10 ;  /* 0x0000000a004a7308 */ /* 0x000e620000000800 */
[----:B0-----:R-:W-:Y:S01]  /*b420*/  @!P5 FMUL R83, R83, R83 ;  /* 0x000000535353d220 */ /* 0x001fe20000400000 */
[----:B------:R-:W-:-:S04]  /*b430*/  FSETP.GEU.AND P5, PT, R6, -126, PT ;  /* 0xc2fc00000600780b */ /* 0x000fc80003fae000 */
[----:B------:R-:W-:Y:S01]  /*b440*/  F2FP.SATFINITE.E5M2.F32.PACK_AB_MERGE_C R117, R83, R82, RZ ;  /* 0x000000525375723e */ /* 0x000fe200048060ff */
[----:B------:R-:W-:Y:S01]  /*b450*/  @!P6 FMUL R9, R9, 0.5 ;  /* 0x3f0000000909e820 */ /* 0x000fe20000400000 */
[----:B------:R0:W3:Y:S01]  /*b460*/  MUFU.EX2 R75, R11 ;  /* 0x0000000b004b7308 */ /* 0x0000e20000000800 */
        /* <DEDUP_REMOVED lines=8> */
[----:B0-----:R-:W-:Y:S02]  /*b4f0*/  FFMA2 R10, R64.F32x2.HI_LO, UR38.F32, R101.F32 ;  /* 0x00000026400a7c49 */ /* 0x001fe40009200065 */
[----:B---3--:R-:W-:-:S03]  /*b500*/  @!P1 FMUL R75, R75, R75 ;  /* 0x0000004b4b4b9220 */ /* 0x008fc60000400000 */
[----:B------:R-:W-:Y:S01]  /*b510*/  FSETP.GEU.AND P1, PT, R10, -126, PT ;  /* 0xc2fc00000a00780b */ /* 0x000fe20003f2e000 */
[----:B------:R-:W-:Y:S01]  /*b520*/  @!P2 FMUL R5, R5, 0.5 ;  /* 0x3f0000000505a820 */ /* 0x000fe20000400000 */
[----:B------:R0:W3:Y:S01]  /*b530*/  MUFU.EX2 R77, R9 ;  /* 0x00000009004d7308 */ /* 0x0000e20000000800 */
[----:B--2---:R-:W-:Y:S01]  /*b540*/  @!P0 FMUL R76, R76, R76 ;  /* 0x0000004c4c4c8220 */ /* 0x004fe20000400000 */
[----:B------:R-:W-:Y:S02]  /*b550*/  FSETP.GEU.AND P0, PT, R11, -126, PT ;  /* 0xc2fc00000b00780b */ /* 0x000fe40003f0e000 */
[----:B------:R-:W-:-:S04]  /*b560*/  F2FP.SATFINITE.E5M2.F32.PACK_AB_MERGE_C R119, R75, R74, RZ ;  /* 0x0000004a4b77723e */ /* 0x000fc800048060ff */
[----:B------:R-:W2:Y:S01]  /*b570*/  MUFU.EX2 R78, R6 ;  /* 0x00000006004e7308 */ /* 0x000ea20000000800 */
[----:B-1----:R-:W-:Y:S01]  /*b580*/  @!P4 FMUL R72, R72, R72 ;  /* 0x000000484848c220 */ /* 0x002fe20000400000 */
[----:B------:R-:W-:Y:S01]  /*b590*/  FSETP.GEU.AND P4, PT, R7, -126, PT ;  /* 0xc2fc00000700780b */ /* 0x000fe20003f8e000 */
[----:B------:R-:W-:-:S03]  /*b5a0*/  @!P1 FMUL R10, R10, 0.5 ;  /* 0x3f0000000a0a9820 */ /* 0x000fc60000400000 */
[----:B------:R-:W-:Y:S01]  /*b5b0*/  F2FP.SATFINITE.E5M2.F32.PACK_AB_MERGE_C R116, R73, R72, RZ ;  /* 0x000000484974723e */ /* 0x000fe200048060ff */
        /* <DEDUP_REMOVED lines=11> */
[----:B-1----:R-:W-:Y:S02]  /*b670*/  @!P3 FMUL R64, R64, R64 ;  /* 0x000000404040b220 */ /* 0x002fe40000400000 */
[----:B------:R-:W-:-:S04]  /*b680*/  @!P6 FMUL R8, R8, 0.5 ;  /* 0x3f0000000808e820 */ /* 0x000fc80000400000 */
[----:B------:R-:W-:Y:S01]  /*b690*/  @!P5 FMUL R9, R9, 0.5 ;  /* 0x3f0000000909d820 */ /* 0x000fe20000400000 */
[----:B------:R1:W4:Y:S01]  /*b6a0*/  MUFU.EX2 R67, R11 ;  /* 0x0000000b00437308 */ /* 0x0003220000000800 */
[----:B0-----:R-:W-:Y:S02]  /*b6b0*/  FFMA2 R4, R70.F32x2.HI_LO, UR38.F32, R101.F32 ;  /* 0x0000002646047c49 */ /* 0x001fe40009200065 */
[----:B---3--:R-:W-:-:S03]  /*b6c0*/  @!P2 FMUL R65, R65, R65 ;  /* 0x000000414141a220 */ /* 0x008fc60000400000 */
[----:B------:R-:W-:Y:S02]  /*b6d0*/  FSETP.GEU.AND P2, PT, R4, -126, PT ;  /* 0xc2fc00000400780b */ /* 0x000fe40003f4e000 */
[----:B------:R0:W3:Y:S01]  /*b6e0*/  MUFU.EX2 R79, R7 ;  /* 0x00000007004f7308 */ /* 0x0000e20000000800 */
[----:B--2---:R-:W-:Y:S01]  /*b6f0*/  @!P1 FMUL R66, R66, R66 ;  /* 0x0000004242429220 */ /* 0x004fe20000400000 */
[----:B------:R-:W-:Y:S02]  /*b700*/  FSETP.GEU.AND P1, PT, R5, -126, PT ;  /* 0xc2fc00000500780b */ /* 0x000fe40003f2e000 */
[----:B------:R-:W-:Y:S01]  /*b710*/  F2FP.SATFINITE.E5M2.F32.PACK_AB_MERGE_C R120, R65, R64, RZ ;  /* 0x000000404178723e */ /* 0x000fe200048060ff */
[----:B-1----:R-:W-:Y:S02]  /*b720*/  FFMA2 R10, R56.F32x2.HI_LO, UR38.F32, R101.F32 ;  /* 0x00000026380a7c49 */ /* 0x002fe40009200065 */
[----:B----4-:R-:W-:-:S04]  /*b730*/  @!P0 FMUL R67, R67, R67 ;  /* 0x0000004343438220 */ /* 0x010fc80000400000 */
[----:B------:R-:W-:Y:S01]  /*b740*/  @!P2 FMUL R4, R4, 0.5 ;  /* 0x3f0000000404a820 */ /* 0x000fe20000400000 */
[----:B------:R-:W-:-:S03]  /*b750*/  FSETP.GEU.AND P0, PT, R10, -126, PT ;  /* 0xc2fc00000a00780b */ /* 0x000fc60003f0e000 */
[----:B------:R-:W-:Y:S01]  /*b760*/  @!P1 FMUL R5, R5, 0.5 ;  /* 0x3f00000005059820 */ /* 0x000fe20000400000 */
[----:B------:R-:W1:Y:S01]  /*b770*/  MUFU.EX2 R56, R4 ;  /* 0x0000000400387308 */ /* 0x000e620000000800 */
[----:B0-----:R-:W-:Y:S01]  /*b780*/  FFMA2 R6, R68.F32x2.HI_LO, UR38.F32, R101.F32 ;  /* 0x0000002644067c49 */ /* 0x001fe20009200065 */
[----:B------:R-:W-:Y:S01]  /*b790*/  F2FP.SATFINITE.E5M2.F32.PACK_AB_MERGE_C R123, R67, R66, RZ ;  /* 0x00000042437b723e */ /* 0x000fe200048060ff */
[----:B---3--:R-:W-:-:S03]  /*b7a0*/  @!P4 FMUL R79, R79, R79 ;  /* 0x0000004f4f4fc220 */ /* 0x008fc60000400000 */
[----:B------:R-:W-:Y:S02]  /*b7b0*/  FSETP.GEU.AND P3, PT, R7, -126, PT ;  /* 0xc2fc00000700780b */ /* 0x000fe40003f6e000 */
[----:B------:R-:W-:Y:S01]  /*b7c0*/  FSETP.GEU.AND P4, PT, R6, -126, PT ;  /* 0xc2fc00000600780b */ /* 0x000fe20003f8e000 */
[----:B------:R-:W0:Y:S01]  /*b7d0*/  MUFU.EX2 R68, R8 ;  /* 0x0000000800447308 */ /* 0x000e220000000800 */
[----:B------:R-:W-:Y:S01]  /*b7e0*/  F2FP.SATFINITE.E5M2.F32.PACK_AB_MERGE_C R121, R79, R78, RZ ;  /* 0x0000004e4f79723e */ /* 0x000fe200048060ff */
[----:B------:R-:W-:-:S06]  /*b7f0*/  @!P0 FMUL R10, R10, 0.5 ;  /* 0x3f0000000a0a8820 */ /* 0x000fcc0000400000 */
[----:B------:R2:W3:Y:S01]  /*b800*/  MUFU.EX2 R69, R9 ;  /* 0x0000000900457308 */ /* 0x0004e20000000800 */
[----:B-1----:R-:W-:Y:S01]  /*b810*/  @!P2 FMUL R56, R56, R56 ;  /* 0x000000383838a220 */ /* 0x002fe20000400000 */
[----:B------:R-:W-:Y:S02]  /*b820*/  @!P3 FMUL R7, R7, 0.5 ;  /* 0x3f0000000707b820 */ /* 0x000fe40000400000 */
[----:B------:R-:W-:-:S04]  /*b830*/  @!P4 FMUL R6, R6, 0.5 ;  /* 0x3f0000000606c820 */ /* 0x000fc80000400000 */
[----:B------:R-:W1:Y:S01]  /*b840*/  MUFU.EX2 R71, R7 ;  /* 0x0000000700477308 */ /* 0x000e620000000800 */
[----:B0-----:R-:W-:Y:S01]  /*b850*/  @!P6 FMUL R68, R68, R68 ;  /* 0x000000444444e220 */ /* 0x001fe20000400000 */
[----:B------:R-:W-:-:S06]  /*b860*/  FSETP.GEU.AND P6, PT, R11, -126, PT ;  /* 0xc2fc00000b00780b */ /* 0x000fcc0003fce000 */
[----:B------:R0:W4:Y:S01]  /*b870*/  MUFU.EX2 R57, R5 ;  /* 0x0000000500397308 */ /* 0x0001220000000800 */
[----:B--2---:R-:W-:Y:S02]  /*b880*/  FFMA2 R8, R58.F32x2.HI_LO, UR38.F32, R101.F32 ;  /* 0x000000263a087c49 */ /* 0x004fe40009200065 */
[----:B---3--:R-:W-:-:S03]  /*b890*/  @!P5 FMUL R69, R69, R69 ;  /* 0x000000454545d220 */ /* 0x008fc60000400000 */
[----:B------:R-:W-:Y:S01]  /*b8a0*/  FSETP.GEU.AND P5, PT, R8, -126, PT ;  /* 0xc2fc00000800780b */ /* 0x000fe20003fae000 */
[----:B------:R-:W-:Y:S01]  /*b8b0*/  @!P6 FMUL R11, R11, 0.5 ;  /* 0x3f0000000b0be820 */ /* 0x000fe20000400000 */
[----:B------:R-:W2:Y:S01]  /*b8c0*/  MUFU.EX2 R58, R10 ;  /* 0x0000000a003a7308 */ /* 0x000ea20000000800 */
[----:B-1----:R-:W-:Y:S01]  /*b8d0*/  @!P3 FMUL R71, R71, R71 ;  /* 0x000000474747b220 */ /* 0x002fe20000400000 */
[----:B------:R-:W-:-:S06]  /*b8e0*/  F2FP.SATFINITE.E5M2.F32.PACK_AB_MERGE_C R122, R69, R68, RZ ;  /* 0x00000044457a723e */ /* 0x000fcc00048060ff */
[----:B------:R1:W3:Y:S01]  /*b8f0*/  MUFU.EX2 R70, R6 ;  /* 0x0000000600467308 */ /* 0x0002e20000000800 */
[----:B0-----:R-:W-:Y:S02]  /*b900*/  FFMA2 R4, R62.F32x2.HI_LO, UR38.F32, R101.F32 ;  /* 0x000000263e047c49 */ /* 0x001fe40009200065 */
[----:B----4-:R-:W-:Y:S01]  /*b910*/  @!P1 FMUL R57, R57, R57 ;  /* 0x0000003939399220 */ /* 0x010fe20000400000 */
[----:B------:R-:W-:Y:S02]  /*b920*/  @!P5 FMUL R8, R8, 0.5 ;  /* 0x3f0000000808d820 */ /* 0x000fe40000400000 */
[----:B------:R-:W-:Y:S02]  /*b930*/  FSETP.GEU.AND P1, PT, R4, -126, PT ;  /* 0xc2fc00000400780b */ /* 0x000fe40003f2e000 */
[----:B------:R0:W4:Y:S01]  /*b940*/  MUFU.EX2 R59, R11 ;  /* 0x0000000b003b7308 */ /* 0x0001220000000800 */
[----:B--2---:R-:W-:Y:S01]  /*b950*/  @!P0 FMUL R58, R58, R58 ;  /* 0x0000003a3a3a8220 */ /* 0x004fe20000400000 */
[----:B------:R-:W-:-:S02]  /*b960*/  FSETP.GEU.AND P0, PT, R5, -126, PT ;  /* 0xc2fc00000500780b */ /* 0x000fc40003f0e000 */
[----:B------:R-:W-:Y:S01]  /*b970*/  F2FP.SATFINITE.E5M2.F32.PACK_AB_MERGE_C R124, R57, R56, RZ ;  /* 0x00000038397c723e */ /* 0x000fe200048060ff */
[----:B-1----:R-:W-:Y:S02]  /*b980*/  FFMA2 R6, R60.F32x2.HI_LO, UR38.F32, R101.F32 ;  /* 0x000000263c067c49 */ /* 0x002fe40009200065 */
[----:B---3--:R-:W-:Y:S01]  /*b990*/  @!P4 FMUL R70, R70, R70 ;  /* 0x000000464646c220 */ /* 0x008fe20000400000 */
[----:B------:R-:W-:-:S03]  /*b9a0*/  FSETP.GEU.AND P4, PT, R9, -126, PT ;  /* 0xc2fc00000900780b */ /* 0x000fc60003f8e000 */
[----:B------:R-:W-:Y:S01]  /*b9b0*/  @!P1 FMUL R4, R4, 0.5 ;  /* 0x3f00000004049820 */ /* 0x000fe20000400000 */
[----:B------:R-:W-:-:S03]  /*b9c0*/  FSETP.GEU.AND P3, PT, R6, -126, PT ;  /* 0xc2fc00000600780b */ /* 0x000fc60003f6e000 */
[----:B------:R-:W-:Y:S01]  /*b9d0*/  @!P0 FMUL R5, R5, 0.5 ;  /* 0x3f00000005058820 */ /* 0x000fe20000400000 */
[----:B------:R-:W-:Y:S01]  /*b9e0*/  FSETP.GEU.AND P2, PT, R7, -126, PT ;  /* 0xc2fc00000700780b */ /* 0x000fe20003f4e000 */
[----:B------:R-:W1:Y:S01]  /*b9f0*/  MUFU.EX2 R60, R8 ;  /* 0x00000008003c7308 */ /* 0x000e620000000800 */
[----:B0-----:R-:W-:Y:S01]  /*ba00*/  FFMA2 R10, R48.F32x2.HI_LO, UR38.F32, R101.F32 ;  /* 0x00000026300a7c49 */ /* 0x001fe20009200065 */
[----:B------:R-:W-:Y:S01]  /*ba10*/  F2FP.SATFINITE.E5M2.F32.PACK_AB_MERGE_C R125, R71, R70, RZ ;  /* 0x00000046477d723e */ /* 0x000fe200048060ff */
[----:B----4-:R-:W-:-:S03]  /*ba20*/  @!P6 FMUL R59, R59, R59 ;  /* 0x0000003b3b3be220 */ /* 0x010fc60000400000 */
[----:B------:R-:W-:Y:S01]  /*ba30*/  FSETP.GEU.AND P6, PT, R10, -126, PT ;  /* 0xc2fc00000a00780b */ /* 0x000fe20003fce000 */
[----:B------:R-:W-:Y:S01]  /*ba40*/  @!P4 FMUL R9, R9, 0.5 ;  /* 0x3f0000000909c820 */ /* 0x000fe20000400000 */
[----:B------:R-:W0:Y:S01]  /*ba50*/  MUFU.EX2 R48, R4 ;  /* 0x0000000400307308 */ /* 0x000e220000000800 */
[----:B------:R-:W-:Y:S01]  /*ba60*/  @!P3 FMUL R6, R6, 0.5 ;  /* 0x3f0000000606b820 */ /* 0x000fe20000400000 */
[----:B------:R-:W-:Y:S02]  /*ba70*/  F2FP.SATFINITE.E5M2.F32.PACK_AB_MERGE_C R127, R59, R58, RZ ;  /* 0x0000003a3b7f723e */ /* 0x000fe400048060ff */
[----:B------:R-:W-:-:S04]  /*ba80*/  @!P2 FMUL R7, R7, 0.5 ;  /* 0x3f0000000707a820 */ /* 0x000fc80000400000 */
[----:B------:R-:W2:Y:S01]  /*ba90*/  MUFU.EX2 R62, R6 ;  /* 0x00000006003e7308 */ /* 0x000ea20000000800 */
[----:B-1----:R-:W-:Y:S01]  /*baa0*/  @!P5 FMUL R60, R60, R60 ;  /* 0x0000003c3c3cd220 */ /* 0x002fe20000400000 */
[----:B------:R-:W-:Y:S01]  /*bab0*/  FSETP.GEU.AND P5, PT, R11, -126, PT ;  /* 0xc2fc00000b00780b */ /* 0x000fe20003fae000 */
[----:B------:R-:W-:-:S05]  /*bac0*/  @!P6 FMUL R10, R10, 0.5 ;  /* 0x3f0000000a0ae820 */ /* 0x000fca0000400000 */
        /* <DEDUP_REMOVED lines=10> */
[----:B0-----:R-:W-:Y:S01]  /*bb70*/  FFMA2 R4, R54.F32x2.HI_LO, UR38.F32, R101.F32 ;  /* 0x0000002636047c49 */ /* 0x001fe20009200065 */
[----:B------:R-:W-:Y:S01]  /*bb80*/  F2FP.SATFINITE.E5M2.F32.PACK_AB_MERGE_C R129, R63, R62, RZ ;  /* 0x0000003e3f81723e */ /* 0x000fe200048060ff */
[----:B----4-:R-:W-:-:S03]  /*bb90*/  @!P0 FMUL R49, R49, R49 ;  /* 0x0000003131318220 */ /* 0x010fc60000400000 */
[----:B------:R-:W-:Y:S02]  /*bba0*/  FSETP.GEU.AND P0, PT, R4, -126, PT ;  /* 0xc2fc00000400780b */ /* 0x000fe40003f0e000 */
[----:B------:R-:W-:Y:S01]  /*bbb0*/  F2FP.SATFINITE.E5M2.F32.PACK_AB_MERGE_C R128, R49, R48, RZ ;  /* 0x000000303180723e */ /* 0x000fe200048060ff */
[----:B--2---:R-:W-:Y:S02]  /*bbc0*/  FFMA2 R8, R50.F32x2.HI_LO, UR38.F32, R101.F32 ;  /* 0x0000002632087c49 */ /* 0x004fe40009200065 */
[----:B-----5:R-:W-:Y:S01]  /*bbd0*/  @!P4 FMUL R61, R61, R61 ;  /* 0x0000003d3d3dc220 */ /* 0x020fe20000400000 */
[----:B------:R-:W0:Y:S01]  /*bbe0*/  MUFU.EX2 R50, R10 ;  /* 0x0000000a00327308 */ /* 0x000e220000000800 */
[----:B------:R-:W-:Y:S01]  /*bbf0*/  @!P2 FMUL R6, R6, 0.5 ;  /* 0x3f0000000606a820 */ /* 0x000fe20000400000 */
[----:B------:R-:W-:Y:S01]  /*bc00*/  FSETP.GEU.AND P3, PT, R9, -126, PT ;  /* 0xc2fc00000900780b */ /* 0x000fe20003f6e000 */
[----:B------:R-:W-:Y:S01]  /*bc10*/  @!P1 FMUL R7, R7, 0.5 ;  /* 0x3f00000007079820 */ /* 0x000fe20000400000 */
[----:B------:R-:W-:-:S02]  /*bc20*/  FSETP.GEU.AND P4, PT, R8, -126, PT ;  /* 0xc2fc00000800780b */ /* 0x000fc40003f8e000 */
[----:B------:R-:W-:Y:S01]  /*bc30*/  F2FP.SATFINITE.E5M2.F32.PACK_AB_MERGE_C R126, R61, R60, RZ ;  /* 0x0000003c3d7e723e */ /* 0x000fe200048060ff */
[----:B------:R-:W-:Y:S01]  /*bc40*/  @!P0 FMUL R4, R4, 0.5 ;  /* 0x3f00000004048820 */ /* 0x000fe20000400000 */
[----:B------:R1:W2:Y:S07]  /*bc50*/  MUFU.EX2 R51, R11 ;  /* 0x0000000b00337308 */ /* 0x0002ae0000000800 */
[----:B------:R-:W-:Y:S01]  /*bc60*/  @!P3 FMUL R9, R9, 0.5 ;  /* 0x3f0000000909b820 */ /* 0x000fe20000400000 */
[----:B------:R-:W3:Y:S01]  /*bc70*/  MUFU.EX2 R54, R6 ;  /* 0x0000000600367308 */ /* 0x000ee20000000800 */
[----:B------:R-:W-:Y:S01]  /*bc80*/  @!P4 FMUL R8, R8, 0.5 ;  /* 0x3f0000000808c820 */ /* 0x000fe20000400000 */
[----:B0-----:R-:W-:Y:S01]  /*bc90*/  @!P6 FMUL R50, R50, R50 ;  /* 0x000000323232e220 */ /* 0x001fe20000400000 */
[----:B------:R-:W-:-:S05]  /*bca0*/  FSETP.GEU.AND P6, PT, R5, -126, PT ;  /* 0xc2fc00000500780b */ /* 0x000fca0003fce000 */
[----:B------:R-:W0:Y:S01]  /*bcb0*/  MUFU.EX2 R53, R9 ;  /* 0x0000000900357308 */ /* 0x000e220000000800 */
[----:B-1----:R-:W-:Y:S02]  /*bcc0*/  FFMA2 R10, R40.F32x2.HI_LO, UR38.F32, R101.F32 ;  /* 0x00000026280a7c49 */ /* 0x002fe40009200065 */
[----:B--2---:R-:W-:-:S03]  /*bcd0*/  @!P5 FMUL R51, R51, R51 ;  /* 0x000000333333d220 */ /* 0x004fc60000400000 */
[----:B------:R-:W-:Y:S02]  /*bce0*/  FSETP.GEU.AND P5, PT, R10, -126, PT ;  /* 0xc2fc00000a00780b */ /* 0x000fe40003fae000 */
[----:B------:R1:W2:Y:S01]  /*bcf0*/  MUFU.EX2 R55, R7 ;  /* 0x0000000700377308 */ /* 0x0002a20000000800 */
[----:B---3--:R-:W-:Y:S01]  /*bd00*/  @!P2 FMUL R54, R54, R54 ;  /* 0x000000363636a220 */ /* 0x008fe20000400000 */
[----:B------:R-:W-:Y:S01]  /*bd10*/  @!P6 FMUL R5, R5, 0.5 ;  /* 0x3f0000000505e820 */ /* 0x000fe20000400000 */
[----:B------:R-:W-:-:S05]  /*bd20*/  F2FP.SATFINITE.E5M2.F32.PACK_AB_MERGE_C R87, R51, R50, RZ ;  /* 0x000000323357723e */ /* 0x000fca00048060ff */
[----:B------:R-:W3:Y:S01]  /*bd30*/  MUFU.EX2 R40, R4 ;  /* 0x0000000400287308 */ /* 0x000ee20000000800 */
[----:B0-----:R-:W-:Y:S02]  /*bd40*/  @!P3 FMUL R53, R53, R53 ;  /* 0x000000353535b220 */ /* 0x001fe40000400000 */
[----:B------:R-:W-:-:S05]  /*bd50*/  @!P5 FMUL R10, R10, 0.5 ;  /* 0x3f0000000a0ad820 */ /* 0x000fca0000400000 */
[----:B------:R0:W4:Y:S01]  /*bd60*/  MUFU.EX2 R52, R8 ;  /* 0x0000000800347308 */ /* 0x0001220000000800 */
[----:B-1----:R-:W-:Y:S02]  /*bd70*/  FFMA2 R6, R44.F32x2.HI_LO, UR38.F32, R101.F32 ;  /* 0x000000262c067c49 */ /* 0x002fe40009200065 */
[----:B--2---:R-:W-:-:S03]  /*bd80*/  @!P1 FMUL R55, R55, R55 ;  /* 0x0000003737379220 */ /* 0x004fc60000400000 */
[----:B------:R-:W-:Y:S02]  /*bd90*/  FSETP.GEU.AND P1, PT, R6, -126, PT ;  /* 0xc2fc00000600780b */ /* 0x000fe40003f2e000 */
[----:B------:R1:W2:Y:S01]  /*bda0*/  MUFU.EX2 R41, R5 ;  /* 0x0000000500297308 */ /* 0x0002a20000000800 */
[----:B---3--:R-:W-:Y:S01]  /*bdb0*/  @!P0 FMUL R40, R40, R40 ;  /* 0x0000002828288220 */ /* 0x008fe20000400000 */
[----:B------:R-:W-:Y:S02]  /*bdc0*/  FSETP.GEU.AND P0, PT, R7, -126, PT ;  /* 0xc2fc00000700780b */ /* 0x000fe40003f0e000 */
[----:B------:R-:W-:Y:S01]  /*bdd0*/  F2FP.SATFINITE.E5M2.F32.PACK_AB_MERGE_C R103, R55, R54, RZ ;  /* 0x000000363767723e */ /* 0x000fe200048060ff */
[----:B0-----:R-:W-:Y:S02]  /*bde0*/  FFMA2 R8, R42.F32x2.HI_LO, UR38.F32, R101.F32 ;  /* 0x000000262a087c49 */ /* 0x001fe40009200065 */
[----:B----4-:R-:W-:Y:S01]  /*bdf0*/  @!P4 FMUL R52, R52, R52 ;  /* 0x000000343434c220 */ /* 0x010fe20000400000 */
[----:B------:R-:W-:-:S03]  /*be00*/  FSETP.GEU.AND P4, PT, R11, -126, PT ;  /* 0xc2fc00000b00780b */ /* 0x000fc60003f8e000 */
[----:B------:R-:W-:Y:S01]  /*be10*/  @!P1 FMUL R6, R6, 0.5 ;  /* 0x3f00000006069820 */ /* 0x000fe20000400000 */
[----:B------:R-:W-:-:S03]  /*be20*/  FSETP.GEU.AND P3, PT, R8, -126, PT ;  /* 0xc2fc00000800780b */ /* 0x000fc60003f6e000 */
[----:B------:R-:W-:Y:S01]  /*be30*/  @!P0 FMUL R7, R7, 0.5 ;  /* 0x3f00000007078820 */ /* 0x000fe20000400000 */
[----:B------:R-:W-:Y:S01]  /*be40*/  FSETP.GEU.AND P2, PT, R9, -126, PT ;  /* 0xc2fc00000900780b */ /* 0x000fe20003f4e000 */
[----:B------:R-:W0:Y:S01]  /*be50*/  MUFU.EX2 R42, R10 ;  /* 0x0000000a002a7308 */ /* 0x000e220000000800 */
[----:B-1----:R-:W-:Y:S01]  /*be60*/  FFMA2 R4, R46.F32x2.HI_LO, UR38.F32, R101.F32 ;  /* 0x000000262e047c49 */ /* 0x002fe20009200065 */
[----:B------:R-:W-:Y:S01]  /*be70*/  F2FP.SATFINITE.E5M2.F32.PACK_AB_MERGE_C R86, R53, R52, RZ ;  /* 0x000000343556723e */ /* 0x000fe200048060ff */
[----:B--2---:R-:W-:-:S03]  /*be80*/  @!P6 FMUL R41, R41, R41 ;  /* 0x000000292929e220 */ /* 0x004fc60000400000 */
[----:B------:R-:W-:Y:S01]  /*be90*/  FSETP.GEU.AND P6, PT, R4, -126, PT ;  /* 0xc2fc00000400780b */ /* 0x000fe20003fce000 */
[----:B------:R-:W-:Y:S01]  /*bea0*/  @!P4 FMUL R11, R11, 0.5 ;  /* 0x3f0000000b0bc820 */ /* 0x000fe20000400000 */
[----:B------:R-:W1:Y:S01]  /*beb0*/  MUFU.EX2 R46, R6 ;  /* 0x00000006002e7308 */ /* 0x000e620000000800 */
[----:B------:R-:W-:Y:S01]  /*bec0*/  @!P3 FMUL R8, R8, 0.5 ;  /* 0x3f0000000808b820 */ /* 0x000fe20000400000 */
[----:B------:R-:W-:Y:S02]  /*bed0*/  F2FP.SATFINITE.E5M2.F32.PACK_AB_MERGE_C R102, R41, R40, RZ ;  /* 0x000000282966723e */ /* 0x000fe400048060ff */
[----:B------:R-:W-:-:S04]  /*bee0*/  @!P2 FMUL R9, R9, 0.5 ;  /* 0x3f0000000909a820 */ /* 0x000fc80000400000 */
[----:B------:R-:W2:Y:S01]  /*bef0*/  MUFU.EX2 R44, R8 ;  /* 0x00000008002c7308 */ /* 0x000ea20000000800 */
[----:B0-----:R-:W-:Y:S01]  /*bf00*/  @!P5 FMUL R42, R42, R42 ;  /* 0x0000002a2a2ad220 */ /* 0x001fe20000400000 */
[----:B------:R-:W-:Y:S01]  /*bf10*/  FSETP.GEU.AND P5, PT, R5, -126, PT ;  /* 0xc2fc00000500780b */ /* 0x000fe20003fae000 */
[----:B------:R-:W-:-:S05]  /*bf20*/  @!P6 FMUL R4, R4, 0.5 ;  /* 0x3f0000000404e820 */ /* 0x000fca0000400000 */
        /* <DEDUP_REMOVED lines=10> */
[----:B-1----:R-:W-:Y:S01]  /*bfd0*/  FFMA2 R6, R36.F32x2.HI_LO, UR38.F32, R101.F32 ;  /* 0x0000002624067c49 */ /* 0x002fe20009200065 */
        /* <DEDUP_REMOVED lines=23> */
[----:B------:R-:W1:Y:S01]  /*c150*/  MUFU.EX2 R37, R9 ;  /* 0x0000000900257308 */ /* 0x000e620000000800 */
[----:B---3--:R-:W-:Y:S01]  /*c160*/  @!P2 FMUL R36, R36, R36 ;  /* 0x000000242424a220 */ /* 0x008fe20000400000 */
[----:B------:R-:W-:Y:S01]  /*c170*/  FSETP.GEU.AND P2, PT, R85, -126, PT ;  /* 0xc2fc00005500780b */ /* 0x000fe20003f4e000 */
[----:B------:R-:W-:Y:S01]  /*c180*/  @!P6 FMUL R7, R7, 0.5 ;  /* 0x3f0000000707e820 */ /* 0x000fe20000400000 */
[----:B------:R-:W-:-:S04]  /*c190*/  F2FP.SATFINITE.E5M2.F32.PACK_AB_MERGE_C R106, R33, R32, RZ ;  /* 0x00000020216a723e */ /* 0x000fc800048060ff */
[----:B------:R-:W2:Y:S01]  /*c1a0*/  MUFU.EX2 R38, R6 ;  /* 0x0000000600267308 */ /* 0x000ea20000000800 */
[----:B0-----:R-:W-:Y:S01]  /*c1b0*/  @!P3 FMUL R35, R35, R35 ;  /* 0x000000232323b220 */ /* 0x001fe20000400000 */
[----:B------:R-:W-:Y:S01]  /*c1c0*/  FSETP.GEU.AND P3, PT, R84, -126, PT ;  /* 0xc2fc00005400780b */ /* 0x000fe20003f6e000 */
[----:B------:R-:W-:-:S04]  /*c1d0*/  @!P5 FMUL R4, R4, 0.5 ;  /* 0x3f0000000404d820 */ /* 0x000fc80000400000 */
        /* <DEDUP_REMOVED lines=17> */
[----:B------:R-:W-:-:S04]  /*c2f0*/  LOP3.LUT P6, RZ, R3, 0x3, R94, 0x48, !PT ;  /* 0x0000000303ff7812 */ /* 0x000fc800078c485e */
[----:B------:R-:W-:Y:S01]  /*c300*/  F2FP.SATFINITE.E5M2.F32.PACK_AB_MERGE_C R111, R39, R38, RZ ;  /* 0x00000026276f723e */ /* 0x000fe200048060ff */
[----:B------:R-:W-:Y:S01]  /*c310*/  @!P4 FMUL R5, R5, 0.5 ;  /* 0x3f0000000505c820 */ /* 0x000fe20000400000 */
[----:B------:R-:W1:Y:S01]  /*c320*/  MUFU.EX2 R85, R85 ;  /* 0x0000005500557308 */ /* 0x000e620000000800 */
[----:B--2---:R-:W-:-:S07]  /*c330*/  @!P5 FMUL R24, R24, R24 ;  /* 0x000000181818d220 */ /* 0x004fce0000400000 */
[----:B------:R-:W2:Y:S01]  /*c340*/  MUFU.EX2 R25, R5 ;  /* 0x0000000500197308 */ /* 0x000ea20000000800 */
[----:B0-----:R-:W-:-:S07]  /*c350*/  @!P3 FMUL R84, R84, R84 ;  /* 0x000000545454b220 */ /* 0x001fce0000400000 */
[----:B------:R-:W0:Y:S01]  /*c360*/  MUFU.EX2 R26, R26 ;  /* 0x0000001a001a7308 */ /* 0x000e220000000800 */
[----:B-1----:R-:W-:-:S05]  /*c370*/  @!P2 FMUL R85, R85, R85 ;  /* 0x000000555555a220 */ /* 0x002fca0000400000 */
[----:B------:R-:W-:Y:S02]  /*c380*/  F2FP.SATFINITE.E5M2.F32.PACK_AB_MERGE_C R113, R85, R84, RZ ;  /* 0x000000545571723e */ /* 0x000fe400048060ff */
[----:B------:R-:W1:Y:S01]  /*c390*/  MUFU.EX2 R27, R27 ;  /* 0x0000001b001b7308 */ /* 0x000e620000000800 */
[----:B--2---:R-:W-:-:S05]  /*c3a0*/  @!P4 FMUL R25, R25, R25 ;  /* 0x000000191919c220 */ /* 0x004fca0000400000 */
[----:B------:R-:W-:Y:S01]  /*c3b0*/  F2FP.SATFINITE.E5M2.F32.PACK_AB_MERGE_C R110, R25, R24, RZ ;  /* 0x00000018196e723e */ /* 0x000fe200048060ff */
[----:B0-----:R-:W-:Y:S01]  /*c3c0*/  @!P1 FMUL R26, R26, R26 ;  /* 0x0000001a1a1a9220 */ /* 0x001fe20000400000 */
[----:B-1----:R-:W-:-:S05]  /*c3d0*/  @!P0 FMUL R27, R27, R27 ;  /* 0x0000001b1b1b8220 */ /* 0x002fca0000400000 */
[----:B------:R-:W-:Y:S01]  /*c3e0*/  F2FP.SATFINITE.E5M2.F32.PACK_AB_MERGE_C R112, R27, R26, RZ ;  /* 0x0000001a1b70723e */ /* 0x000fe200048060ff */
[----:B------:R-:W-:Y:S06]  /*c3f0*/  @!P6 BRA `(.L_x_647) ;  /* 0x000000000040e947 */ /* 0x000fec0003800000 */
        /* <DEDUP_REMOVED lines=16> */
.L_x_647:
[----:B------:R-:W-:Y:S05]  /*c500*/  BSYNC.RECONVERGENT B6 ;  /* 0x0000000000067941 */ /* 0x000fea0003800200 */
.L_x_646:
[--C-:B------:R-:W-:Y:S01]  /*c510*/  FFMA2 R4, R28.F32x2.HI_LO, UR38.F32, R101.reuse.F32 ;  /* 0x000000261c047c49 */ /* 0x100fe20009200065 */
[----:B------:R-:W-:Y:S05]  /*c520*/  WARPSYNC.ALL ;  /* 0x0000000000007948 */ /* 0x000fea0003800000 */
[----:B------:R-:W-:Y:S01]  /*c530*/  FFMA2 R28, R30.F32x2.HI_LO, UR38.F32, R101.F32 ;  /* 0x000000261e1c7c49 */ /* 0x000fe20009200065 */
[----:B------:R-:W-:Y:S01]  /*c540*/  FSETP.GEU.AND P4, PT, R4, -126, PT ;  /* 0xc2fc00000400780b */ /* 0x000fe20003f8e000 */
[----:B------:R-:W-:Y:S01]  /*c550*/  UIADD3 UR4, UPT, UPT, UR37, 0x8, URZ ;  /* 0x0000000825047890 */ /* 0x000fe2000fffe0ff */
[----:B------:R-:W-:Y:S02]  /*c560*/  FSETP.GEU.AND P3, PT, R5, -126, PT ;  /* 0xc2fc00000500780b */ /* 0x000fe40003f6e000 */
[----:B------:R-:W-:Y:S01]  /*c570*/  FSETP.GEU.AND P2, PT, R28, -126, PT ;  /* 0xc2fc00001c00780b */ /* 0x000fe20003f4e000 */
[----:B------:R-:W-:Y:S01]  /*c580*/  USHF.R.U32.HI UR4, URZ, 0x15, UR4 ;  /* 0x00000015ff047899 */ /* 0x000fe20008011604 */
[----:B------:R-:W-:-:S02]  /*c590*/  FSETP.GEU.AND P1, PT, R29, -126, PT ;  /* 0xc2fc00001d00780b */ /* 0x000fc40003f2e000 */
[----:B------:R-:W-:Y:S02]  /*c5a0*/  PRMT R11, R129, 0x5410, R128 ;  /* 0x00005410810b7816 */ /* 0x000fe40000000080 */
[----:B------:R-:W-:Y:S01]  /*c5b0*/  PRMT R10, R127, 0x5410, R126 ;  /* 0x000054107f0a7816 */ /* 0x000fe2000000007e */
[----:B------:R-:W-:Y:S01]  /*c5c0*/  IMAD.U32 R3, RZ, RZ, UR4 ;  /* 0x00000004ff037e24 */ /* 0x000fe2000f8e00ff */
[----:B------:R-:W-:Y:S01]  /*c5d0*/  PRMT R9, R125, 0x5410, R124 ;  /* 0x000054107d097816 */ /* 0x000fe2000000007c */
[----:B------:R-:W-:Y:S01]  /*c5e0*/  @!P4 FMUL R4, R4, 0.5 ;  /* 0x3f0000000404c820 */ /* 0x000fe20000400000 */
[----:B------:R-:W-:Y:S01]  /*c5f0*/  PRMT R8, R123, 0x5410, R122 ;  /* 0x000054107b087816 */ /* 0x000fe2000000007a */
[----:B------:R-:W-:Y:S01]  /*c600*/  @!P3 FMUL R5, R5, 0.5 ;  /* 0x3f0000000505b820 */ /* 0x000fe20000400000 */
[----:B------:R-:W-:Y:S01]  /*c610*/  LOP3.LUT P0, RZ, R3, 0x3, R94, 0x48, !PT ;  /* 0x0000000303ff7812 */ /* 0x000fe2000780485e */
[----:B------:R-:W-:Y:S01]  /*c620*/  @!P2 FMUL R28, R28, 0.5 ;  /* 0x3f0000001c1ca820 */ /* 0x000fe20000400000 */
[----:B------:R0:W1:Y:S01]  /*c630*/  MUFU.EX2 R30, R4 ;  /* 0x00000004001e7308 */ /* 0x0000620000000800 */
[----:B------:R-:W-:Y:S01]  /*c640*/  @!P1 FMUL R29, R29, 0.5 ;  /* 0x3f0000001d1d9820 */ /* 0x000fe20000400000 */
[----:B------:R-:W-:-:S02]  /*c650*/  PRMT R7, R121, 0x5410, R120 ;  /* 0x0000541079077816 */ /* 0x000fc40000000078 */
[----:B------:R-:W-:-:S04]  /*c660*/  PRMT R6, R119, 0x5410, R118 ;  /* 0x0000541077067816 */ /* 0x000fc80000000076 */
[----:B------:R2:W3:Y:S08]  /*c670*/  MUFU.EX2 R31, R5 ;  /* 0x00000005001f7308 */ /* 0x0004f00000000800 */
[----:B------:R-:W4:Y:S01]  /*c680*/  MUFU.EX2 R28, R28 ;  /* 0x0000001c001c7308 */ /* 0x000f220000000800 */
[----:B0-----:R-:W-:Y:S01]  /*c690*/  PRMT R4, R115, 0x5410, R114 ;  /* 0x0000541073047816 */ /* 0x001fe20000000072 */
[----:B-1----:R-:W-:-:S06]  /*c6a0*/  @!P4 FMUL R30, R30, R30 ;  /* 0x0000001e1e1ec220 */ /* 0x002fcc0000400000 */
[----:B------:R-:W0:Y:S01]  /*c6b0*/  MUFU.EX2 R29, R29 ;  /* 0x0000001d001d7308 */ /* 0x000e220000000800 */
[----:B--2---:R-:W-:Y:S01]  /*c6c0*/  PRMT R5, R117, 0x5410, R116 ;  /* 0x0000541075057816 */ /* 0x004fe20000000074 */
[----:B---3--:R-:W-:-:S03]  /*c6d0*/  @!P3 FMUL R31, R31, R31 ;  /* 0x0000001f1f1fb220 */ /* 0x008fc60000400000 */
[----:B------:R1:W-:Y:S02]  /*c6e0*/  STTM.x8 tmem[UR37], R4 ;  /* 0x00000004000079ed */ /* 0x0003e400081c0025 */
[----:B------:R-:W-:Y:S01]  /*c6f0*/  F2FP.SATFINITE.E5M2.F32.PACK_AB_MERGE_C R114, R31, R30, RZ ;  /* 0x0000001e1f72723e */ /* 0x000fe200048060ff */
[----:B----4-:R-:W-:Y:S01]  /*c700*/  @!P2 FMUL R28, R28, R28 ;  /* 0x0000001c1c1ca220 */ /* 0x010fe20000400000 */
[----:B0-----:R-:W-:-:S05]  /*c710*/  @!P1 FMUL R29, R29, R29 ;  /* 0x0000001d1d1d9220 */ /* 0x001fca0000400000 */
[----:B------:R-:W-:Y:S01]  /*c720*/  F2FP.SATFINITE.E5M2.F32.PACK_AB_MERGE_C R101, R29, R28, RZ ;  /* 0x0000001c1d65723e */ /* 0x000fe200048060ff */
[----:B------:R-:W-:Y:S06]  /*c730*/  @!P0 BRA `(.L_x_648) ;  /* 0x0000000000408947 */ /* 0x000fec0003800000 */
[----:B------:R-:W-:Y:S01]  /*c740*/  MOV R14, 0xf0 ;  /* 0x000000f0000e7802 */ /* 0x000fe20000000f00 */
[----:B------:R-:W0:Y:S01]  /*c750*/  LDCU.64 UR8, c[0x4][0xe0] ;  /* 0x01001c00ff0877ac */ /* 0x000e220008000a00 */
[----:B------:R-:W-:Y:S02]  /*c760*/  HFMA2 R12, -RZ, RZ, 0, 5.9604644775390625e-08 ;  /* 0x00000001ff0c7431 */ /* 0x000fe400000001ff */
[----:B-1----:R-:W-:Y:S01]  /*c770*/  IMAD.MOV.U32 R8, RZ, RZ, 0x1be ;  /* 0x000001beff087424 */ /* 0x002fe200078e00ff */
        /* <DEDUP_REMOVED lines=12> */
.L_x_648:
[----:B------:R-:W-:Y:S01]  /*c840*/  IMAD.U32 R0, RZ, RZ, UR49 ;  /* 0x00000031ff007e24 */ /* 0x000fe2000f8e00ff */
[----:B-1----:R-:W-:Y:S01]  /*c850*/  PRMT R10, R113, 0x5410, R112 ;  /* 0x00005410710a7816 */ /* 0x002fe20000000070 */
[----:B------:R-:W-:Y:S05]  /*c860*/  WARPSYNC.ALL ;  /* 0x0000000000007948 */ /* 0x000fea0003800000 */
[----:B------:R-:W-:Y:S02]  /*c870*/  ISETP.GT.U32.AND P0, PT, R0, 0x1, PT ;  /* 0x000000010000780c */ /* 0x000fe40003f04070 */
[----:B------:R-:W-:Y:S02]  /*c880*/  PRMT R9, R111, 0x5410, R110 ;  /* 0x000054106f097816 */ /* 0x000fe4000000006e */
[----:B------:R-:W-:-:S02]  /*c890*/  PRMT R8, R109, 0x5410, R108 ;  /* 0x000054106d087816 */ /* 0x000fc4000000006c */
[----:B------:R-:W-:Y:S02]  /*c8a0*/  PRMT R7, R107, 0x5410, R106 ;  /* 0x000054106b077816 */ /* 0x000fe4000000006a */
[----:B------:R-:W-:Y:S02]  /*c8b0*/  PRMT R6, R105, 0x5410, R104 ;  /* 0x0000541069067816 */ /* 0x000fe40000000068 */
[----:B------:R-:W-:Y:S02]  /*c8c0*/  PRMT R5, R103, 0x5410, R102 ;  /* 0x0000541067057816 */ /* 0x000fe40000000066 */
[----:B------:R-:W-:Y:S02]  /*c8d0*/  PRMT R4, R87, 0x5410, R86 ;  /* 0x0000541057047816 */ /* 0x000fe40000000056 */
[----:B------:R-:W-:-:S04]  /*c8e0*/  PRMT R11, R114, 0x5410, R101 ;  /* 0x00005410720b7816 */ /* 0x000fc80000000065 */
[----:B------:R0:W-:Y:S01]  /*c8f0*/  STTM.x8 tmem[UR37+0x8], R4 ;  /* 0x00000804000079ed */ /* 0x0001e200081c0025 */
[----:B------:R-:W1:Y:S01]  /*c900*/  FENCE.VIEW.ASYNC.T ;  /* 0x00000000000073c6 */ /* 0x000e620000000200 */
[----:B------:R-:W-:Y:S05]  /*c910*/  @P0 BRA `(.L_x_649) ;  /* 0x0000000000080947 */ /* 0x000fea0003800000 */
[----:B------:R-:W-:Y:S05]  /*c920*/  BPT.TRAP 0x1 ;  /* 0x000000040000795c */ /* 0x000fea0000300000 */
[----:B------:R-:W-:Y:S05]  /*c930*/  BPT.TRAP 0x1 ;  /* 0x000000040000795c */ /* 0x000fea0000300000 */
.L_x_649:
[----:B------:R-:W-:Y:S02]  /*c940*/  UPRMT UR4, UR61, 0x654, UR54 ;  /* 0x000006543d047896 */ /* 0x000fe40008000036 */
[----:B------:R-:W-:-:S07]  /*c950*/  UISETP.NE.AND UP0, UPT, UR42, URZ, UPT ;  /* 0x000000ff2a00728c */ /* 0x000fce000bf05270 */
[----:B-1----:R-:W-:Y:S01]  /*c960*/  SYNCS.ARRIVE.TRANS64.RED.A1T0 RZ, [UR4], RZ ;  /* 0x000000ffffff79a7 */ /* 0x002fe20008100404 */
[----:B------:R-:W-:-:S04]  /*c970*/  ULOP3.LUT UR4, UR39, 0x1, URZ, 0x3c, !UPT ;  /* 0x0000000127047892 */ /* 0x000fc8000f8e3cff */
[----:B------:R-:W-:Y:S02]  /*c980*/  USEL UR46, UR4, UR46, UP0 ;  /* 0x0000002e042e7287 */ /* 0x000fe40008000000 */
[----:B------:R-:W-:Y:S02]  /*c990*/  USEL UR47, UR47, UR4, UP0 ;  /* 0x000000042f2f7287 */ /* 0x000fe40008000000 */
[----:B------:R-:W-:-:S09]  /*c9a0*/  UISETP.NE.AND UP0, UPT, UR48, URZ, UPT ;  /* 0x000000ff3000728c */ /* 0x000fd2000bf05270 */
[----:B------:R-:W-:Y:S05]  /*c9b0*/  BRA.U UP0, `(.L_x_650) ;  /* 0x0000000100047547 */ /* 0x000fea000b800000 */
[----:B------:R-:W-:Y:S05]  /*c9c0*/  BPT.TRAP 0x1 ;  /* 0x000000040000795c */ /* 0x000fea0000300000 */
.L_x_650:
[----:B------:R-:W-:Y:S01]  /*c9d0*/  MOV R0, UR36 ;  /* 0x0000002400007c02 */ /* 0x000fe20008000f00 */
[----:B------:R-:W-:Y:S01]  /*c9e0*/  FADD2 R80, R80.F32x2.HI_LO, RZ.F32 ;  /* 0x000000ff5050724b */ /* 0x000fe20000200000 */
[----:B------:R-:W-:Y:S01]  /*c9f0*/  FSETP.NEU.AND P1, PT, R18, R19, PT ;  /* 0x000000131200720b */ /* 0x000fe20003f2d000 */
[----:B------:R-:W-:Y:S01]  /*ca00*/  FADD2 R82, R82.F32x2.HI_LO, RZ.F32 ;  /* 0x000000ff5252724b */ /* 0x000fe20000200000 */
[----:B------:R-:W-:Y:S01]  /*ca10*/  SHF.L.U32 R0, R0, 0x1f, RZ ;  /* 0x0000001f00007819 */ /* 0x000fe200000006ff */
[----:B------:R-:W-:Y:S02]  /*ca20*/  FADD2 R80, R80.F32x2.HI_LO, R76.F32x2.HI_LO ;  /* 0x0000004c5050724b */ /* 0x000fe40000000000 */
[----:B------:R-:W-:Y:S01]  /*ca30*/  FADD2 R72, R72.F32x2.HI_LO, RZ.F32 ;  /* 0x000000ff4848724b */ /* 0x000fe20000200000 */
[----:B------:R-:W1:Y:S01]  /*ca40*/  SYNCS.PHASECHK.TRANS64.TRYWAIT P2, [UR56], R0 ;  /* 0x00000000ff0075a7 */ /* 0x000e620008041138 */
[----:B------:R-:W-:Y:S02]  /*ca50*/  FADD2 R82, R82.F32x2.HI_LO, R78.F32x2.HI_LO ;  /* 0x0000004e5252724b */ /* 0x000fe40000000000 */
[----:B------:R-:W-:-:S02]  /*ca60*/  FADD2 R72, R72.F32x2.HI_LO, R64.F32x2.HI_LO ;  /* 0x000000404848724b */ /* 0x000fc40000000000 */
[----:B------:R-:W-:Y:S02]  /*ca70*/  FADD2 R80, R80.F32x2.HI_LO, R68.F32x2.HI_LO ;  /* 0x000000445050724b */ /* 0x000fe40000000000 */
[----:B------:R-:W-:Y:S01]  /*ca80*/  FADD2 R82, R82.F32x2.HI_LO, R70.F32x2.HI_LO ;  /* 0x000000465252724b */ /* 0x000fe20000000000 */
[----:B-1----:R-:W-:Y:S06]  /*ca90*/  @!P2 BRA `(.L_x_651) ;  /* 0x000000a000e4a947 */ /* 0x002fec0003800000 */
.L_x_774:
[----:B------:R-:W-:Y:S01]  /*caa0*/  BSSY.RECONVERGENT B0, `(.L_x_652) ;  /* 0x000000a000007945 */ /* 0x000fe20003800200 */
[----:B-1----:R-:W-:-:S03]  /*cab0*/  MOV R3, 0x3f000000 ;  /* 0x3f00000000037802 */ /* 0x002fc60000000f00 */
[----:B------:R-:W-:Y:S05]  /*cac0*/  @!P1 BRA `(.L_x_653) ;  /* 0x00000000001c9947 */ /* 0x000fea0003800000 */
[----:B------:R-:W-:-:S04]  /*cad0*/  FADD R0, -R19, R18 ;  /* 0x0000001213007221 */ /* 0x000fc80000000100 */
[----:B------:R-:W-:-:S05]  /*cae0*/  FMUL R0, R0, UR38 ;  /* 0x0000002600007c20 */ /* 0x000fca0008400000 */
[----:B------:R-:W-:-:S13]  /*caf0*/  FSETP.GEU.AND P1, PT, R0, -126, PT ;  /* 0xc2fc00000000780b */ /* 0x000fda0003f2e000 */
[----:B------:R-:W-:-:S04]  /*cb00*/  @!P1 FMUL R0, R0, 0.5 ;  /* 0x3f00000000009820 */ /* 0x000fc80000400000 */
[----:B------:R-:W1:Y:S02]  /*cb10*/  MUFU.EX2 R3, R0 ;  /* 0x0000000000037308 */ /* 0x000e640000000800 */
[----:B-1----:R-:W-:-:S04]  /*cb20*/  @!P1 FMUL R3, R3, R3 ;  /* 0x0000000303039220 */ /* 0x002fc80000400000 */
[----:B------:R-:W-:Y:S02]  /*cb30*/  FMUL R3, R3, 0.5 ;  /* 0x3f00000003037820 */ /* 0x000fe40000400000 */
.L_x_653:
[----:B------:R-:W-:Y:S05]  /*cb40*/  BSYNC.RECONVERGENT B0 ;  /* 0x0000000000007941 */ /* 0x000fea0003800200 */
.L_x_652:
[----:B------:R-:W-:Y:S01]  /*cb50*/  FMUL R16, R3, R16 ;  /* 0x0000001003107220 */ /* 0x000fe20000400000 */
[----:B------:R-:W-:Y:S01]  /*cb60*/  FADD2 R72, R72.F32x2.HI_LO, R56.F32x2.HI_LO ;  /* 0x000000384848724b */ /* 0x000fe20000000000 */
[----:B------:R-:W-:Y:S01]  /*cb70*/  ULOP3.LUT UP0, URZ, UR50, UR40, URZ, 0xfc, !UPT ;  /* 0x0000002832ff7292 */ /* 0x000fe2000f80fcff */
        /* <DEDUP_REMOVED lines=30> */
.L_x_655:
[----:B------:R-:W-:Y:S01]  /*cd60*/  IMAD.U32 R3, RZ, RZ, UR4 ;  /* 0x00000004ff037e24 */ /* 0x000fe2000f8e00ff */
[----:B------:R-:W-:-:S04]  /*cd70*/  ISETP.NE.AND P0, PT, R2, R99, PT ;  /* 0x000000630200720c */ /* 0x000fc80003f05270 */
[----:B------:R-:W-:-:S04]  /*cd80*/  SHF.L.U32 R3, R3, 0x1f, RZ ;  /* 0x0000001f03037819 */ /* 0x000fc800000006ff */
[----:B------:R-:W1:Y:S02]  /*cd90*/  SYNCS.PHASECHK.TRANS64.TRYWAIT P1, [UR51], R3 ;  /* 0x00000003ff0075a7 */ /* 0x000e640008021133 */
[----:B-1----:R-:W-:Y:S05]  /*cda0*/  @!P1 BRA `(.L_x_656) ;  /* 0x000000a000389947 */ /* 0x002fea0003800000 */
.L_x_775:
[----:B------:R-:W-:Y:S05]  /*cdb0*/  @!P0 BRA `(.L_x_657) ;  /* 0x0000000000408947 */ /* 0x000fea0003800000 */
[----:B------:R-:W-:Y:S01]  /*cdc0*/  MOV R14, 0xf0 ;  /* 0x000000f0000e7802 */ /* 0x000fe20000000f00 */
[----:B------:R-:W2:Y:S01]  /*cdd0*/  LDCU.64 UR8, c[0x4][0xe0] ;  /* 0x01001c00ff0877ac */ /* 0x000ea20008000a00 */
[----:B------:R-:W-:Y:S02]  /*cde0*/  HFMA2 R12, -RZ, RZ, 0, 5.9604644775390625e-08 ;  /* 0x00000001ff0c7431 */ /* 0x000fe400000001ff */
[----:B0-----:R-:W-:Y:S01]  /*cdf0*/  IMAD.MOV.U32 R8, RZ, RZ, 0x1be ;  /* 0x000001beff087424 */ /* 0x001fe200078e00ff */
[----:B------:R-:W0:Y:S01]  /*ce00*/  LDCU.64 UR6, c[0x4][0xe8] ;  /* 0x01001d00ff0677ac */ /* 0x000e220008000a00 */
[----:B------:R-:W3:Y:S01]  /*ce10*/  LDC.64 R14, c[0x4][R14] ;  /* 0x010000000e0e7b82 */ /* 0x000ee20000000a00 */
[----:B------:R-:W-:Y:S01]  /*ce20*/  IMAD.MOV.U32 R13, RZ, RZ, RZ ;  /* 0x000000ffff0d7224 */ /* 0x000fe200078e00ff */
[----:B------:R-:W4:Y:S01]  /*ce30*/  LDCU.64 UR4, c[0x4][0x48] ;  /* 0x01000900ff0477ac */ /* 0x000f220008000a00 */
[----:B--2---:R-:W-:Y:S01]  /*ce40*/  IMAD.U32 R4, RZ, RZ, UR8 ;  /* 0x00000008ff047e24 */ /* 0x004fe2000f8e00ff */
[----:B------:R-:W-:Y:S01]  /*ce50*/  MOV R5, UR9 ;  /* 0x0000000900057c02 */ /* 0x000fe20008000f00 */
[----:B0-----:R-:W-:Y:S01]  /*ce60*/  IMAD.U32 R6, RZ, RZ, UR6 ;  /* 0x00000006ff067e24 */ /* 0x001fe2000f8e00ff */
[----:B------:R-:W-:Y:S01]  /*ce70*/  MOV R7, UR7 ;  /* 0x0000000700077c02 */ /* 0x000fe20008000f00 */
[----:B----4-:R-:W-:Y:S01]  /*ce80*/  IMAD.U32 R10, RZ, RZ, UR4 ;  /* 0x00000004ff0a7e24 */ /* 0x010fe2000f8e00ff */
[----:B------:R-:W-:-:S02]  /*ce90*/  MOV R11, UR5 ;  /* 0x00000005000b7c02 */ /* 0x000fc40008000f00 */
[----:B------:R-:W-:-:S07]  /*cea0*/  LEPC R20, `(.L_x_657) ;  /* 0x000000001014794e */ /* 0x000fce0000000000 */
[----:B-1-3--:R-:W-:Y:S05]  /*ceb0*/  CALL.ABS.NOINC R14 ;  /* 0x000000000e007343 */ /* 0x00afea0003c00000 */
.L_x_657:
[----:B------:R-:W-:Y:S05]  /*cec0*/  WARPSYNC.ALL ;  /* 0x0000000000007948 */ /* 0x000fea0003800000 */
[----:B------:R-:W-:-:S13]  /*ced0*/  R2UR UR4, R97 ;  /* 0x00000000610472ca */ /* 0x000fda00000e0000 */
[----:B------:R2:W-:Y:S02]  /*cee0*/  STTM.x2 tmem[UR4], R16 ;  /* 0x00000010000079ed */ /* 0x0005e400080c0004 */
.L_x_654:
[----:B------:R-:W-:Y:S01]  /*cef0*/  UIADD3 UR4, UPT, UPT, UR40, 0x1, URZ ;  /* 0x0000000128047890 */ /* 0x000fe2000fffe0ff */
[----:B------:R-:W-:Y:S01]  /*cf00*/  MOV R18, R17 ;  /* 0x0000001100127202 */ /* 0x000fe20000000f00 */
[----:B------:R-:W-:Y:S02]  /*cf10*/  UIADD3 UR5, UPT, UPT, UR40, -0x1, URZ ;  /* 0xffffffff28057890 */ /* 0x000fe4000fffe0ff */
[----:B------:R-:W-:-:S05]  /*cf20*/  UISETP.GT.U32.AND UP0, UPT, UR4, 0x1, UPT ;  /* 0x000000010400788c */ /* 0x000fca000bf04070 */
[----:B------:R-:W-:-:S04]  /*cf30*/  UMOV UR40, UR5 ;  /* 0x0000000500287c82 */ /* 0x000fc80008000000 */
[----:B------:R-:W-:Y:S05]  /*cf40*/  BRA.U UP0, `(.L_x_658) ;  /* 0xffffffd100707547 */ /* 0x000fea000b83ffff */
.L_x_632:
[----:B------:R-:W-:-:S09]  /*cf50*/  UISETP.NE.AND UP0, UPT, UR50, URZ, UPT ;  /* 0x000000ff3200728c */ /* 0x000fd2000bf05270 */
[----:B------:R-:W-:Y:S05]  /*cf60*/  BRA.U !UP0, `(.L_x_659) ;  /* 0x0000003908787547 */ /* 0x000fea000b800000 */
[----:B01----:R-:W-:Y:S01]  /*cf70*/  IADD3 R0, PT, PT, R88, UR55, RZ ;  /* 0x0000003758007c10 */ /* 0x003fe2000fffe0ff */
[----:B------:R-:W-:-:S04]  /*cf80*/  UISETP.NE.AND UP0, UPT, UR42, URZ, UPT ;  /* 0x000000ff2a00728c */ /* 0x000fc8000bf05270 */
[----:B------:R-:W-:Y:S01]  /*cf90*/  USEL UR38, UR46, UR47, UP0 ;  /* 0x0000002f2e267287 */ /* 0x000fe20008000000 */
[----:B------:R-:W0:Y:S01]  /*cfa0*/  SHFL.IDX PT, R0, R0, RZ, 0x1f ;  /* 0x00001fff00007589 */ /* 0x000e2200000e0000 */
[----:B------:R-:W-:Y:S01]  /*cfb0*/  UISETP.GT.U32.AND UP0, UPT, UR49, 0x1, UPT ;  /* 0x000000013100788c */ /* 0x000fe2000bf04070 */
[----:B0-----:R-:W-:-:S08]  /*cfc0*/  R2UR UR36, R0 ;  /* 0x00000000002472ca */ /* 0x001fd000000e0000 */
[----:B------:R-:W-:Y:S07]  /*cfd0*/  BRA.U UP0, `(.L_x_660) ;  /* 0x0000000100047547 */ /* 0x000fee000b800000 */
[----:B------:R-:W-:Y:S05]  /*cfe0*/  BPT.TRAP 0x1 ;  /* 0x000000040000795c */ /* 0x000fea0000300000 */
.L_x_660:
[----:B------:R-:W-:Y:S01]  /*cff0*/  IMAD.U32 R3, RZ, RZ, UR38 ;  /* 0x00000026ff037e24 */ /* 0x000fe2000f8e00ff */
[----:B------:R-:W-:-:S04]  /*d000*/  ISETP.NE.AND P0, PT, R2, R99, PT ;  /* 0x000000630200720c */ /* 0x000fc80003f05270 */
[----:B------:R-:W-:-:S04]  /*d010*/  SHF.L.U32 R3, R3, 0x1f, RZ ;  /* 0x0000001f03037819 */ /* 0x000fc800000006ff */
[----:B------:R-:W0:Y:S02]  /*d020*/  SYNCS.PHASECHK.TRANS64.TRYWAIT P1, [UR51], R3 ;  /* 0x00000003ff0075a7 */ /* 0x000e240008021133 */
[----:B0-----:R-:W-:Y:S05]  /*d030*/  @!P1 BRA `(.L_x_661) ;  /* 0x0000009c00ac9947 */ /* 0x001fea0003800000 */
.L_x_776:
[----:B------:R-:W-:Y:S05]  /*d040*/  @!P0 BRA `(.L_x_662) ;  /* 0x0000000000408947 */ /* 0x000fea0003800000 */
[----:B------:R-:W-:Y:S01]  /*d050*/  MOV R14, 0xf0 ;  /* 0x000000f0000e7802 */ /* 0x000fe20000000f00 */
[----:B------:R-:W1:Y:S01]  /*d060*/  LDCU.64 UR8, c[0x4][0xe0] ;  /* 0x01001c00ff0877ac */ /* 0x000e620008000a00 */
[----:B------:R-:W-:Y:S02]  /*d070*/  HFMA2 R12, -RZ, RZ, 0, 5.9604644775390625e-08 ;  /* 0x00000001ff0c7431 */ /* 0x000fe400000001ff */
[----:B------:R-:W-:Y:S01]  /*d080*/  IMAD.MOV.U32 R8, RZ, RZ, 0x192 ;  /* 0x00000192ff087424 */ /* 0x000fe200078e00ff */
[----:B------:R-:W3:Y:S01]  /*d090*/  LDCU.64 UR6, c[0x4][0xe8] ;  /* 0x01001d00ff0677ac */ /* 0x000ee20008000a00 */
[----:B------:R-:W4:Y:S01]  /*d0a0*/  LDC.64 R14, c[0x4][R14] ;  /* 0x010000000e0e7b82 */ /* 0x000f220000000a00 */
[----:B------:R-:W-:Y:S01]  /*d0b0*/  IMAD.MOV.U32 R13, RZ, RZ, RZ ;  /* 0x000000ffff0d7224 */ /* 0x000fe200078e00ff */
[----:B------:R-:W5:Y:S01]  /*d0c0*/  LDCU.64 UR4, c[0x4][0x40] ;  /* 0x01000800ff0477ac */ /* 0x000f620008000a00 */
[----:B-1----:R-:W-:Y:S01]  /*d0d0*/  IMAD.U32 R4, RZ, RZ, UR8 ;  /* 0x00000008ff047e24 */ /* 0x002fe2000f8e00ff */
[----:B------:R-:W-:Y:S01]  /*d0e0*/  MOV R5, UR9 ;  /* 0x0000000900057c02 */ /* 0x000fe20008000f00 */
[----:B---3--:R-:W-:Y:S01]  /*d0f0*/  IMAD.U32 R6, RZ, RZ, UR6 ;  /* 0x00000006ff067e24 */ /* 0x008fe2000f8e00ff */
[----:B------:R-:W-:Y:S01]  /*d100*/  MOV R7, UR7 ;  /* 0x0000000700077c02 */ /* 0x000fe20008000f00 */
[----:B-----5:R-:W-:Y:S01]  /*d110*/  IMAD.U32 R10, RZ, RZ, UR4 ;  /* 0x00000004ff0a7e24 */ /* 0x020fe2000f8e00ff */
[----:B------:R-:W-:-:S02]  /*d120*/  MOV R11, UR5 ;  /* 0x00000005000b7c02 */ /* 0x000fc40008000f00 */
[----:B------:R-:W-:-:S07]  /*d130*/  LEPC R20, `(.L_x_662) ;  /* 0x000000001014794e */ /* 0x000fce0000000000 */
[----:B0-2-4-:R-:W-:Y:S05]  /*d140*/  CALL.ABS.NOINC R14 ;  /* 0x000000000e007343 */ /* 0x015fea0003c00000 */
.L_x_662:
[----:B------:R-:W-:Y:S05]  /*d150*/  WARPSYNC.ALL ;  /* 0x0000000000007948 */ /* 0x000fea0003800000 */
[----:B------:R-:W-:Y:S02]  /*d160*/  R2UR UR4, R97 ;  /* 0x00000000610472ca */ /* 0x000fe400000e0000 */
[----:B------:R-:W-:-:S11]  /*d170*/  ISETP.NE.AND P0, PT, R2, R99, PT ;  /* 0x000000630200720c */ /* 0x000fd60003f05270 */
[----:B------:R-:W1:Y:S02]  /*d180*/  LDTM.x8 R72, tmem[UR4] ;  /* 0x00000004004879ee */ /* 0x000e6400081c0000 */
[----:B-1----:R-:W-:Y:S05]  /*d190*/  @!P0 BRA `(.L_x_663) ;  /* 0x0000000000408947 */ /* 0x002fea0003800000 */
        /* <DEDUP_REMOVED lines=16> */
.L_x_663:
        /* <DEDUP_REMOVED lines=21> */
.L_x_664:
        /* <DEDUP_REMOVED lines=21> */
.L_x_665:
        /* <DEDUP_REMOVED lines=21> */
.L_x_666:
        /* <DEDUP_REMOVED lines=21> */
.L_x_667:
        /* <DEDUP_REMOVED lines=21> */
.L_x_668:
[----:B------:R-:W-:Y:S05]  /*d930*/  WARPSYNC.ALL ;  /* 0x0000000000007948 */ /* 0x000fea0003800000 */
[----:B------:R-:W-:Y:S01]  /*d940*/  R2UR UR4, R90 ;  /* 0x000000005a0472ca */ /* 0x000fe200000e0000 */
[----:B------:R-:W-:Y:S01]  /*d950*/  BSSY.RECONVERGENT B6, `(.L_x_669) ;  /* 0x0000014000067945 */ /* 0x000fe20003800200 */
        /* <DEDUP_REMOVED lines=19> */
.L_x_670:
[----:B------:R-:W-:Y:S05]  /*da90*/  BSYNC.RECONVERGENT B6 ;  /* 0x0000000000067941 */ /* 0x000fea0003800200 */
.L_x_669:
[C---:B0-----:R-:W-:Y:S01]  /*daa0*/  VIADD R0, R100.reuse, 0x1 ;  /* 0x0000000164007836 */ /* 0x041fe20000000000 */
        /* <DEDUP_REMOVED lines=147> */
[----:B------:R-:W-:Y:S02]  /*e3e0*/  R2UR UR4, R89 ;  /* 0x00000000590472ca */ /* 0x000fe400000e0000 */
        /* <DEDUP_REMOVED lines=9> */
[----:B------:R-:W-:Y:S01]  /*e480*/  FSEL R39, R39, -INF , !P2 ;  /* 0xff80000027277808 */ /* 0x000fe20005000000 */
[----:B------:R-:W0:Y:S01]  /*e490*/  LDTM.x8 R4, tmem[UR4] ;  /* 0x00000004000479ee */ /* 0x000e2200081c0000 */
        /* <DEDUP_REMOVED lines=21> */
[----:B------:R-:W-:Y:S01]  /*e5f0*/  VIADD R100, R100, 0x3f ;  /* 0x0000003f64647836 */ /* 0x000fe20000000000 */
[----:B------:R-:W-:-:S02]  /*e600*/  ISETP.GE.AND P2, PT, R3, UR41, PT ;  /* 0x0000002903007c0c */ /* 0x000fc4000bf46270 */
[----:B------:R-:W-:Y:S02]  /*e610*/  FSEL R31, R31, -INF , !P1 ;  /* 0xff8000001f1f7808 */ /* 0x000fe40004800000 */
[----:B------:R-:W-:Y:S02]  /*e620*/  ISETP.GE.AND P1, PT, R0, UR41, PT ;  /* 0x0000002900007c0c */ /* 0x000fe4000bf26270 */
[----:B------:R-:W-:Y:S02]  /*e630*/  FMNMX3 R3, R17, R72, R76, !PT ;  /* 0x0000004811037276 */ /* 0x000fe4000780004c */
[----:B0-----:R-:W-:Y:S02]  /*e640*/  FSEL R81, R5, -INF , !P6 ;  /* 0xff80000005517808 */ /* 0x001fe40007000000 */
[C---:B------:R-:W-:Y:S02]  /*e650*/  FMNMX3 R0, R17.reuse, R73, R77, !PT ;  /* 0x0000004911007276 */ /* 0x040fe4000780004d */
[----:B------:R-:W-:-:S02]  /*e660*/  FMNMX3 R5, R17, R74, R78, !PT ;  /* 0x0000004a11057276 */ /* 0x000fc4000780004e */
[----:B------:R-:W-:Y:S02]  /*e670*/  FMNMX3 R3, R3, R64, R68, !PT ;  /* 0x0000004003037276 */ /* 0x000fe40007800044 */
[----:B------:R-:W-:Y:S02]  /*e680*/  FSEL R82, R6, -INF , !P5 ;  /* 0xff80000006527808 */ /* 0x000fe40006800000 */
        /* <DEDUP_REMOVED lines=19> */
[----:B------:R-:W-:Y:S02]  /*e7c0*/  FSEL R80, R4, -INF , !P0 ;  /* 0xff80000004507808 */ /* 0x000fe40004000000 */
[----:B------:R-:W-:Y:S02]  /*e7d0*/  FSEL R84, R8, -INF , !P3 ;  /* 0xff80000008547808 */ /* 0x000fe40005800000 */
[----:B------:R-:W-:-:S02]  /*e7e0*/  FMNMX3 R3, R3, R24, R28, !PT ;  /* 0x0000001803037276 */ /* 0x000fc4000780001c */
[----:B------:R-:W-:Y:S02]  /*e7f0*/  FSEL R85, R9, -INF , !P2 ;  /* 0xff80000009557808 */ /* 0x000fe40005000000 */
[----:B------:R-:W-:Y:S02]  /*e800*/  FMNMX3 R0, R0, R25, R29, !PT ;  /* 0x0000001900007276 */ /* 0x000fe4000780001d */
[----:B------:R-:W-:Y:S02]  /*e810*/  ISETP.GE.AND P0, PT, R100, UR41, PT ;  /* 0x0000002964007c0c */ /* 0x000fe4000bf06270 */
[----:B------:R-:W-:Y:S02]  /*e820*/  FSEL R86, R10, -INF , !P1 ;  /* 0xff8000000a567808 */ /* 0x000fe40004800000 */
[----:B------:R-:W-:Y:S02]  /*e830*/  FMNMX3 R6, R6, R35, R39, !PT ;  /* 0x0000002306067276 */ /* 0x000fe40007800027 */
[----:B------:R-:W-:-:S02]  /*e840*/  FMNMX3 R5, R5, R26, R30, !PT ;  /* 0x0000001a05057276 */ /* 0x000fc4000780001e */
[----:B------:R-:W-:Y:S02]  /*e850*/  FMNMX3 R4, R3, R80, R84, !PT ;  /* 0x0000005003047276 */ /* 0x000fe40007800054 */
[----:B------:R-:W-:Y:S02]  /*e860*/  FMNMX3 R3, R0, R81, R85, !PT ;  /* 0x0000005100037276 */ /* 0x000fe40007800055 */
[----:B------:R-:W-:Y:S02]  /*e870*/  FSEL R83, R7, -INF , !P4 ;  /* 0xff80000007537808 */ /* 0x000fe40006000000 */
[----:B------:R-:W-:Y:S02]  /*e880*/  FSEL R87, R11, -INF , !P0 ;  /* 0xff8000000b577808 */ /* 0x000fe40004000000 */
        /* <DEDUP_REMOVED lines=13> */
[----:B------:R-:W1:Y:S01]  /*e960*/  LDCU.64 UR6, c[0x4][0xe8] ;  /* 0x01001d00ff0677ac */ /* 0x000e620008000a00 */
[----:B------:R-:W3:Y:S01]  /*e970*/  LDC.64 R14, c[0x4][R14] ;  /* 0x010000000e0e7b82 */ /* 0x000ee20000000a00 */
[----:B------:R-:W-:Y:S01]  /*e980*/  IMAD.MOV.U32 R13, RZ, RZ, RZ ;  /* 0x000000ffff0d7224 */ /* 0x000fe200078e00ff */
[----:B------:R-:W4:Y:S01]  /*e990*/  LDCU.64 UR4, c[0x4][0x48] ;  /* 0x01000900ff0477ac */ /* 0x000f220008000a00 */
[----:B0-----:R-:W-:Y:S01]  /*e9a0*/  IMAD.U32 R4, RZ, RZ, UR8 ;  /* 0x00000008ff047e24 */ /* 0x001fe2000f8e00ff */
[----:B------:R-:W-:Y:S01]  /*e9b0*/  MOV R5, UR9 ;  /* 0x0000000900057c02 */ /* 0x000fe20008000f00 */
[----:B-1----:R-:W-:Y:S01]  /*e9c0*/  IMAD.U32 R6, RZ, RZ, UR6 ;  /* 0x00000006ff067e24 */ /* 0x002fe2000f8e00ff */
[----:B------:R-:W-:Y:S01]  /*e9d0*/  MOV R7, UR7 ;  /* 0x0000000700077c02 */ /* 0x000fe20008000f00 */
[----:B----4-:R-:W-:Y:S01]  /*e9e0*/  IMAD.U32 R10, RZ, RZ, UR4 ;  /* 0x00000004ff0a7e24 */ /* 0x010fe2000f8e00ff */
[----:B------:R-:W-:-:S02]  /*e9f0*/  MOV R11, UR5 ;  /* 0x00000005000b7c02 */ /* 0x000fc40008000f00 */
[----:B------:R-:W-:-:S07]  /*ea00*/  LEPC R20, `(.L_x_671) ;  /* 0x000000001014794e */ /* 0x000fce0000000000 */
[----:B--23--:R-:W-:Y:S05]  /*ea10*/  CALL.ABS.NOINC R14 ;  /* 0x000000000e007343 */ /* 0x00cfea0003c00000 */
.L_x_671:
[----:B------:R-:W-:Y:S05]  /*ea20*/  WARPSYNC.ALL ;  /* 0x0000000000007948 */ /* 0x000fea0003800000 */
[----:B------:R-:W-:Y:S01]  /*ea30*/  R2UR UR4, R97 ;  /* 0x00000000610472ca */ /* 0x000fe200000e0000 */
[----:B------:R-:W-:Y:S01]  /*ea40*/  IMAD.MOV.U32 R100, RZ, RZ, R17 ;  /* 0x000000ffff647224 */ /* 0x000fe200078e0011 */
[----:B------:R-:W-:-:S11]  /*ea50*/  ISETP.NE.AND P0, PT, RZ, UR48, PT ;  /* 0x00000030ff007c0c */ /* 0x000fd6000bf05270 */
[----:B------:R0:W-:Y:S02]  /*ea60*/  STTM.x2 tmem[UR4], R100 ;  /* 0x00000064000079ed */ /* 0x0001e400080c0004 */
[----:B------:R-:W-:Y:S05]  /*ea70*/  @P0 BRA `(.L_x_672) ;  /* 0x0000000000040947 */ /* 0x000fea0003800000 */
[----:B------:R-:W-:Y:S05]  /*ea80*/  BPT.TRAP 0x1 ;  /* 0x000000040000795c */ /* 0x000fea0000300000 */
.L_x_672:
[----:B------:R-:W-:Y:S01]  /*ea90*/  MOV R0, UR43 ;  /* 0x0000002b00007c02 */ /* 0x000fe20008000f00 */
[----:B------:R-:W-:Y:S01]  /*eaa0*/  SYNCS.ARRIVE.TRANS64.A1T0 RZ, [UR57], RZ ;  /* 0x000000ffffff79a7 */ /* 0x000fe20008100039 */
[----:B------:R-:W0:Y:S02]  /*eab0*/  LDCU UR4, c[0x0][0x414] ;  /* 0x00008280ff0477ac */ /* 0x000e240008000800 */
[----:B------:R-:W-:Y:S01]  /*eac0*/  SHF.L.U32 R0, R0, 0x1f, RZ ;  /* 0x0000001f00007819 */ /* 0x000fe200000006ff */
[----:B------:R-:W-:-:S03]  /*ead0*/  UISETP.NE.AND UP0, UPT, UR42, URZ, UPT ;  /* 0x000000ff2a00728c */ /* 0x000fc6000bf05270 */
[----:B------:R-:W1:Y:S01]  /*eae0*/  SYNCS.PHASECHK.TRANS64.TRYWAIT P4, [UR58], R0 ;  /* 0x00000000ff0075a7 */ /* 0x000e62000808113a */
[----:B------:R-:W-:-:S04]  /*eaf0*/  USEL UR5, UR44, UR45, UP0 ;  /* 0x0000002d2c057287 */ /* 0x000fc80008000000 */
[----:B------:R-:W-:Y:S01]  /*eb00*/  ULOP3.LUT UR37, UR5, 0x1, URZ, 0x3c, !UPT ;  /* 0x0000000105257892 */ /* 0x000fe2000f8e3cff */
[----:B0-----:R-:W-:-:S04]  /*eb10*/  FMUL R100, R101, -UR4 ;  /* 0x8000000465647c20 */ /* 0x001fc80008400000 */
        /* <DEDUP_REMOVED lines=14> */
[----:B------:R-:W0:Y:S08]  /*ec00*/  MUFU.EX2 R18, R18 ;  /* 0x0000001200127308 */ /* 0x000e300000000800 */
[----:B------:R-:W3:Y:S08]  /*ec10*/  MUFU.EX2 R19, R19 ;  /* 0x0000001300137308 */ /* 0x000ef00000000800 */
[----:B------:R-:W4:Y:S08]  /*ec20*/  MUFU.EX2 R22, R22 ;  /* 0x0000001600167308 */ /* 0x000f300000000800 */
[----:B------:R-:W0:Y:S02]  /*ec30*/  MUFU.EX2 R23, R23 ;  /* 0x0000001700177308 */ /* 0x000e240000000800 */
[----:B01-34-:R-:W-:Y:S05]  /*ec40*/  @!P4 BRA `(.L_x_673) ;  /* 0x0000008000c0c947 */ /* 0x01bfea0003800000 */
.L_x_777:
[--C-:B------:R-:W-:Y:S01]  /*ec50*/  FFMA2 R8, R64.F32x2.HI_LO, UR4.F32, R100.reuse.F32 ;  /* 0x0000000440087c49 */ /* 0x100fe20009200064 */
[----:B------:R-:W-:Y:S01]  /*ec60*/  FSETP.GEU.AND P4, PT, R78, -126, PT ;  /* 0xc2fc00004e00780b */ /* 0x000fe20003f8e000 */
[--C-:B------:R-:W-:Y:S01]  /*ec70*/  FFMA2 R6, R66.F32x2.HI_LO, UR4.F32, R100.reuse.F32 ;  /* 0x0000000442067c49 */ /* 0x100fe20009200064 */
[----:B------:R-:W-:Y:S01]  /*ec80*/  SYNCS.ARRIVE.TRANS64.A1T0 RZ, [UR59], RZ ;  /* 0x000000ffffff79a7 */ /* 0x000fe2000810003b */
        /* <DEDUP_REMOVED lines=14> */
[----:B------:R-:W-:Y:S01]  /*ed70*/  F2FP.SATFINITE.E5M2.F32.PACK_AB_MERGE_C R119, R19, R18, RZ ;  /* 0x000000121377723e */ /* 0x000fe200048060ff */
[--C-:B------:R-:W-:Y:S01]  /*ed80*/  FFMA2 R74, R30.F32x2.HI_LO, UR4.F32, R100.reuse.F32 ;  /* 0x000000041e4a7c49 */ /* 0x100fe20009200064 */
[----:B------:R-:W-:Y:S01]  /*ed90*/  F2FP.SATFINITE.E5M2.F32.PACK_AB_MERGE_C R116, R23, R22, RZ ;  /* 0x000000161774723e */ /* 0x000fe200048060ff */
[----:B------:R-:W-:Y:S01]  /*eda0*/  @!P3 FMUL R79, R79, 0.5 ;  /* 0x3f0000004f4fb820 */ /* 0x000fe20000400000 */
[----:B------:R-:W-:Y:S01]  /*edb0*/  FFMA2 R76, R82.F32x2.HI_LO, UR4.F32, R100.F32 ;  /* 0x00000004524c7c49 */ /* 0x000fe20009200064 */
[----:B------:R-:W3:Y:S01]  /*edc0*/  MUFU.EX2 R73, R73 ;  /* 0x0000004900497308 */ /* 0x000ee20000000800 */
[----:B------:R-:W-:Y:S01]  /*edd0*/  @!P2 FMUL R8, R8, 0.5 ;  /* 0x3f0000000808a820 */ /* 0x000fe20000400000 */
[----:B------:R-:W-:-:S02]  /*ede0*/  @!P1 FMUL R9, R9, 0.5 ;  /* 0x3f00000009099820 */ /* 0x000fc40000400000 */
[----:B------:R-:W-:-:S04]  /*edf0*/  @!P0 FMUL R6, R6, 0.5 ;  /* 0x3f00000006068820 */ /* 0x000fc80000400000 */
[----:B------:R-:W4:Y:S01]  /*ee00*/  MUFU.EX2 R64, R78 ;  /* 0x0000004e00407308 */ /* 0x000f220000000800 */
[----:B-1----:R-:W-:Y:S01]  /*ee10*/  @!P6 FMUL R72, R72, R72 ;  /* 0x000000484848e220 */ /* 0x002fe20000400000 */
[----:B------:R-:W-:-:S06]  /*ee20*/  FSETP.GEU.AND P6, PT, R7, -126, PT ;  /* 0xc2fc00000700780b */ /* 0x000fcc0003fce000 */
[----:B------:R-:W1:Y:S01]  /*ee30*/  MUFU.EX2 R65, R79 ;  /* 0x0000004f00417308 */ /* 0x000e620000000800 */
[----:B---3--:R-:W-:Y:S01]  /*ee40*/  @!P5 FMUL R73, R73, R73 ;  /* 0x000000494949d220 */ /* 0x008fe20000400000 */
[----:B------:R-:W-:-:S04]  /*ee50*/  FSETP.GEU.AND P5, PT, R4, -126, PT ;  /* 0xc2fc00000400780b */ /* 0x000fc80003fae000 */
[----:B------:R-:W-:Y:S01]  /*ee60*/  F2FP.SATFINITE.E5M2.F32.PACK_AB_MERGE_C R121, R73, R72, RZ ;  /* 0x000000484979723e */ /* 0x000fe200048060ff */
[----:B------:R-:W-:Y:S01]  /*ee70*/  @!P6 FMUL R7, R7, 0.5 ;  /* 0x3f0000000707e820 */ /* 0x000fe20000400000 */
[----:B------:R-:W3:Y:S01]  /*ee80*/  MUFU.EX2 R66, R8 ;  /* 0x0000000800427308 */ /* 0x000ee20000000800 */
[----:B----4-:R-:W-:Y:S01]  /*ee90*/  @!P4 FMUL R64, R64, R64 ;  /* 0x000000404040c220 */ /* 0x010fe20000400000 */
[----:B------:R-:W-:-:S05]  /*eea0*/  FSETP.GEU.AND P4, PT, R5, -126, PT ;  /* 0xc2fc00000500780b */ /* 0x000fca0003f8e000 */
[----:B------:R-:W-:Y:S01]  /*eeb0*/  @!P5 FMUL R4, R4, 0.5 ;  /* 0x3f0000000404d820 */ /* 0x000fe20000400000 */
[----:B------:R4:W5:Y:S01]  /*eec0*/  MUFU.EX2 R67, R9 ;  /* 0x0000000900437308 */ /* 0x0009620000000800 */
[----:B-1----:R-:W-:Y:S01]  /*eed0*/  @!P3 FMUL R65, R65, R65 ;  /* 0x000000414141b220 */ /* 0x002fe20000400000 */
[----:B------:R-:W-:Y:S01]  /*eee0*/  FSETP.GEU.AND P3, PT, R10, -126, PT ;  /* 0xc2fc00000a00780b */ /* 0x000fe20003f6e000 */
[----:B------:R-:W-:-:S03]  /*eef0*/  FFMA2 R78, R80.F32x2.HI_LO, UR4.F32, R100.F32 ;  /* 0x00000004504e7c49 */ /* 0x000fc60009200064 */
[----:B------:R-:W-:Y:S01]  /*ef00*/  F2FP.SATFINITE.E5M2.F32.PACK_AB_MERGE_C R118, R65, R64, RZ ;  /* 0x000000404176723e */ /* 0x000fe200048060ff */
[----:B------:R-:W-:Y:S01]  /*ef10*/  @!P4 FMUL R5, R5, 0.5 ;  /* 0x3f0000000505c820 */ /* 0x000fe20000400000 */
[----:B------:R-:W1:Y:S01]  /*ef20*/  MUFU.EX2 R68, R6 ;  /* 0x0000000600447308 */ /* 0x000e620000000800 */
[----:B---3--:R-:W-:Y:S01]  /*ef30*/  @!P2 FMUL R66, R66, R66 ;  /* 0x000000424242a220 */ /* 0x008fe20000400000 */
[----:B------:R-:W-:-:S05]  /*ef40*/  FSETP.GEU.AND P2, PT, R11, -126, PT ;  /* 0xc2fc00000b00780b */ /* 0x000fca0003f4e000 */
[----:B------:R-:W-:Y:S01]  /*ef50*/  @!P3 FMUL R10, R10, 0.5 ;  /* 0x3f0000000a0ab820 */ /* 0x000fe20000400000 */
[----:B------:R3:W0:Y:S01]  /*ef60*/  MUFU.EX2 R69, R7 ;  /* 0x0000000700457308 */ /* 0x0006220000000800 */
[----:B----4-:R-:W-:Y:S02]  /*ef70*/  FFMA2 R8, R56.F32x2.HI_LO, UR4.F32, R100.F32 ;  /* 0x0000000438087c49 */ /* 0x010fe40009200064 */
[----:B-----5:R-:W-:-:S03]  /*ef80*/  @!P1 FMUL R67, R67, R67 ;  /* 0x0000004343439220 */ /* 0x020fc60000400000 */
[----:B------:R-:W-:Y:S01]  /*ef90*/  FSETP.GEU.AND P1, PT, R8, -126, PT ;  /* 0xc2fc00000800780b */ /* 0x000fe20003f2e000 */
[----:B------:R-:W-:Y:S01]  /*efa0*/  @!P2 FMUL R11, R11, 0.5 ;  /* 0x3f0000000b0ba820 */ /* 0x000fe20000400000 */
[----:B------:R-:W4:Y:S01]  /*efb0*/  MUFU.EX2 R70, R4 ;  /* 0x0000000400467308 */ /* 0x000f220000000800 */
[----:B-1----:R-:W-:Y:S01]  /*efc0*/  @!P0 FMUL R68, R68, R68 ;  /* 0x0000004444448220 */ /* 0x002fe20000400000 */
[----:B------:R-:W-:Y:S02]  /*efd0*/  FSETP.GEU.AND P0, PT, R9, -126, PT ;  /* 0xc2fc00000900780b */ /* 0x000fe40003f0e000 */
[----:B------:R-:W-:-:S04]  /*efe0*/  F2FP.SATFINITE.E5M2.F32.PACK_AB_MERGE_C R123, R67, R66, RZ ;  /* 0x00000042437b723e */ /* 0x000fc800048060ff */
[----:B------:R1:W5:Y:S01]  /*eff0*/  MUFU.EX2 R71, R5 ;  /* 0x0000000500477308 */ /* 0x0003620000000800 */
[----:B---3--:R-:W-:Y:S02]  /*f000*/  FFMA2 R6, R58.F32x2.HI_LO, UR4.F32, R100.F32 ;  /* 0x000000043a067c49 */ /* 0x008fe40009200064 */
[----:B------:R-:W-:Y:S01]  /*f010*/  @!P1 FMUL R8, R8, 0.5 ;  /* 0x3f00000008089820 */ /* 0x000fe20000400000 */
[----:B0-----:R-:W-:Y:S02]  /*f020*/  @!P6 FMUL R69, R69, R69 ;  /* 0x000000454545e220 */ /* 0x001fe40000400000 */
[----:B------:R-:W-:Y:S01]  /*f030*/  FSETP.GEU.AND P6, PT, R6, -126, PT ;  /* 0xc2fc00000600780b */ /* 0x000fe20003fce000 */
[----:B------:R-:W-:Y:S01]  /*f040*/  @!P0 FMUL R9, R9, 0.5 ;  /* 0x3f00000009098820 */ /* 0x000fe20000400000 */
[----:B------:R-:W0:Y:S01]  /*f050*/  MUFU.EX2 R56, R10 ;  /* 0x0000000a00387308 */ /* 0x000e220000000800 */
[----:B----4-:R-:W-:Y:S01]  /*f060*/  @!P5 FMUL R70, R70, R70 ;  /* 0x000000464646d220 */ /* 0x010fe20000400000 */
[----:B------:R-:W-:-:S02]  /*f070*/  FSETP.GEU.AND P5, PT, R7, -126, PT ;  /* 0xc2fc00000700780b */ /* 0x000fc40003fae000 */
[----:B------:R-:W-:-:S04]  /*f080*/  F2FP.SATFINITE.E5M2.F32.PACK_AB_MERGE_C R120, R69, R68, RZ ;  /* 0x000000444578723e */ /* 0x000fc800048060ff */
[----:B------:R3:W4:Y:S01]  /*f090*/  MUFU.EX2 R57, R11 ;  /* 0x0000000b00397308 */ /* 0x0007220000000800 */
[----:B-1----:R-:W-:Y:S02]  /*f0a0*/  FFMA2 R4, R60.F32x2.HI_LO, UR4.F32, R100.F32 ;  /* 0x000000043c047c49 */ /* 0x002fe40009200064 */
[----:B-----5:R-:W-:Y:S01]  /*f0b0*/  @!P4 FMUL R71, R71, R71 ;  /* 0x000000474747c220 */ /* 0x020fe20000400000 */
[----:B------:R-:W-:Y:S02]  /*f0c0*/  @!P6 FMUL R6, R6, 0.5 ;  /* 0x3f0000000606e820 */ /* 0x000fe40000400000 */
[----:B------:R-:W-:Y:S01]  /*f0d0*/  FSETP.GEU.AND P4, PT, R4, -126, PT ;  /* 0xc2fc00000400780b */ /* 0x000fe20003f8e000 */
[----:B------:R-:W-:Y:S01]  /*f0e0*/  @!P5 FMUL R7, R7, 0.5 ;  /* 0x3f0000000707d820 */ /* 0x000fe20000400000 */
[----:B------:R-:W1:Y:S01]  /*f0f0*/  MUFU.EX2 R58, R8 ;  /* 0x00000008003a7308 */ /* 0x000e620000000800 */
[----:B0-----:R-:W-:Y:S01]  /*f100*/  @!P3 FMUL R56, R56, R56 ;  /* 0x000000383838b220 */ /* 0x001fe20000400000 */
[----:B------:R-:W-:-:S02]  /*f110*/  FSETP.GEU.AND P3, PT, R5, -126, PT ;  /* 0xc2fc00000500780b */ /* 0x000fc40003f6e000 */
[----:B------:R-:W-:-:S04]  /*f120*/  F2FP.SATFINITE.E5M2.F32.PACK_AB_MERGE_C R125, R71, R70, RZ ;  /* 0x00000046477d723e */ /* 0x000fc800048060ff */
[----:B------:R0:W5:Y:S01]  /*f130*/  MUFU.EX2 R59, R9 ;  /* 0x00000009003b7308 */ /* 0x0001620000000800 */
[----:B---3--:R-:W-:Y:S02]  /*f140*/  FFMA2 R10, R62.F32x2.HI_LO, UR4.F32, R100.F32 ;  /* 0x000000043e0a7c49 */ /* 0x008fe40009200064 */
[----:B----4-:R-:W-:Y:S01]  /*f150*/  @!P2 FMUL R57, R57, R57 ;  /* 0x000000393939a220 */ /* 0x010fe20000400000 */
[----:B------:R-:W-:Y:S02]  /*f160*/  @!P4 FMUL R4, R4, 0.5 ;  /* 0x3f0000000404c820 */ /* 0x000fe40000400000 */
[----:B------:R-:W-:Y:S01]  /*f170*/  FSETP.GEU.AND P2, PT, R10, -126, PT ;  /* 0xc2fc00000a00780b */ /* 0x000fe20003f4e000 */
[----:B------:R-:W-:Y:S01]  /*f180*/  @!P3 FMUL R5, R5, 0.5 ;  /* 0x3f0000000505b820 */ /* 0x000fe20000400000 */
[----:B------:R-:W3:Y:S01]  /*f190*/  MUFU.EX2 R60, R6 ;  /* 0x00000006003c7308 */ /* 0x000ee20000000800 */
[----:B-1----:R-:W-:Y:S01]  /*f1a0*/  @!P1 FMUL R58, R58, R58 ;  /* 0x0000003a3a3a9220 */ /* 0x002fe20000400000 */
[----:B------:R-:W-:-:S02]  /*f1b0*/  FSETP.GEU.AND P1, PT, R11, -126, PT ;  /* 0xc2fc00000b00780b */ /* 0x000fc40003f2e000 */
[----:B------:R-:W-:-:S04]  /*f1c0*/  F2FP.SATFINITE.E5M2.F32.PACK_AB_MERGE_C R122, R57, R56, RZ ;  /* 0x00000038397a723e */ /* 0x000fc800048060ff */
[----:B------:R1:W4:Y:S01]  /*f1d0*/  MUFU.EX2 R61, R7 ;  /* 0x00000007003d7308 */ /* 0x0003220000000800 */
[----:B0-----:R-:W-:Y:S02]  /*f1e0*/  FFMA2 R8, R48.F32x2.HI_LO, UR4.F32, R100.F32 ;  /* 0x0000000430087c49 */ /* 0x001fe40009200064 */
[----:B-----5:R-:W-:Y:S01]  /*f1f0*/  @!P0 FMUL R59, R59, R59 ;  /* 0x0000003b3b3b8220 */ /* 0x020fe20000400000 */
[----:B------:R-:W-:Y:S02]  /*f200*/  @!P2 FMUL R10, R10, 0.5 ;  /* 0x3f0000000a0aa820 */ /* 0x000fe40000400000 */
[----:B------:R-:W-:Y:S01]  /*f210*/  FSETP.GEU.AND P0, PT, R8, -126, PT ;  /* 0xc2fc00000800780b */ /* 0x000fe20003f0e000 */
[----:B------:R-:W-:Y:S01]  /*f220*/  @!P1 FMUL R11, R11, 0.5 ;  /* 0x3f0000000b0b9820 */ /* 0x000fe20000400000 */
[----:B------:R-:W0:Y:S01]  /*f230*/  MUFU.EX2 R62, R4 ;  /* 0x00000004003e7308 */ /* 0x000e220000000800 */
[----:B---3--:R-:W-:Y:S01]  /*f240*/  @!P6 FMUL R60, R60, R60 ;  /* 0x0000003c3c3ce220 */ /* 0x008fe20000400000 */
[----:B------:R-:W-:-:S02]  /*f250*/  FSETP.GEU.AND P6, PT, R9, -126, PT ;  /* 0xc2fc00000900780b */ /* 0x000fc40003fce000 */
[----:B------:R-:W-:-:S04]  /*f260*/  F2FP.SATFINITE.E5M2.F32.PACK_AB_MERGE_C R127, R59, R58, RZ ;  /* 0x0000003a3b7f723e */ /* 0x000fc800048060ff */
[----:B------:R3:W5:Y:S01]  /*f270*/  MUFU.EX2 R63, R5 ;  /* 0x00000005003f7308 */ /* 0x0007620000000800 */
[----:B-1----:R-:W-:Y:S02]  /*f280*/  FFMA2 R6, R50.F32x2.HI_LO, UR4.F32, R100.F32 ;  /* 0x0000000432067c49 */ /* 0x002fe40009200064 */
[----:B------:R-:W-:Y:S01]  /*f290*/  @!P0 FMUL R8, R8, 0.5 ;  /* 0x3f00000008088820 */ /* 0x000fe20000400000 */
[----:B----4-:R-:W-:Y:S02]  /*f2a0*/  @!P5 FMUL R61, R61, R61 ;  /* 0x0000003d3d3dd220 */ /* 0x010fe40000400000 */
[----:B------:R-:W-:Y:S01]  /*f2b0*/  FSETP.GEU.AND P5, PT, R6, -126, PT ;  /* 0xc2fc00000600780b */ /* 0x000fe20003fae000 */
[----:B------:R-:W-:Y:S01]  /*f2c0*/  @!P6 FMUL R9, R9, 0.5 ;  /* 0x3f0000000909e820 */ /* 0x000fe20000400000 */
[----:B------:R-:W1:Y:S01]  /*f2d0*/  MUFU.EX2 R48, R10 ;  /* 0x0000000a00307308 */ /* 0x000e620000000800 */
[----:B0-----:R-:W-:Y:S01]  /*f2e0*/  @!P4 FMUL R62, R62, R62 ;  /* 0x0000003e3e3ec220 */ /* 0x001fe20000400000 */
[----:B------:R-:W-:-:S02]  /*f2f0*/  FSETP.GEU.AND P4, PT, R7, -126, PT ;  /* 0xc2fc00000700780b */ /* 0x000fc40003f8e000 */
[----:B------:R-:W-:-:S04]  /*f300*/  F2FP.SATFINITE.E5M2.F32.PACK_AB_MERGE_C R124, R61, R60, RZ ;  /* 0x0000003c3d7c723e */ /* 0x000fc800048060ff */
[----:B------:R0:W4:Y:S01]  /*f310*/  MUFU.EX2 R49, R11 ;  /* 0x0000000b00317308 */ /* 0x0001220000000800 */
[----:B---3--:R-:W-:Y:S02]  /*f320*/  FFMA2 R4, R52.F32x2.HI_LO, UR4.F32, R100.F32 ;  /* 0x0000000434047c49 */ /* 0x008fe40009200064 */
[----:B-----5:R-:W-:Y:S01]  /*f330*/  @!P3 FMUL R63, R63, R63 ;  /* 0x0000003f3f3fb220 */ /* 0x020fe20000400000 */
[----:B------:R-:W-:Y:S02]  /*f340*/  @!P5 FMUL R6, R6, 0.5 ;  /* 0x3f0000000606d820 */ /* 0x000fe40000400000 */
[----:B------:R-:W-:Y:S01]  /*f350*/  FSETP.GEU.AND P3, PT, R4, -126, PT ;  /* 0xc2fc00000400780b */ /* 0x000fe20003f6e000 */
[----:B------:R-:W-:Y:S01]  /*f360*/  @!P4 FMUL R7, R7, 0.5 ;  /* 0x3f0000000707c820 */ /* 0x000fe20000400000 */
[----:B------:R-:W3:Y:S01]  /*f370*/  MUFU.EX2 R50, R8 ;  /* 0x0000000800327308 */ /* 0x000ee20000000800 */
[----:B-1----:R-:W-:Y:S01]  /*f380*/  @!P2 FMUL R48, R48, R48 ;  /* 0x000000303030a220 */ /* 0x002fe20000400000 */
[----:B------:R-:W-:-:S02]  /*f390*/  FSETP.GEU.AND P2, PT, R5, -126, PT ;  /* 0xc2fc00000500780b */ /* 0x000fc40003f4e000 */
[----:B------:R-:W-:-:S04]  /*f3a0*/  F2FP.SATFINITE.E5M2.F32.PACK_AB_MERGE_C R129, R63, R62, RZ ;  /* 0x0000003e3f81723e */ /* 0x000fc800048060ff */
[----:B------:R1:W5:Y:S01]  /*f3b0*/  MUFU.EX2 R51, R9 ;  /* 0x0000000900337308 */ /* 0x0003620000000800 */
[----:B0-----:R-:W-:Y:S02]  /*f3c0*/  FFMA2 R10, R54.F32x2.HI_LO, UR4.F32, R100.F32 ;  /* 0x00000004360a7c49 */ /* 0x001fe40009200064 */
[----:B----4-:R-:W-:Y:S01]  /*f3d0*/  @!P1 FMUL R49, R49, R49 ;  /* 0x0000003131319220 */ /* 0x010fe20000400000 */
[----:B------:R-:W-:Y:S02]  /*f3e0*/  @!P3 FMUL R4, R4, 0.5 ;  /* 0x3f0000000404b820 */ /* 0x000fe40000400000 */
[----:B------:R-:W-:Y:S01]  /*f3f0*/  FSETP.GEU.AND P1, PT, R10, -126, PT ;  /* 0xc2fc00000a00780b */ /* 0x000fe20003f2e000 */
[----:B------:R-:W-:Y:S01]  /*f400*/  @!P2 FMUL R5, R5, 0.5 ;  /* 0x3f0000000505a820 */ /* 0x000fe20000400000 */
[----:B------:R-:W0:Y:S01]  /*f410*/  MUFU.EX2 R52, R6 ;  /* 0x0000000600347308 */ /* 0x000e220000000800 */
[----:B---3--:R-:W-:Y:S01]  /*f420*/  @!P0 FMUL R50, R50, R50 ;  /* 0x0000003232328220 */ /* 0x008fe20000400000 */
[----:B------:R-:W-:-:S02]  /*f430*/  FSETP.GEU.AND P0, PT, R11, -126, PT ;  /* 0xc2fc00000b00780b */ /* 0x000fc40003f0e000 */
[----:B------:R-:W-:-:S04]  /*f440*/  F2FP.SATFINITE.E5M2.F32.PACK_AB_MERGE_C R126, R49, R48, RZ ;  /* 0x00000030317e723e */ /* 0x000fc800048060ff */
[----:B------:R3:W4:Y:S01]  /*f450*/  MUFU.EX2 R53, R7 ;  /* 0x0000000700357308 */ /* 0x0007220000000800 */
[----:B-1----:R-:W-:Y:S02]  /*f460*/  FFMA2 R8, R40.F32x2.HI_LO, UR4.F32, R100.F32 ;  /* 0x0000000428087c49 */ /* 0x002fe40009200064 */
[----:B------:R-:W-:Y:S01]  /*f470*/  @!P1 FMUL R10, R10, 0.5 ;  /* 0x3f0000000a0a9820 */ /* 0x000fe20000400000 */
[----:B-----5:R-:W-:Y:S02]  /*f480*/  @!P6 FMUL R51, R51, R51 ;  /* 0x000000333333e220 */ /* 0x020fe40000400000 */
        /* <DEDUP_REMOVED lines=28> */
[----:B----4-:R-:W-:Y:S01]  /*f650*/  @!P0 FMUL R41, R41, R41 ;  /* 0x0000002929298220 */ /* 0x010fe20000400000 */
[----:B------:R-:W-:Y:S02]  /*f660*/  @!P2 FMUL R4, R4, 0.5 ;  /* 0x3f0000000404a820 */ /* 0x000fe40000400000 */
        /* <DEDUP_REMOVED lines=8> */
[----:B------:R-:W-:Y:S01]  /*f6f0*/  @!P0 FMUL R10, R10, 0.5 ;  /* 0x3f0000000a0a8820 */ /* 0x000fe20000400000 */
[----:B-----5:R-:W-:Y:S02]  /*f700*/  @!P5 FMUL R43, R43, R43 ;  /* 0x0000002b2b2bd220 */ /* 0x020fe40000400000 */
        /* <DEDUP_REMOVED lines=28> */
[----:B------:R-:W-:Y:S01]  /*f8d0*/  @!P1 FMUL R4, R4, 0.5 ;  /* 0x3f00000004049820 */ /* 0x000fe20000400000 */
[----:B----4-:R-:W-:Y:S02]  /*f8e0*/  @!P6 FMUL R33, R33, R33 ;  /* 0x000000212121e220 */ /* 0x010fe40000400000 */
        /* <DEDUP_REMOVED lines=26> */
[----:B------:R-:W0:Y:S01]  /*fa90*/  MUFU.EX2 R25, R11 ;  /* 0x0000000b00197308 */ /* 0x000e220000000800 */
[----:B---3--:R-:W-:Y:S01]  /*faa0*/  FFMA2 R4, R28.F32x2.HI_LO, UR4.F32, R100.F32 ;  /* 0x000000041c047c49 */ /* 0x008fe20009200064 */
[----:B------:R-:W-:Y:S01]  /*fab0*/  USHF.R.U32.HI UR4, URZ, 0x15, UR36 ;  /* 0x00000015ff047899 */ /* 0x000fe20008011624 */
[----:B-----5:R-:W-:Y:S01]  /*fac0*/  @!P0 FMUL R39, R39, R39 ;  /* 0x0000002727278220 */ /* 0x020fe20000400000 */
[----:B------:R-:W-:Y:S02]  /*fad0*/  @!P2 FMUL R6, R6, 0.5 ;  /* 0x3f0000000606a820 */ /* 0x000fe40000400000 */
[----:B------:R-:W-:Y:S01]  /*fae0*/  FSETP.GEU.AND P0, PT, R4, -126, PT ;  /* 0xc2fc00000400780b */ /* 0x000fe20003f0e000 */
[----:B------:R-:W-:Y:S01]  /*faf0*/  @!P1 FMUL R7, R7, 0.5 ;  /* 0x3f00000007079820 */ /* 0x000fe20000400000 */
[----:B------:R-:W3:Y:S01]  /*fb00*/  MUFU.EX2 R26, R8 ;  /* 0x00000008001a7308 */ /* 0x000ee20000000800 */
[----:B-1----:R-:W-:Y:S01]  /*fb10*/  @!P6 FMUL R24, R24, R24 ;  /* 0x000000181818e220 */ /* 0x002fe20000400000 */
[----:B------:R-:W-:-:S02]  /*fb20*/  FSETP.GEU.AND P6, PT, R5, -126, PT ;  /* 0xc2fc00000500780b */ /* 0x000fc40003fce000 */
[----:B------:R-:W-:Y:S02]  /*fb30*/  MOV R3, UR4 ;  /* 0x0000000400037c02 */ /* 0x000fe40008000f00 */
[----:B------:R-:W-:Y:S02]  /*fb40*/  F2FP.SATFINITE.E5M2.F32.PACK_AB_MERGE_C R111, R39, R38, RZ ;  /* 0x00000026276f723e */ /* 0x000fe400048060ff */
[----:B------:R-:W1:Y:S01]  /*fb50*/  MUFU.EX2 R27, R9 ;  /* 0x00000009001b7308 */ /* 0x000e620000000800 */
[----:B0-----:R-:W-:Y:S01]  /*fb60*/  @!P5 FMUL R25, R25, R25 ;  /* 0x000000191919d220 */ /* 0x001fe20000400000 */
[----:B------:R-:W-:Y:S01]  /*fb70*/  FSETP.GEU.AND P5, PT, R74, -126, PT ;  /* 0xc2fc00004a00780b */ /* 0x000fe20003fae000 */
[----:B------:R-:W-:-:S03]  /*fb80*/  @!P0 FMUL R4, R4, 0.5 ;  /* 0x3f00000004048820 */ /* 0x000fc60000400000 */
[----:B------:R-:W-:Y:S01]  /*fb90*/  F2FP.SATFINITE.E5M2.F32.PACK_AB_MERGE_C R108, R25, R24, RZ ;  /* 0x00000018196c723e */ /* 0x000fe200048060ff */
[----:B------:R-:W-:Y:S01]  /*fba0*/  @!P6 FMUL R5, R5, 0.5 ;  /* 0x3f0000000505e820 */ /* 0x000fe20000400000 */
[----:B------:R-:W0:Y:S01]  /*fbb0*/  MUFU.EX2 R28, R6 ;  /* 0x00000006001c7308 */ /* 0x000e220000000800 */
[----:B---3--:R-:W-:Y:S01]  /*fbc0*/  @!P4 FMUL R26, R26, R26 ;  /* 0x0000001a1a1ac220 */ /* 0x008fe20000400000 */
[----:B------:R-:W-:-:S05]  /*fbd0*/  FSETP.GEU.AND P4, PT, R75, -126, PT ;  /* 0xc2fc00004b00780b */ /* 0x000fca0003f8e000 */
[----:B------:R-:W-:Y:S01]  /*fbe0*/  @!P5 FMUL R74, R74, 0.5 ;  /* 0x3f0000004a4ad820 */ /* 0x000fe20000400000 */
[----:B------:R-:W3:Y:S01]  /*fbf0*/  MUFU.EX2 R29, R7 ;  /* 0x00000007001d7308 */ /* 0x000ee20000000800 */
        /* <DEDUP_REMOVED lines=9> */
[----:B---3--:R-:W-:Y:S01]  /*fc90*/  @!P1 FMUL R29, R29, R29 ;  /* 0x0000001d1d1d9220 */ /* 0x008fe20000400000 */
[----:B------:R-:W-:-:S04]  /*fca0*/  FSETP.GEU.AND P1, PT, R76, -126, PT ;  /* 0xc2fc00004c00780b */ /* 0x000fc80003f2e000 */
[----:B------:R-:W-:Y:S01]  /*fcb0*/  F2FP.SATFINITE.E5M2.F32.PACK_AB_MERGE_C R110, R29, R28, RZ ;  /* 0x0000001c1d6e723e */ /* 0x000fe200048060ff */
[----:B------:R-:W-:Y:S01]  /*fcc0*/  @!P2 FMUL R79, R79, 0.5 ;  /* 0x3f0000004f4fa820 */ /* 0x000fe20000400000 */
[----:B------:R-:W3:Y:S01]  /*fcd0*/  MUFU.EX2 R74, R74 ;  /* 0x0000004a004a7308 */ /* 0x000ee20000000800 */
[----:B-1----:R-:W-:Y:S01]  /*fce0*/  @!P0 FMUL R30, R30, R30 ;  /* 0x0000001e1e1e8220 */ /* 0x002fe20000400000 */
[----:B------:R-:W-:-:S05]  /*fcf0*/  FSETP.GEU.AND P0, PT, R77, -126, PT ;  /* 0xc2fc00004d00780b */ /* 0x000fca0003f0e000 */
[----:B------:R-:W-:Y:S01]  /*fd00*/  @!P1 FMUL R76, R76, 0.5 ;  /* 0x3f0000004c4c9820 */ /* 0x000fe20000400000 */
[----:B------:R-:W1:Y:S01]  /*fd10*/  MUFU.EX2 R75, R75 ;  /* 0x0000004b004b7308 */ /* 0x000e620000000800 */
[----:B0-----:R-:W-:Y:S01]  /*fd20*/  @!P6 FMUL R31, R31, R31 ;  /* 0x0000001f1f1fe220 */ /* 0x001fe20000400000 */
[----:B------:R-:W-:-:S04]  /*fd30*/  LOP3.LUT P6, RZ, R3, 0x3, R94, 0x48, !PT ;  /* 0x0000000303ff7812 */ /* 0x000fc800078c485e */
[----:B------:R-:W-:Y:S01]  /*fd40*/  F2FP.SATFINITE.E5M2.F32.PACK_AB_MERGE_C R115, R31, R30, RZ ;  /* 0x0000001e1f73723e */ /* 0x000fe200048060ff */
[----:B------:R-:W-:Y:S01]  /*fd50*/  @!P0 FMUL R77, R77, 0.5 ;  /* 0x3f0000004d4d8820 */ /* 0x000fe20000400000 */
[----:B------:R-:W0:Y:S01]  /*fd60*/  MUFU.EX2 R78, R78 ;  /* 0x0000004e004e7308 */ /* 0x000e220000000800 */
[----:B---3--:R-:W-:-:S07]  /*fd70*/  @!P5 FMUL R74, R74, R74 ;  /* 0x0000004a4a4ad220 */ /* 0x008fce0000400000 */
[----:B------:R-:W3:Y:S01]  /*fd80*/  MUFU.EX2 R79, R79 ;  /* 0x0000004f004f7308 */ /* 0x000ee20000000800 */
[----:B-1----:R-:W-:-:S05]  /*fd90*/  @!P4 FMUL R75, R75, R75 ;  /* 0x0000004b4b4bc220 */ /* 0x002fca0000400000 */
[----:B------:R-:W-:Y:S02]  /*fda0*/  F2FP.SATFINITE.E5M2.F32.PACK_AB_MERGE_C R112, R75, R74, RZ ;  /* 0x0000004a4b70723e */ /* 0x000fe400048060ff */
[----:B------:R-:W1:Y:S01]  /*fdb0*/  MUFU.EX2 R76, R76 ;  /* 0x0000004c004c7308 */ /* 0x000e620000000800 */
[----:B0-----:R-:W-:-:S07]  /*fdc0*/  @!P3 FMUL R78, R78, R78 ;  /* 0x0000004e4e4eb220 */ /* 0x001fce0000400000 */
[----:B------:R-:W0:Y:S01]  /*fdd0*/  MUFU.EX2 R77, R77 ;  /* 0x0000004d004d7308 */ /* 0x000e220000000800 */
[----:B---3--:R-:W-:-:S05]  /*fde0*/  @!P2 FMUL R79, R79, R79 ;  /* 0x0000004f4f4fa220 */ /* 0x008fca0000400000 */
[----:B------:R-:W-:Y:S01]  /*fdf0*/  F2FP.SATFINITE.E5M2.F32.PACK_AB_MERGE_C R117, R79, R78, RZ ;  /* 0x0000004e4f75723e */ /* 0x000fe200048060ff */
[----:B-1----:R-:W-:Y:S01]  /*fe00*/  @!P1 FMUL R76, R76, R76 ;  /* 0x0000004c4c4c9220 */ /* 0x002fe20000400000 */
[----:B0-----:R-:W-:-:S05]  /*fe10*/  @!P0 FMUL R77, R77, R77 ;  /* 0x0000004d4d4d8220 */ /* 0x001fca0000400000 */
[----:B------:R-:W-:Y:S01]  /*fe20*/  F2FP.SATFINITE.E5M2.F32.PACK_AB_MERGE_C R114, R77, R76, RZ ;  /* 0x0000004c4d72723e */ /* 0x000fe200048060ff */
[----:B------:R-:W-:Y:S06]  /*fe30*/  @!P6 BRA `(.L_x_674) ;  /* 0x000000000040e947 */ /* 0x000fec0003800000 */
        /* <DEDUP_REMOVED lines=16> */
.L_x_674:
[----:B------:R-:W-:Y:S05]  /*ff40*/  WARPSYNC.ALL ;  /* 0x0000000000007948 */ /* 0x000fea0003800000 */
[----:B------:R-:W0:Y:S01]  /*ff50*/  LDCU UR4, c[0x0][0x414] ;  /* 0x00008280ff0477ac */ /* 0x000e220008000800 */
        /* <DEDUP_REMOVED lines=8> */
[----:B0-----:R-:W-:-:S03]  /*ffe0*/  FFMA2 R82, R84.F32x2.HI_LO, UR4.F32, R100.F32 ;  /* 0x0000000454527c49 */ /* 0x001fc60009200064 */
[----:B------:R0:W-:Y:S01]  /*fff0*/  STTM.x8 tmem[UR36], R4 ;  /* 0x00000004000079ed */ /* 0x0001e200081c0024 */
[----:B------:R-:W-:Y:S01]  /*10000*/  FFMA2 R80, R86.F32x2.HI_LO, UR4.F32, R100.F32 ;  /* 0x0000000456507c49 */ /* 0x000fe20009200064 */
[----:B------:R-:W-:Y:S01]  /*10010*/  UIADD3 UR4, UPT, UPT, UR36, 0x8, URZ ;  /* 0x0000000824047890 */ /* 0x000fe2000fffe0ff */
[----:B------:R-:W-:Y:S02]  /*10020*/  FSETP.GEU.AND P4, PT, R82, -126, PT ;  /* 0xc2fc00005200780b */ /* 0x000fe40003f8e000 */
[----:B------:R-:W-:Y:S01]  /*10030*/  FSETP.GEU.AND P3, PT, R83, -126, PT ;  /* 0xc2fc00005300780b */ /* 0x000fe20003f6e000 */
[----:B------:R-:W-:Y:S01]  /*10040*/  USHF.R.U32.HI UR4, URZ, 0x15, UR4 ;  /* 0x00000015ff047899 */ /* 0x000fe20008011604 */
[----:B------:R-:W-:Y:S02]  /*10050*/  FSETP.GEU.AND P2, PT, R80, -126, PT ;  /* 0xc2fc00005000780b */ /* 0x000fe40003f4e000 */
[----:B------:R-:W-:-:S03]  /*10060*/  FSETP.GEU.AND P1, PT, R81, -126, PT ;  /* 0xc2fc00005100780b */ /* 0x000fc60003f2e000 */
[----:B------:R-:W-:-:S04]  /*10070*/  IMAD.U32 R3, RZ, RZ, UR4 ;  /* 0x00000004ff037e24 */ /* 0x000fc8000f8e00ff */
[----:B------:R-:W-:Y:S01]  /*10080*/  @!P4 FMUL R82, R82, 0.5 ;  /* 0x3f0000005252c820 */ /* 0x000fe20000400000 */
[----:B------:R-:W-:Y:S01]  /*10090*/  LOP3.LUT P0, RZ, R3, 0x3, R94, 0x48, !PT ;  /* 0x0000000303ff7812 */ /* 0x000fe2000780485e */
[----:B------:R-:W-:Y:S02]  /*100a0*/  @!P3 FMUL R83, R83, 0.5 ;  /* 0x3f0000005353b820 */ /* 0x000fe40000400000 */
[----:B------:R-:W-:Y:S02]  /*100b0*/  @!P2 FMUL R80, R80, 0.5 ;  /* 0x3f0000005050a820 */ /* 0x000fe40000400000 */
[----:B------:R-:W-:Y:S01]  /*100c0*/  @!P1 FMUL R81, R81, 0.5 ;  /* 0x3f00000051519820 */ /* 0x000fe20000400000 */
[----:B------:R-:W1:Y:S08]  /*100d0*/  MUFU.EX2 R82, R82 ;  /* 0x0000005200527308 */ /* 0x000e700000000800 */
[----:B------:R-:W3:Y:S08]  /*100e0*/  MUFU.EX2 R83, R83 ;  /* 0x0000005300537308 */ /* 0x000ef00000000800 */
[----:B------:R-:W4:Y:S01]  /*100f0*/  MUFU.EX2 R80, R80 ;  /* 0x0000005000507308 */ /* 0x000f220000000800 */
[----:B-1----:R-:W-:-:S07]  /*10100*/  @!P4 FMUL R82, R82, R82 ;  /* 0x000000525252c220 */ /* 0x002fce0000400000 */
[----:B------:R-:W1:Y:S01]  /*10110*/  MUFU.EX2 R81, R81 ;  /* 0x0000005100517308 */ /* 0x000e620000000800 */
[----:B---3--:R-:W-:-:S05]  /*10120*/  @!P3 FMUL R83, R83, R83 ;  /* 0x000000535353b220 */ /* 0x008fca0000400000 */
[----:B------:R-:W-:Y:S01]  /*10130*/  F2FP.SATFINITE.E5M2.F32.PACK_AB_MERGE_C R85, R83, R82, RZ ;  /* 0x000000525355723e */ /* 0x000fe200048060ff */
[----:B----4-:R-:W-:Y:S01]  /*10140*/  @!P2 FMUL R80, R80, R80 ;  /* 0x000000505050a220 */ /* 0x010fe20000400000 */
[----:B-1----:R-:W-:-:S05]  /*10150*/  @!P1 FMUL R81, R81, R81 ;  /* 0x0000005151519220 */ /* 0x002fca0000400000 */
[----:B------:R-:W-:Y:S01]  /*10160*/  F2FP.SATFINITE.E5M2.F32.PACK_AB_MERGE_C R84, R81, R80, RZ ;  /* 0x000000505154723e */ /* 0x000fe200048060ff */
[----:B0-----:R-:W-:Y:S06]  /*10170*/  @!P0 BRA `(.L_x_675) ;  /* 0x0000000000408947 */ /* 0x001fec0003800000 */
        /* <DEDUP_REMOVED lines=16> */
.L_x_675:
[----:B------:R-:W-:Y:S01]  /*10280*/  IMAD.U32 R0, RZ, RZ, UR49 ;  /* 0x00000031ff007e24 */ /* 0x000fe2000f8e00ff */
[----:B------:R-:W-:Y:S01]  /*10290*/  PRMT R10, R117, 0x5410, R114 ;  /* 0x00005410750a7816 */ /* 0x000fe20000000072 */
        /* <DEDUP_REMOVED lines=14> */
.L_x_676:
[----:B------:R-:W-:Y:S02]  /*10380*/  UPRMT UR4, UR61, 0x654, UR54 ;  /* 0x000006543d047896 */ /* 0x000fe40008000036 */
[----:B------:R-:W-:Y:S02]  /*10390*/  UISETP.NE.AND UP0, UPT, UR48, URZ, UPT ;  /* 0x000000ff3000728c */ /* 0x000fe4000bf05270 */
[----:B------:R-:W-:-:S05]  /*103a0*/  ULOP3.LUT UR36, UR38, 0x1, URZ, 0x3c, !UPT ;  /* 0x0000000126247892 */ /* 0x000fca000f8e3cff */
[----:B-1----:R-:W-:Y:S02]  /*103b0*/  SYNCS.ARRIVE.TRANS64.RED.A1T0 RZ, [UR4], RZ ;  /* 0x000000ffffff79a7 */ /* 0x002fe40008100404 */
[----:B------:R-:W-:Y:S05]  /*103c0*/  BRA.U UP0, `(.L_x_677) ;  /* 0x0000000100047547 */ /* 0x000fea000b800000 */
[----:B------:R-:W-:Y:S05]  /*103d0*/  BPT.TRAP 0x1 ;  /* 0x000000040000795c */ /* 0x000fea0000300000 */
.L_x_677:
        /* <DEDUP_REMOVED lines=13> */
.L_x_778:
        /* <DEDUP_REMOVED lines=11> */
.L_x_680:
[----:B------:R-:W-:Y:S05]  /*10560*/  BSYNC.RECONVERGENT B0 ;  /* 0x0000000000007941 */ /* 0x000fea0003800200 */
.L_x_679:
[----:B--2---:R-:W-:Y:S01]  /*10570*/  FMUL R16, R3, R16 ;  /* 0x0000001003107220 */ /* 0x004fe20000400000 */
        /* <DEDUP_REMOVED lines=30> */
.L_x_681:
[----:B------:R-:W-:Y:S01]  /*10760*/  IMAD.U32 R3, RZ, RZ, UR36 ;  /* 0x00000024ff037e24 */ /* 0x000fe2000f8e00ff */
[----:B------:R-:W-:-:S04]  /*10770*/  ISETP.NE.AND P0, PT, R2, R99, PT ;  /* 0x000000630200720c */ /* 0x000fc80003f05270 */
[----:B------:R-:W-:-:S04]  /*10780*/  SHF.L.U32 R3, R3, 0x1f, RZ ;  /* 0x0000001f03037819 */ /* 0x000fc800000006ff */
[----:B------:R-:W1:Y:S02]  /*10790*/  SYNCS.PHASECHK.TRANS64.TRYWAIT P1, [UR51], R3 ;  /* 0x00000003ff0075a7 */ /* 0x000e640008021133 */
[----:B-1----:R-:W-:Y:S05]  /*107a0*/  @!P1 BRA `(.L_x_682) ;  /* 0x0000006800189947 */ /* 0x002fea0003800000 */
.L_x_779:
        /* <DEDUP_REMOVED lines=17> */
.L_x_683:
        /* <DEDUP_REMOVED lines=9> */
.L_x_659:
[----:B------:R-:W-:-:S09]  /*10950*/  UISETP.NE.AND UP0, UPT, UR48, URZ, UPT ;  /* 0x000000ff3000728c */ /* 0x000fd2000bf05270 */
[----:B------:R-:W-:Y:S05]  /*10960*/  BRA.U UP0, `(.L_x_684) ;  /* 0x0000000100047547 */ /* 0x000fea000b800000 */
[----:B------:R-:W-:Y:S05]  /*10970*/  BPT.TRAP 0x1 ;  /* 0x000000040000795c */ /* 0x000fea0000300000 */
.L_x_684:
[----:B------:R-:W-:Y:S01]  /*10980*/  SYNCS.ARRIVE.TRANS64.A1T0 RZ, [UR57], RZ ;  /* 0x000000ffffff79a7 */ /* 0x000fe20008100039 */
[----:B------:R-:W-:-:S04]  /*10990*/  UISETP.NE.AND UP1, UPT, UR42, URZ, UPT ;  /* 0x000000ff2a00728c */ /* 0x000fc8000bf25270 */
[----:B------:R-:W-:-:S04]  /*109a0*/  USEL UR4, UR44, UR45, UP1 ;  /* 0x0000002d2c047287 */ /* 0x000fc80008800000 */
[----:B------:R-:W-:Y:S01]  /*109b0*/  ULOP3.LUT UR4, UR4, 0x1, URZ, 0x3c, !UPT ;  /* 0x0000000104047892 */ /* 0x000fe2000f8e3cff */
[----:B------:R-:W-:Y:S11]  /*109c0*/  BRA.U UP0, `(.L_x_685) ;  /* 0x0000000100047547 */ /* 0x000ff6000b800000 */
[----:B------:R-:W-:Y:S05]  /*109d0*/  BPT.TRAP 0x1 ;  /* 0x000000040000795c */ /* 0x000fea0000300000 */
.L_x_685:
[----:B01----:R-:W-:Y:S01]  /*109e0*/  MOV R3, UR4 ;  /* 0x0000000400037c02 */ /* 0x003fe20008000f00 */
[----:B------:R-:W-:-:S03]  /*109f0*/  UISETP.GT.U32.AND UP0, UPT, UR49, 0x1, UPT ;  /* 0x000000013100788c */ /* 0x000fc6000bf04070 */
[----:B------:R-:W-:-:S04]  /*10a00*/  SHF.L.U32 R3, R3, 0x1f, RZ ;  /* 0x0000001f03037819 */ /* 0x000fc800000006ff */
[----:B------:R-:W0:Y:S02]  /*10a10*/  SYNCS.PHASECHK.TRANS64.TRYWAIT P0, [UR56], R3 ;  /* 0x00000003ff0075a7 */ /* 0x000e240008001138 */
[----:B0-----:R-:W-:Y:S05]  /*10a20*/  @!P0 BRA `(.L_x_686) ;  /* 0x0000006400908947 */ /* 0x001fea0003800000 */
.L_x_780:
[----:B------:R-:W-:Y:S05]  /*10a30*/  BRA.U UP0, `(.L_x_687) ;  /* 0x0000000100087547 */ /* 0x000fea000b800000 */
[----:B------:R-:W-:Y:S05]  /*10a40*/  BPT.TRAP 0x1 ;  /* 0x000000040000795c */ /* 0x000fea0000300000 */
[----:B------:R-:W-:Y:S05]  /*10a50*/  BPT.TRAP 0x1 ;  /* 0x000000040000795c */ /* 0x000fea0000300000 */
.L_x_687:
[----:B------:R-:W-:Y:S02]  /*10a60*/  UPRMT UR5, UR61, 0x654, UR54 ;  /* 0x000006543d057896 */ /* 0x000fe40008000036 */
[----:B------:R-:W-:-:S04]  /*10a70*/  UISETP.NE.AND UP0, UPT, UR42, URZ, UPT ;  /* 0x000000ff2a00728c */ /* 0x000fc8000bf05270 */
[----:B------:R-:W-:Y:S02]  /*10a80*/  USEL UR45, UR45, UR4, UP0 ;  /* 0x000000042d2d7287 */ /* 0x000fe40008000000 */
[----:B------:R-:W-:Y:S01]  /*10a90*/  USEL UR44, UR4, UR44, UP0 ;  /* 0x0000002c042c7287 */ /* 0x000fe20008000000 */
[----:B------:R-:W-:Y:S01]  /*10aa0*/  SYNCS.ARRIVE.TRANS64.RED.A1T0 RZ, [UR5], RZ ;  /* 0x000000ffffff79a7 */ /* 0x000fe20008100405 */
[----:B------:R-:W-:-:S04]  /*10ab0*/  USEL UR5, UR46, UR47, UP0 ;  /* 0x0000002f2e057287 */ /* 0x000fc80008000000 */
[----:B------:R-:W-:-:S04]  /*10ac0*/  ULOP3.LUT UR5, UR5, 0x1, URZ, 0x3c, !UPT ;  /* 0x0000000105057892 */ /* 0x000fc8000f8e3cff */
[----:B------:R-:W-:Y:S02]  /*10ad0*/  USEL UR46, UR5, UR46, UP0 ;  /* 0x0000002e052e7287 */ /* 0x000fe40008000000 */
[----:B------:R-:W-:-:S12]  /*10ae0*/  USEL UR47, UR47, UR5, UP0 ;  /* 0x000000052f2f7287 */ /* 0x000fd80008000000 */
.L_x_629:
[----:B------:R-:W1:Y:S01]  /*10af0*/  LDCU UR4, c[0x0][0x438] ;  /* 0x00008700ff0477ac */ /* 0x000e620008000800 */
[----:B------:R-:W-:-:S04]  /*10b00*/  UIADD3 UR60, UPT, UPT, UR63, UR60, URZ ;  /* 0x0000003c3f3c7290 */ /* 0x000fc8000fffe0ff */
[----:B-1----:R-:W-:-:S09]  /*10b10*/  UISETP.GE.AND UP0, UPT, UR60, UR4, UPT ;  /* 0x000000043c00728c */ /* 0x002fd2000bf06270 */
[----:B------:R-:W-:Y:S05]  /*10b20*/  BRA.U !UP0, `(.L_x_688) ;  /* 0xffffff9108907547 */ /* 0x000fea000b83ffff */
[----:B------:R-:W-:Y:S05]  /*10b30*/  EXIT ;  /* 0x000000000000794d */ /* 0x000fea0003800000 */
.L_x_466:
[----:B------:R-:W-:-:S05]  /*10b40*/  IMAD.MOV.U32 R2, RZ, RZ, -0x4 ;  /* 0xfffffffcff027424 */ /* 0x000fca00078e00ff */
[----:B------:R-:W-:-:S05]  /*10b50*/  VIADDMNMX.U32 R2, R3, R2, 0x2, PT ;  /* 0x0000000203027446 */ /* 0x000fca0003800002 */
[----:B------:R-:W-:-:S04]  /*10b60*/  IMAD.SHL.U32 R4, R2, 0x4, RZ ;  /* 0x0000000402047824 */ /* 0x000fc800078e00ff */
[----:B------:R-:W0:Y:S02]  /*10b70*/  LDC R2, c[0x2][R4+0x18] ;  /* 0x0080060004027b82 */ /* 0x000e240000000800 */
[----:B0-----:R-:W-:-:S04]  /*10b80*/  SHF.R.S32.HI R3, RZ, 0x1f, R2 ;  /* 0x0000001fff037819 */ /* 0x001fc80000011402 */
.L_x_2826:
[----:B------:R-:W-:Y:S05]  /*10b90*/  BRX R2 -0x10ba0                                                                                                                                                                                                                                                                                                                                                                                                                                                                                                                                                             (*"BRANCH_TARGETS .L_x_690,.L_x_689,.L_x_2829"*) ;  /* 0xfffffef402187949 */ /* 0x000fea000383ffff */
.L_x_689:
[----:B------:R-:W-:-:S08]  /*10ba0*/  NOP ;  /* 0x0000000000007918 */ /* 0x000fd00000000000 */
[----:B------:R-:W0:Y:S02]  /*10bb0*/  USETMAXREG.TRY_ALLOC.CTAPOOL UP0, 0xf8 ;  /* 0x000000f8000079c8 */ /* 0x000e240008000600 */
[----:B0-----:R-:W-:Y:S05]  /*10bc0*/  BRA.U !UP0, `(.L_x_689) ;  /* 0xfffffffd08f47547 */ /* 0x001fea000b83ffff */
[----:B------:R-:W-:Y:S05]  /*10bd0*/  EXIT ;  /* 0x000000000000794d */ /* 0x000fea0003800000 */
.L_x_690:
        /* <DEDUP_REMOVED lines=8> */
[----:B------:R-:W1:Y:S01]  /*10c60*/  LDCU UR11, c[0x0][0x388] ;  /* 0x00007100ff0b77ac */ /* 0x000e620008000800 */
[C---:B------:R-:W-:Y:S01]  /*10c70*/  LOP3.LUT R6, R0.reuse, 0x3f, RZ, 0xc0, !PT ;  /* 0x0000003f00067812 */ /* 0x040fe200078ec0ff */
[C---:B------:R-:W-:Y:S01]  /*10c80*/  IMAD.SHL.U32 R5, R0.reuse, 0x10, RZ ;  /* 0x0000001000057824 */ /* 0x040fe200078e00ff */
[----:B------:R-:W-:Y:S01]  /*10c90*/  LOP3.LUT R56, R0, 0x7, RZ, 0xc0, !PT ;  /* 0x0000000700387812 */ /* 0x000fe200078ec0ff */
[----:B------:R-:W2:Y:S01]  /*10ca0*/  LDCU UR7, c[0x0][0x380] ;  /* 0x00007000ff0777ac */ /* 0x000ea20008000800 */
[----:B------:R-:W-:Y:S01]  /*10cb0*/  SHF.R.U32.HI R4, RZ, 0x3, R6 ;  /* 0x00000003ff047819 */ /* 0x000fe20000011606 */
[----:B------:R-:W-:Y:S01]  /*10cc0*/  IMAD.MOV.U32 R32, RZ, RZ, 0x1 ;  /* 0x00000001ff207424 */ /* 0x000fe200078e00ff */
[----:B------:R-:W3:Y:S01]  /*10cd0*/  S2UR UR6, SR_SWINHI ;  /* 0x00000000000679c3 */ /* 0x000ee20000002f00 */
[----:B------:R-:W-:Y:S01]  /*10ce0*/  UMOV UR4, 0x400 ;  /* 0x0000040000047882 */ /* 0x000fe20000000000 */
[C---:B------:R-:W-:Y:S01]  /*10cf0*/  LOP3.LUT R7, R5.reuse, 0x3f0, RZ, 0xc0, !PT ;  /* 0x000003f005077812 */ /* 0x040fe200078ec0ff */
[C---:B------:R-:W-:Y:S01]  /*10d00*/  VIADD R2, R4.reuse, 0x48 ;  /* 0x0000004804027836 */ /* 0x040fe20000000000 */
[----:B------:R-:W4:Y:S01]  /*10d10*/  LDCU.64 UR8, c[0x0][0x3c0] ;  /* 0x00007800ff0877ac */ /* 0x000f220008000a00 */
[C---:B------:R-:W-:Y:S01]  /*10d20*/  VIADD R3, R4.reuse, 0x40 ;  /* 0x0000004004037836 */ /* 0x040fe20000000000 */
[----:B------:R-:W-:Y:S01]  /*10d30*/  LOP3.LUT R53, R5, 0x70, RZ, 0xc0, !PT ;  /* 0x0000007005357812 */ /* 0x000fe200078ec0ff */
[C---:B------:R-:W-:Y:S01]  /*10d40*/  VIADD R50, R4.reuse, 0x8 ;  /* 0x0000000804327836 */ /* 0x040fe20000000000 */
[----:B------:R-:W5:Y:S01]  /*10d50*/  LDC R64, c[0x0][0x3b0] ;  /* 0x0000ec00ff407b82 */ /* 0x000f620000000800 */
[C---:B------:R-:W-:Y:S01]  /*10d60*/  VIADD R49, R4.reuse, 0x10 ;  /* 0x0000001004317836 */ /* 0x040fe20000000000 */
[----:B------:R-:W4:Y:S01]  /*10d70*/  LDCU UR28, c[0x0][0x370] ;  /* 0x00006e00ff1c77ac */ /* 0x000f220008000800 */
[----:B------:R-:W-:-:S02]  /*10d80*/  VIADD R48, R4, 0x18 ;  /* 0x0000001804307836 */ /* 0x000fc40000000000 */
[----:B------:R-:W-:Y:S01]  /*10d90*/  VIADD R47, R4, 0x20 ;  /* 0x00000020042f7836 */ /* 0x000fe20000000000 */
[----:B-1----:R-:W-:Y:S01]  /*10da0*/  UIADD3 UR10, UPT, UPT, UR11, 0xf, URZ ;  /* 0x0000000f0b0a7890 */ /* 0x002fe2000fffe0ff */
[----:B--2---:R-:W-:Y:S01]  /*10db0*/  ISETP.GE.AND P0, PT, R2, UR7, PT ;  /* 0x0000000702007c0c */ /* 0x004fe2000bf06270 */
[----:B0-----:R-:W-:Y:S01]  /*10dc0*/  ULEA UR21, UR21, UR4, 0x18 ;  /* 0x0000000415157291 */ /* 0x001fe2000f8ec0ff */
[C---:B------:R-:W-:Y:S01]  /*10dd0*/  VIADD R2, R4.reuse, 0x58 ;  /* 0x0000005804027836 */ /* 0x040fe20000000000 */
[----:B------:R-:W-:Y:S01]  /*10de0*/  ISETP.GE.AND P1, PT, R3, UR7, PT ;  /* 0x0000000703007c0c */ /* 0x000fe2000bf26270 */
[C---:B------:R-:W-:Y:S01]  /*10df0*/  VIADD R3, R4.reuse, 0x50 ;  /* 0x0000005004037836 */ /* 0x040fe20000000000 */
[----:B------:R-:W0:Y:S01]  /*10e00*/  LDC R60, c[0x0][0x3e8] ;  /* 0x0000fa00ff3c7b82 */ /* 0x000e220000000800 */
[----:B------:R-:W-:Y:S01]  /*10e10*/  P2R R8, PR, RZ, 0x1 ;  /* 0x00000001ff087803 */ /* 0x000fe20000000000 */
[----:B------:R-:W-:Y:S01]  /*10e20*/  VIADD R46, R4, 0x28 ;  /* 0x00000028042e7836 */ /* 0x000fe20000000000 */
[----:B------:R-:W-:Y:S01]  /*10e30*/  ISETP.GE.AND P6, PT, R2, UR7, PT ;  /* 0x0000000702007c0c */ /* 0x000fe2000bfc6270 */
[----:B------:R-:W-:Y:S01]  /*10e40*/  UMOV UR4, UR21 ;  /* 0x0000001500047c82 */ /* 0x000fe20008000000 */
[----:B---3--:R-:W-:Y:S01]  /*10e50*/  UMOV UR5, UR6 ;  /* 0x0000000600057c82 */ /* 0x008fe20008000000 */
[----:B------:R-:W-:Y:S01]  /*10e60*/  USHF.R.S32.HI UR6, URZ, 0x1f, UR10 ;  /* 0x0000001fff067899 */ /* 0x000fe2000801140a */
[----:B------:R-:W-:Y:S01]  /*10e70*/  IMAD.U32 R10, RZ, RZ, UR4 ;  /* 0x00000004ff0a7e24 */ /* 0x000fe2000f8e00ff */
[----:B------:R-:W-:Y:S01]  /*10e80*/  P2R R9, PR, RZ, 0x2 ;  /* 0x00000002ff097803 */ /* 0x000fe20000000000 */
[----:B------:R-:W1:Y:S01]  /*10e90*/  LDC R55, c[0x0][0x400] ;  /* 0x00010000ff377b82 */ /* 0x000e620000000800 */
[----:B------:R-:W-:Y:S01]  /*10ea0*/  ULEA.HI UR4, UR6, UR10, URZ, 0x4 ;  /* 0x0000000a06047291 */ /* 0x000fe2000f8f20ff */
[----:B------:R-:W-:Y:S01]  /*10eb0*/  VIADD R2, R4, 0x60 ;  /* 0x0000006004027836 */ /* 0x000fe20000000000 */
[----:B------:R-:W-:Y:S01]  /*10ec0*/  ISETP.GE.AND P2, PT, R3, UR7, PT ;  /* 0x0000000703007c0c */ /* 0x000fe2000bf46270 */
[----:B------:R-:W-:Y:S01]  /*10ed0*/  IMAD.U32 R11, RZ, RZ, UR5 ;  /* 0x00000005ff0b7e24 */ /* 0x000fe2000f8e00ff */
[----:B------:R-:W-:Y:S01]  /*10ee0*/  USHF.R.S32.HI UR4, URZ, 0x4, UR4 ;  /* 0x00000004ff047899 */ /* 0x000fe20008011404 */
[----:B------:R-:W-:Y:S01]  /*10ef0*/  IADD3 R3, P1, P0, R10, 0x8000, R7 ;  /* 0x000080000a037810 */ /* 0x000fe2000783e007 */
[----:B------:R-:W-:Y:S01]  /*10f00*/  VIADD R11, R4, 0x68 ;  /* 0x00000068040b7836 */ /* 0x000fe20000000000 */
[----:B------:R-:W-:Y:S01]  /*10f10*/  ISETP.GE.AND P5, PT, R2, UR7, PT ;  /* 0x0000000702007c0c */ /* 0x000fe2000bfa6270 */
[C---:B------:R-:W-:Y:S01]  /*10f20*/  VIADD R45, R4.reuse, 0x30 ;  /* 0x00000030042d7836 */ /* 0x040fe20000000000 */
[----:B------:R-:W-:Y:S01]  /*10f30*/  IADD3.X R2, PT, PT, RZ, UR5, RZ, P1, P0 ;  /* 0x00000005ff027c10 */ /* 0x000fe20008fe04ff */
[----:B------:R-:W-:Y:S01]  /*10f40*/  IMAD R10, RZ, RZ, -UR4 ;  /* 0x80000004ff0a7e24 */ /* 0x000fe2000f8e02ff */
[C---:B------:R-:W-:Y:S01]  /*10f50*/  ISETP.GE.AND P1, PT, R4.reuse, UR7, PT ;  /* 0x0000000704007c0c */ /* 0x040fe2000bf26270 */
[----:B------:R-:W-:Y:S01]  /*10f60*/  VIADD R44, R4, 0x38 ;  /* 0x00000038042c7836 */ /* 0x000fe20000000000 */
[----:B------:R-:W-:Y:S01]  /*10f70*/  ISETP.GE.AND P0, PT, R50, UR7, PT ;  /* 0x0000000732007c0c */ /* 0x000fe2000bf06270 */
[----:B------:R-:W-:Y:S01]  /*10f80*/  VIADD R0, R4, 0x78 ;  /* 0x0000007804007836 */ /* 0x000fe20000000000 */
[----:B------:R-:W-:Y:S01]  /*10f90*/  P2R R72, PR, RZ, 0x2 ;  /* 0x00000002ff487803 */ /* 0x000fe20000000000 */
[C---:B0-----:R-:W-:Y:S01]  /*10fa0*/  IMAD.SHL.U32 R62, R60.reuse, 0x40, RZ ;  /* 0x000000403c3e7824 */ /* 0x041fe200078e00ff */
[----:B------:R-:W-:Y:S01]  /*10fb0*/  P2R R71, PR, RZ, 0x1 ;  /* 0x00000001ff477803 */ /* 0x000fe20000000000 */
[----:B------:R-:W-:Y:S01]  /*10fc0*/  IMAD.SHL.U32 R61, R60, 0x8, RZ ;  /* 0x000000083c3d7824 */ /* 0x000fe200078e00ff */
[----:B------:R-:W-:Y:S01]  /*10fd0*/  VIADDMNMX R10, R10, UR11, RZ, PT ;  /* 0x0000000b0a0a7c46 */ /* 0x000fe2000b8001ff */
[C---:B------:R-:W-:Y:S01]  /*10fe0*/  IMAD R43, R60.reuse, 0x18, RZ ;  /* 0x000000183c2b7824 */ /* 0x040fe200078e02ff */
[----:B------:R-:W-:Y:S01]  /*10ff0*/  ISETP.GE.AND P1, PT, R49, UR7, PT ;  /* 0x0000000731007c0c */ /* 0x000fe2000bf26270 */
[----:B------:R-:W-:Y:S01]  /*11000*/  IMAD R42, R60, 0x28, RZ ;  /* 0x000000283c2a7824 */ /* 0x000fe200078e02ff */
[----:B------:R-:W-:Y:S01]  /*11010*/  ISETP.GE.AND P0, PT, R48, UR7, PT ;  /* 0x0000000730007c0c */ /* 0x000fe2000bf06270 */
[----:B------:R-:W-:Y:S01]  /*11020*/  IMAD R41, R60, 0x30, RZ ;  /* 0x000000303c297824 */ /* 0x000fe200078e02ff */
[----:B------:R-:W-:Y:S01]  /*11030*/  R2UR UR26, R10 ;  /* 0x000000000a1a72ca */ /* 0x000fe200000e0000 */
[C---:B------:R-:W-:Y:S01]  /*11040*/  IMAD R40, R60.reuse, 0x38, RZ ;  /* 0x000000383c287824 */ /* 0x040fe200078e02ff */
[----:B------:R-:W-:Y:S01]  /*11050*/  P2R R70, PR, RZ, 0x2 ;  /* 0x00000002ff467803 */ /* 0x000fe20000000000 */
[C---:B------:R-:W-:Y:S01]  /*11060*/  IMAD.SHL.U32 R39, R60.reuse, 0x10, RZ ;  /* 0x000000103c277824 */ /* 0x040fe200078e00ff */
[----:B------:R-:W-:Y:S01]  /*11070*/  P2R R69, PR, RZ, 0x1 ;  /* 0x00000001ff457803 */ /* 0x000fe20000000000 */
[----:B------:R-:W-:Y:S01]  /*11080*/  IMAD.SHL.U32 R38, R60, 0x20, RZ ;  /* 0x000000203c267824 */ /* 0x000fe200078e00ff */
[----:B------:R-:W-:Y:S01]  /*11090*/  ISETP.GE.AND P1, PT, R47, UR7, PT ;  /* 0x000000072f007c0c */ /* 0x000fe2000bf26270 */
[C---:B-1----:R-:W-:Y:S01]  /*110a0*/  IMAD.SHL.U32 R59, R55.reuse, 0x40, RZ ;  /* 0x00000040373b7824 */ /* 0x042fe200078e00ff */
[----:B------:R-:W-:Y:S01]  /*110b0*/  ISETP.GE.AND P0, PT, R46, UR7, PT ;  /* 0x000000072e007c0c */ /* 0x000fe2000bf06270 */
[----:B------:R-:W-:Y:S01]  /*110c0*/  IMAD.SHL.U32 R58, R55, 0x20, RZ ;  /* 0x00000020373a7824 */ /* 0x000fe200078e00ff */
[----:B------:R-:W-:Y:S01]  /*110d0*/  ISETP.GE.AND P4, PT, R11, UR7, PT ;  /* 0x000000070b007c0c */ /* 0x000fe2000bf86270 */
[C---:B------:R-:W-:Y:S01]  /*110e0*/  IMAD.SHL.U32 R57, R55.reuse, 0x8, RZ ;  /* 0x0000000837397824 */ /* 0x040fe200078e00ff */
[----:B-----5:R-:W-:Y:S01]  /*110f0*/  LEA.HI R63, R64, R64, RZ, 0x1 ;  /* 0x00000040403f7211 */ /* 0x020fe200078f08ff */
[C---:B------:R-:W-:Y:S01]  /*11100*/  IMAD.SHL.U32 R51, R55.reuse, 0x2, RZ ;  /* 0x0000000237337824 */ /* 0x040fe200078e00ff */
[----:B------:R-:W-:Y:S01]  /*11110*/  LEA.HI R54, R60, R60, RZ, 0x1 ;  /* 0x0000003c3c367211 */ /* 0x000fe200078f08ff */
[C---:B------:R-:W-:Y:S01]  /*11120*/  IMAD.SHL.U32 R37, R55.reuse, 0x10, RZ ;  /* 0x0000001037257824 */ /* 0x040fe200078e00ff */
[CC--:B------:R-:W-:Y:S01]  /*11130*/  LEA.HI R52, R55.reuse, R55.reuse, RZ, 0x1 ;  /* 0x0000003737347211 */ /* 0x0c0fe200078f08ff */
[C---:B------:R-:W-:Y:S01]  /*11140*/  IMAD R36, R55.reuse, 0x18, RZ ;  /* 0x0000001837247824 */ /* 0x040fe200078e02ff */
[----:B------:R-:W-:Y:S01]  /*11150*/  P2R R68, PR, RZ, 0x2 ;  /* 0x00000002ff447803 */ /* 0x000fe20000000000 */
[C---:B------:R-:W-:Y:S01]  /*11160*/  IMAD R35, R55.reuse, 0x28, RZ ;  /* 0x0000002837237824 */ /* 0x040fe200078e02ff */
[----:B------:R-:W-:Y:S01]  /*11170*/  P2R R67, PR, RZ, 0x1 ;  /* 0x00000001ff437803 */ /* 0x000fe20000000000 */
[----:B------:R-:W-:Y:S01]  /*11180*/  IMAD R34, R55, 0x30, RZ ;  /* 0x0000003037227824 */ /* 0x000fe200078e02ff */
[----:B------:R-:W-:Y:S01]  /*11190*/  ISETP.GE.AND P1, PT, R45, UR7, PT ;  /* 0x000000072d007c0c */ /* 0x000fe2000bf26270 */
[----:B------:R-:W-:Y:S01]  /*111a0*/  IMAD R33, R55, 0x38, RZ ;  /* 0x0000003837217824 */ /* 0x000fe200078e02ff */
[----:B------:R-:W-:Y:S01]  /*111b0*/  ISETP.GE.AND P0, PT, R44, UR7, PT ;  /* 0x000000072c007c0c */ /* 0x000fe2000bf06270 */
[C---:B------:R-:W-:Y:S01]  /*111c0*/  VIADD R11, R4.reuse, 0x70 ;  /* 0x00000070040b7836 */ /* 0x040fe20000000000 */
[----:B------:R-:W-:Y:S01]  /*111d0*/  P2R R7, PR, RZ, 0x4 ;  /* 0x00000004ff077803 */ /* 0x000fe20000000000 */
[C-C-:B------:R-:W-:Y:S01]  /*111e0*/  IMAD R64, R4.reuse, R64, R53.reuse ;  /* 0x0000004004407224 */ /* 0x140fe200078e0235 */
[----:B----4-:R-:W-:Y:S01]  /*111f0*/  UISETP.NE.U32.AND UP0, UPT, UR8, URZ, UPT ;  /* 0x000000ff0800728c */ /* 0x010fe2000bf05070 */
[C-C-:B------:R-:W-:Y:S01]  /*11200*/  IMAD R60, R4.reuse, R60, R53.reuse ;  /* 0x0000003c043c7224 */ /* 0x140fe200078e0235 */
[----:B------:R-:W-:Y:S01]  /*11210*/  ISETP.GE.AND P3, PT, R11, UR7, PT ;  /* 0x000000070b007c0c */ /* 0x000fe2000bf66270 */
[--C-:B------:R-:W-:Y:S01]  /*11220*/  IMAD R55, R4, R55, R53.reuse ;  /* 0x0000003704377224 */ /* 0x100fe200078e0235 */
[----:B------:R-:W-:Y:S01]  /*11230*/  SHF.R.U32.HI R53, RZ, 0x4, R53 ;  /* 0x00000004ff357819 */ /* 0x000fe20000011635 */
[----:B------:R-:W-:Y:S01]  /*11240*/  IMAD.MOV.U32 R31, RZ, RZ, 0x1 ;  /* 0x00000001ff1f7424 */ /* 0x000fe200078e00ff */
[----:B------:R-:W-:Y:S01]  /*11250*/  SHF.R.S32.HI R63, RZ, 0x1, R63 ;  /* 0x00000001ff3f7819 */ /* 0x000fe2000001143f */
[----:B------:R-:W-:Y:S01]  /*11260*/  UISETP.NE.AND.EX UP0, UPT, UR9, URZ, UPT, UP0 ;  /* 0x000000ff0900728c */ /* 0x000fe2000bf05300 */
[----:B------:R-:W-:Y:S01]  /*11270*/  SHF.R.S32.HI R54, RZ, 0x1, R54 ;  /* 0x00000001ff367819 */ /* 0x000fe20000011436 */
[----:B------:R-:W-:Y:S01]  /*11280*/  UMOV UR24, URZ ;  /* 0x000000ff00187c82 */ /* 0x000fe20008000000 */
[----:B------:R-:W-:Y:S01]  /*11290*/  SHF.R.S32.HI R52, RZ, 0x1, R52 ;  /* 0x00000001ff347819 */ /* 0x000fe20000011434 */
[----:B------:R-:W-:Y:S01]  /*112a0*/  UMOV UR25, URZ ;  /* 0x000000ff00197c82 */ /* 0x000fe20008000000 */
[----:B------:R-:W-:Y:S01]  /*112b0*/  SHF.R.S32.HI R30, RZ, 0x1f, R64 ;  /* 0x0000001fff1e7819 */ /* 0x000fe20000011440 */
[----:B------:R-:W-:Y:S01]  /*112c0*/  USHF.R.S32.HI UR27, URZ, 0x1f, UR26 ;  /* 0x0000001fff1b7899 */ /* 0x000fe2000801141a */
[----:B------:R-:W-:-:S02]  /*112d0*/  SHF.R.S32.HI R29, RZ, 0x1f, R60 ;  /* 0x0000001fff1d7819 */ /* 0x000fc4000001143c */
[----:B------:R-:W-:Y:S02]  /*112e0*/  SHF.R.S32.HI R28, RZ, 0x1f, R55 ;  /* 0x0000001fff1c7819 */ /* 0x000fe40000011437 */
[----:B------:R-:W-:Y:S02]  /*112f0*/  ISETP.GE.AND P2, PT, R0, UR7, PT ;  /* 0x0000000700007c0c */ /* 0x000fe4000bf46270 */
[----:B------:R-:W-:Y:S02]  /*11300*/  P2R R65, PR, RZ, 0x1 ;  /* 0x00000001ff417803 */ /* 0x000fe40000000000 */
[----:B------:R-:W-:-:S09]  /*11310*/  P2R R66, PR, RZ, 0x2 ;  /* 0x00000002ff427803 */ /* 0x000fd20000000000 */
.L_x_722:
[----:B0-----:R-:W0:Y:S01]  /*11320*/  LDCU.64 UR6, c[0x0][0x440] ;  /* 0x00008800ff0677ac */ /* 0x001e220008000a00 */
[----:B-1----:R-:W1:Y:S01]  /*11330*/  LDCU UR10, c[0x0][0x43c] ;  /* 0x00008780ff0a77ac */ /* 0x002e620008000800 */
[----:B------:R-:W2:Y:S01]  /*11340*/  LDCU.64 UR8, c[0x0][0x458] ;  /* 0x00008b00ff0877ac */ /* 0x000ea20008000a00 */
[----:B------:R-:W3:Y:S01]  /*11350*/  LDCU UR11, c[0x0][0x454] ;  /* 0x00008a80ff0b77ac */ /* 0x000ee20008000800 */
[----:B------:R-:W4:Y:S01]  /*11360*/  LDCU.64 UR12, c[0x0][0x398] ;  /* 0x00007300ff0c77ac */ /* 0x000f220008000a00 */
        /* <DEDUP_REMOVED lines=13> */
[----:B----4-:R-:W-:-:S06]  /*11440*/  UIMAD.WIDE UR4, UR11, 0x4, UR12 ;  /* 0x000000040b0478a5 */ /* 0x010fcc000f8e020c */
        /* <DEDUP_REMOVED lines=14> */
[----:B------:R-:W2:Y:S01]  /*11530*/  LDCU.64 UR6, c[0x0][0x448] ;  /* 0x00008900ff0677ac */ /* 0x000ea20008000a00 */
[----:B------:R-:W3:Y:S01]  /*11540*/  LDCU UR10, c[0x0][0x450] ;  /* 0x00008a00ff0a77ac */ /* 0x000ee20008000800 */
[----:B0-----:R-:W-:-:S04]  /*11550*/  UISETP.NE.U32.AND UP2, UPT, UR4, URZ, UPT ;  /* 0x000000ff0400728c */ /* 0x001fc8000bf45070 */
[----:B------:R-:W-:-:S06]  /*11560*/  UISETP.NE.AND.EX UP2, UPT, UR5, URZ, UPT, UP2 ;  /* 0x000000ff0500728c */ /* 0x000fcc000bf45320 */
[----:B------:R-:W-:-:S05]  /*11570*/  PLOP3.LUT P0, PT, PT, PT, UP2, 0x80, 0x8 ;  /* 0x000000000008781c */ /* 0x000fca0003f0f028 */
[----:B------:R-:W0:Y:S02]  /*11580*/  @UP2 LDCU.64 UR4, c[0x0][0x3a0] ;  /* 0x00007400ff0427ac */ /* 0x000e240008000a00 */
[----:B0-----:R-:W-:-:S06]  /*11590*/  @UP2 UIMAD.WIDE UR4, UR11, 0x4, UR4 ;  /* 0x000000040b0428a5 */ /* 0x001fcc000f8e0204 */
[----:B------:R-:W-:Y:S02]  /*115a0*/  IMAD.U32 R10, RZ, RZ, UR4 ;  /* 0x00000004ff0a7e24 */ /* 0x000fe4000f8e00ff */
[----:B------:R-:W-:-:S05]  /*115b0*/  IMAD.U32 R11, RZ, RZ, UR5 ;  /* 0x00000005ff0b7e24 */ /* 0x000fca000f8e00ff */
[----:B------:R-:W4:Y:S01]  /*115c0*/  @P0 LDG.E R10, desc[UR52][R10.64] ;  /* 0x000000340a0a0981 */ /* 0x000f22000c1e1900 */
[----:B-1----:R-:W-:Y:S01]  /*115d0*/  IMAD.U32 R0, RZ, RZ, UR12 ;  /* 0x0000000cff007e24 */ /* 0x002fe2000f8e00ff */
[----:B------:R-:W-:Y:S01]  /*115e0*/  PLOP3.LUT P0, PT, PT, PT, UP2, 0x80, 0x8 ;  /* 0x000000000008781c */ /* 0x000fe20003f0f028 */
[----:B--2---:R-:W-:Y:S02]  /*115f0*/  UIMAD.WIDE.U32 UR4, UR9, UR7, URZ ;  /* 0x00000007090472a5 */ /* 0x004fe4000f8e00ff */
[----:B------:R-:W-:Y:S01]  /*11600*/  UISETP.NE.AND UP2, UPT, UR6, 0x1, UPT ;  /* 0x000000010600788c */ /* 0x000fe2000bf45270 */
[----:B------:R-:W-:-:S04]  /*11610*/  IABS R0, R0 ;  /* 0x0000000000007213 */ /* 0x000fc80000000000 */
[----:B------:R-:W-:Y:S01]  /*11620*/  R2UR UR8, R0 ;  /* 0x00000000000872ca */ /* 0x000fe200000e0000 */
[----:B------:R-:W-:Y:S02]  /*11630*/  UMOV UR4, UR5 ;  /* 0x0000000500047c82 */ /* 0x000fe40008000000 */
[----:B---3--:R-:W-:-:S04]  /*11640*/  USHF.R.U32.HI UR4, URZ, UR10, UR4 ;  /* 0x0000000aff047299 */ /* 0x008fc80008011604 */
[----:B------:R-:W-:-:S04]  /*11650*/  USEL UR4, UR9, UR4, !UP2 ;  /* 0x0000000409047287 */ /* 0x000fc8000d000000 */
[----:B------:R-:W-:Y:S02]  /*11660*/  UIADD3 UR4, UPT, UPT, -UR4, URZ, URZ ;  /* 0x000000ff04047290 */ /* 0x000fe4000fffe1ff */
[----:B------:R-:W0:Y:S02]  /*11670*/  I2F.RP R12, UR8 ;  /* 0x00000008000c7d06 */ /* 0x000e240008209400 */
[----:B------:R-:W-:Y:S01]  /*11680*/  UIMAD UR10, UR6, UR4, UR9 ;  /* 0x00000004060a72a4 */ /* 0x000fe2000f8e0209 */
[----:B----4-:R-:W-:-:S05]  /*11690*/  @P0 R2UR UR16, R10 ;  /* 0x000000000a1002ca */ /* 0x010fca00000e0000 */
        /* <DEDUP_REMOVED lines=10> */
[----:B------:R-:W-:-:S06]  /*11740*/  UIMAD.WIDE.U32 UR4, UR5, UR6, UR4 ;  /* 0x00000006050472a5 */ /* 0x000fcc000f8e0004 */
[----:B------:R-:W0:Y:S01]  /*11750*/  LDCU UR6, c[0x0][0x3b4] ;  /* 0x00007680ff0677ac */ /* 0x000e220008000800 */
[----:B------:R-:W-:Y:S02]  /*11760*/  UMOV UR4, UR5 ;  /* 0x0000000500047c82 */ /* 0x000fe40008000000 */
[----:B------:R-:W-:-:S07]  /*11770*/  UIMAD.WIDE.U32 UR4, UR4, UR7, URZ ;  /* 0x00000007040472a5 */ /* 0x000fce000f8e00ff */
[----:B------:R-:W-:Y:S02]  /*11780*/  UMOV UR4, UR5 ;  /* 0x0000000500047c82 */ /* 0x000fe40008000000 */
[----:B------:R-:W-:-:S04]  /*11790*/  UIADD3 UR5, UPT, UPT, -UR4, URZ, URZ ;  /* 0x000000ff04057290 */ /* 0x000fc8000fffe1ff */
[----:B------:R-:W-:-:S04]  /*117a0*/  UIMAD UR5, UR8, UR5, UR7 ;  /* 0x00000005080572a4 */ /* 0x000fc8000f8e0207 */
[----:B------:R-:W-:-:S11]  /*117b0*/  UISETP.GT.U32.AND UP3, UPT, UR8, UR5, UPT ;  /* 0x000000050800728c */ /* 0x000fd6000bf64070 */
[----:B------:R-:W-:Y:S02]  /*117c0*/  @!UP3 UIADD3 UR5, UPT, UPT, UR5, -UR8, URZ ;  /* 0x800000080505b290 */ /* 0x000fe4000fffe0ff */
[----:B------:R-:W-:Y:S02]  /*117d0*/  @!UP3 UIADD3 UR4, UPT, UPT, UR4, 0x1, URZ ;  /* 0x000000010404b890 */ /* 0x000fe4000fffe0ff */
[----:B------:R-:W-:Y:S02]  /*117e0*/  UISETP.GE.U32.AND UP2, UPT, UR5, UR8, UPT ;  /* 0x000000080500728c */ /* 0x000fe4000bf46070 */
[----:B------:R-:W-:Y:S01]  /*117f0*/  ULOP3.LUT UR5, UR10, UR12, URZ, 0x3c, !UPT ;  /* 0x0000000c0a057292 */ /* 0x000fe2000f8e3cff */
[----:B------:R-:W1:Y:S03]  /*11800*/  LDCU.64 UR8, c[0x0][0x3b8] ;  /* 0x00007700ff0877ac */ /* 0x000e660008000a00 */
[----:B------:R-:W-:-:S05]  /*11810*/  UISETP.GE.AND UP3, UPT, UR5, URZ, UPT ;  /* 0x000000ff0500728c */ /* 0x000fca000bf66270 */
[----:B------:R-:W-:Y:S02]  /*11820*/  @UP2 UIADD3 UR4, UPT, UPT, UR4, 0x1, URZ ;  /* 0x0000000104042890 */ /* 0x000fe4000fffe0ff */
[----:B------:R-:W-:-:S05]  /*11830*/  UISETP.NE.AND UP2, UPT, UR12, URZ, UPT ;  /* 0x000000ff0c00728c */ /* 0x000fca000bf45270 */
[----:B------:R-:W-:Y:S02]  /*11840*/  UMOV UR7, UR4 ;  /* 0x0000000400077c82 */ /* 0x000fe40008000000 */
[----:B------:R-:W-:Y:S02]  /*11850*/  @!UP3 UIADD3 UR7, UPT, UPT, -UR7, URZ, URZ ;  /* 0x000000ff0707b290 */ /* 0x000fe4000fffe1ff */
[----:B-1----:R-:W-:Y:S02]  /*11860*/  UIMAD UR5, UR11, UR9, URZ ;  /* 0x000000090b0572a4 */ /* 0x002fe4000f8e02ff */
[----:B------:R-:W-:-:S04]  /*11870*/  @!UP2 ULOP3.LUT UR7, URZ, UR12, URZ, 0x33, !UPT ;  /* 0x0000000cff07a292 */ /* 0x000fc8000f8e33ff */
[----:B------:R-:W-:Y:S02]  /*11880*/  UIADD3 UR4, UPT, UPT, -UR7, URZ, URZ ;  /* 0x000000ff07047290 */ /* 0x000fe4000fffe1ff */
[----:B------:R-:W-:Y:S02]  /*11890*/  UIMAD UR5, UR7, UR8, UR5 ;  /* 0x00000008070572a4 */ /* 0x000fe4000f8e0205 */
[----:B------:R-:W-:-:S04]  /*118a0*/  UIMAD UR4, UR12, UR4, UR10 ;  /* 0x000000040c0472a4 */ /* 0x000fc8000f8e020a */
[----:B0-----:R-:W-:-:S04]  /*118b0*/  UIMAD UR4, UR4, UR6, UR5 ;  /* 0x00000006040472a4 */ /* 0x001fc8000f8e0205 */
[----:B------:R-:W-:Y:S01]  /*118c0*/  USHF.R.S32.HI UR5, URZ, 0x1f, UR4 ;  /* 0x0000001fff057899 */ /* 0x000fe20008011404 */
[----:B------:R-:W-:Y:S11]  /*118d0*/  BRA.U UP1, `(.L_x_692) ;  /* 0x0000000101047547 */ /* 0x000ff6000b800000 */
[----:B------:R-:W-:Y:S05]  /*118e0*/  BPT.TRAP 0x1 ;  /* 0x000000040000795c */ /* 0x000fea0000300000 */
.L_x_692:
[----:B------:R-:W0:Y:S01]  /*118f0*/  LDCU.64 UR8, c[0x0][0x3a8] ;  /* 0x00007500ff0877ac */ /* 0x000e220008000a00 */
[----:B------:R-:W-:Y:S01]  /*11900*/  ULEA UR6, UR25, UR21, 0x3 ;  /* 0x0000001519067291 */ /* 0x000fe2000f8e18ff */
[----:B0-----:R-:W-:Y:S02]  /*11910*/  IMAD.U32 R79, RZ, RZ, UR8 ;  /* 0x00000008ff4f7e24 */ /* 0x001fe4000f8e00ff */
[----:B------:R-:W-:-:S03]  /*11920*/  IMAD.U32 R11, RZ, RZ, UR9 ;  /* 0x00000009ff0b7e24 */ /* 0x000fc6000f8e00ff */
[----:B------:R-:W-:-:S04]  /*11930*/  IADD3 R78, P1, P0, R79, UR4, R64 ;  /* 0x000000044f4e7c10 */ /* 0x000fc8000f83e040 */
[----:B------:R-:W-:Y:S02]  /*11940*/  IADD3.X R79, PT, PT, R11, UR5, R30, P1, P0 ;  /* 0x000000050b4f7c10 */ /* 0x000fe40008fe041e */
[----:B------:R-:W-:-:S06]  /*11950*/  SHF.L.U32 R11, R31, 0x1f, RZ ;  /* 0x0000001f1f0b7819 */ /* 0x000fcc00000006ff */
[----:B------:R-:W0:Y:S02]  /*11960*/  SYNCS.PHASECHK.TRANS64.TRYWAIT P0, [UR6+0x34020], R11 ;  /* 0x0340200bff0075a7 */ /* 0x000e240008001106 */
[----:B0-----:R-:W-:Y:S05]  /*11970*/  @!P0 BRA `(.L_x_693) ;  /* 0x0000005400d48947 */ /* 0x001fea0003800000 */
.L_x_782:
[----:B------:R-:W1:Y:S01]  /*11980*/  S2UR UR9, SR_SWINHI ;  /* 0x00000000000979c3 */ /* 0x000e620000002f00 */
[----:B------:R-:W-:Y:S01]  /*11990*/  USHF.L.U32 UR8, UR25, 0xe, URZ ;  /* 0x0000000e19087899 */ /* 0x000fe200080006ff */
[----:B------:R-:W-:Y:S01]  /*119a0*/  P2R R77, PR, RZ, 0x40 ;  /* 0x00000040ff4d7803 */ /* 0x000fe20000000000 */
[C---:B------:R-:W-:Y:S01]  /*119b0*/  IMAD.WIDE R114, R63.reuse, 0x10, R78 ;  /* 0x000000103f727825 */ /* 0x040fe200078e024e */
[----:B------:R-:W-:Y:S02]  /*119c0*/  ISETP.NE.AND P6, PT, R68, RZ, PT ;  /* 0x000000ff4400720c */ /* 0x000fe40003fc5270 */
[----:B------:R-:W-:Y:S01]  /*119d0*/  ISETP.NE.AND P1, PT, R72, RZ, PT ;  /* 0x000000ff4800720c */ /* 0x000fe20003f25270 */
[----:B0-----:R-:W-:Y:S01]  /*119e0*/  IMAD.U32 R0, RZ, RZ, UR8 ;  /* 0x00000008ff007e24 */ /* 0x001fe2000f8e00ff */
[----:B------:R-:W-:Y:S01]  /*119f0*/  P2R R76, PR, RZ, 0x20 ;  /* 0x00000020ff4c7803 */ /* 0x000fe20000000000 */
[----:B------:R-:W-:Y:S01]  /*11a00*/  IMAD.U32 R110, RZ, RZ, UR8 ;  /* 0x00000008ff6e7e24 */ /* 0x000fe2000f8e00ff */
[----:B------:R-:W-:Y:S01]  /*11a10*/  P2R R75, PR, RZ, 0x10 ;  /* 0x00000010ff4b7803 */ /* 0x000fe20000000000 */
[----:B------:R-:W-:Y:S01]  /*11a20*/  IMAD.WIDE R112, R63, 0x10, R114 ;  /* 0x000000103f707825 */ /* 0x000fe200078e0272 */
[----:B------:R-:W-:-:S02]  /*11a30*/  LOP3.LUT R11, R0, 0x3f0, R5, 0xf8, !PT ;  /* 0x000003f0000b7812 */ /* 0x000fc400078ef805 */
[----:B------:R-:W-:Y:S02]  /*11a40*/  ISETP.NE.AND P5, PT, R67, RZ, PT ;  /* 0x000000ff4300720c */ /* 0x000fe40003fa5270 */
[----:B------:R-:W-:Y:S01]  /*11a50*/  P2R R74, PR, RZ, 0x8 ;  /* 0x00000008ff4a7803 */ /* 0x000fe20000000000 */
[----:B------:R-:W-:Y:S01]  /*11a60*/  IMAD.WIDE R116, R63, 0x10, R112 ;  /* 0x000000103f747825 */ /* 0x000fe200078e0270 */
[----:B------:R-:W-:Y:S02]  /*11a70*/  ISETP.NE.AND P4, PT, R66, RZ, PT ;  /* 0x000000ff4200720c */ /* 0x000fe40003f85270 */
[----:B------:R-:W-:Y:S02]  /*11a80*/  P2R R73, PR, RZ, 0x4 ;  /* 0x00000004ff497803 */ /* 0x000fe40000000000 */
[----:B------:R-:W-:Y:S01]  /*11a90*/  ISETP.NE.AND P3, PT, R65, RZ, PT ;  /* 0x000000ff4100720c */ /* 0x000fe20003f65270 */
[----:B------:R-:W-:Y:S01]  /*11aa0*/  IMAD.WIDE R118, R63, 0x10, R116 ;  /* 0x000000103f767825 */ /* 0x000fe200078e0274 */
[----:B------:R-:W-:Y:S01]  /*11ab0*/  UMOV UR4, UR21 ;  /* 0x0000001500047c82 */ /* 0x000fe20008000000 */
[----:B-1----:R-:W-:Y:S01]  /*11ac0*/  UMOV UR5, UR9 ;  /* 0x0000000900057c82 */ /* 0x002fe20008000000 */
[----:B------:R-:W-:-:S02]  /*11ad0*/  ISETP.NE.AND P2, PT, R9, RZ, PT ;  /* 0x000000ff0900720c */ /* 0x000fc40003f45270 */
[----:B------:R-:W-:-:S04]  /*11ae0*/  IADD3 R11, P0, PT, R11, UR4, RZ ;  /* 0x000000040b0b7c10 */ /* 0x000fc8000ff1e0ff */
[----:B------:R-:W-:Y:S02]  /*11af0*/  LEA.HI.X.SX32 R111, R110, UR5, 0x1, P0 ;  /* 0x000000056e6f7c11 */ /* 0x000fe400080f0eff */
        /* <DEDUP_REMOVED lines=14> */
[----:B------:R-:W-:-:S02]  /*11be0*/  LOP3.LUT R104, R12, 0x70, R15, 0x78, !PT ;  /* 0x000000700c687812 */ /* 0x000fc400078e780f */
[C---:B------:R-:W-:Y:S01]  /*11bf0*/  SHF.R.U64 R17, R14.reuse, 0x3, R103 ;  /* 0x000000030e117819 */ /* 0x040fe20000001267 */
[----:B------:R-:W-:Y:S01]  /*11c00*/  IMAD.X R101, RZ, RZ, R111, P0 ;  /* 0x000000ffff657224 */ /* 0x000fe200000e066f */
[C---:B------:R-:W-:Y:S02]  /*11c10*/  IADD3 R18, P0, PT, R11.reuse, 0x1800, RZ ;  /* 0x000018000b127810 */ /* 0x040fe40007f1e0ff */
[----:B------:R-:W-:Y:S02]  /*11c20*/  LOP3.LUT R102, R14, 0x70, R17, 0x78, !PT ;  /* 0x000000700e667812 */ /* 0x000fe400078e7811 */
[----:B------:R-:W-:Y:S01]  /*11c30*/  MOV R107, R106 ;  /* 0x0000006a006b7202 */ /* 0x000fe20000000f00 */
[----:B------:R-:W-:Y:S01]  /*11c40*/  IMAD.X R99, RZ, RZ, R111, P0 ;  /* 0x000000ffff637224 */ /* 0x000fe200000e066f */
[----:B------:R-:W-:Y:S02]  /*11c50*/  IADD3 R19, P0, PT, R11, 0x1c00, RZ ;  /* 0x00001c000b137810 */ /* 0x000fe40007f1e0ff */
[----:B------:R-:W-:-:S02]  /*11c60*/  MOV R105, R104 ;  /* 0x0000006800697202 */ /* 0x000fc40000000f00 */
        /* <DEDUP_REMOVED lines=10> */
[----:B------:R-:W-:Y:S02]  /*11d10*/  IADD3 R22, P0, PT, R11, 0x2800, RZ ;  /* 0x000028000b167810 */ /* 0x000fe40007f1e0ff */
[----:B------:R-:W-:Y:S01]  /*11d20*/  LOP3.LUT R94, R20, 0x70, R15, 0x78, !PT ;  /* 0x00000070145e7812 */ /* 0x000fe200078e780f */
[----:B------:R-:W-:-:S03]  /*11d30*/  IMAD.WIDE R14, R63, 0x10, R118 ;  /* 0x000000103f0e7825 */ /* 0x000fc600078e0276 */
[----:B------:R-:W-:Y:S01]  /*11d40*/  MOV R94, R94 ;  /* 0x0000005e005e7202 */ /* 0x000fe20000000f00 */
[----:B------:R-:W-:Y:S01]  /*11d50*/  IMAD.X R91, RZ, RZ, R111, P0 ;  /* 0x000000ffff5b7224 */ /* 0x000fe200000e066f */
[----:B------:R-:W-:-:S05]  /*11d60*/  IADD3 R23, P0, PT, R11, 0x2c00, RZ ;  /* 0x00002c000b177810 */ /* 0x000fca0007f1e0ff */
[----:B------:R-:W-:Y:S01]  /*11d70*/  IMAD.X R89, RZ, RZ, R111, P0 ;  /* 0x000000ffff597224 */ /* 0x000fe200000e066f */
[----:B------:R-:W-:-:S04]  /*11d80*/  IADD3 R24, P0, PT, R11, 0x3000, RZ ;  /* 0x000030000b187810 */ /* 0x000fc80007f1e0ff */
[----:B------:R-:W-:Y:S01]  /*11d90*/  SHF.R.U64 R10, R23, 0x3, R89 ;  /* 0x00000003170a7819 */ /* 0x000fe20000001259 */
[----:B------:R-:W-:Y:S01]  /*11da0*/  IMAD.X R87, RZ, RZ, R111, P0 ;  /* 0x000000ffff577224 */ /* 0x000fe200000e066f */
[----:B------:R-:W-:Y:S02]  /*11db0*/  IADD3 R25, P0, PT, R11, 0x3400, RZ ;  /* 0x000034000b197810 */ /* 0x000fe40007f1e0ff */
[----:B------:R-:W-:Y:S02]  /*11dc0*/  LOP3.LUT R88, R23, 0x70, R10, 0x78, !PT ;  /* 0x0000007017587812 */ /* 0x000fe400078e780a */
[C---:B------:R-:W-:Y:S01]  /*11dd0*/  SHF.R.U64 R13, R24.reuse, 0x3, R87 ;  /* 0x00000003180d7819 */ /* 0x040fe20000001257 */
[----:B------:R-:W-:Y:S01]  /*11de0*/  IMAD.X R85, RZ, RZ, R111, P0 ;  /* 0x000000ffff557224 */ /* 0x000fe200000e066f */
[----:B------:R-:W-:Y:S02]  /*11df0*/  IADD3 R26, P0, PT, R11, 0x3800, RZ ;  /* 0x000038000b1a7810 */ /* 0x000fe40007f1e0ff */
[----:B------:R-:W-:Y:S01]  /*11e00*/  LOP3.LUT R86, R24, 0x70, R13, 0x78, !PT ;  /* 0x0000007018567812 */ /* 0x000fe200078e780d */
[----:B------:R-:W-:Y:S01]  /*11e10*/  IMAD.WIDE R12, R63, 0x10, R14 ;  /* 0x000000103f0c7825 */ /* 0x000fe200078e020e */
[----:B------:R-:W-:-:S02]  /*11e20*/  MOV R88, R88 ;  /* 0x0000005800587202 */ /* 0x000fc40000000f00 */
        /* <DEDUP_REMOVED lines=9> */
[----:B------:R-:W-:Y:S02]  /*11ec0*/  SHF.R.U64 R0, R21, 0x3, R93 ;  /* 0x0000000315007819 */ /* 0x000fe4000000125d */
[----:B------:R-:W-:Y:S01]  /*11ed0*/  LOP3.LUT R100, R16, 0x70, R11, 0x78, !PT ;  /* 0x0000007010647812 */ /* 0x000fe200078e780b */
[----:B------:R-:W-:Y:S01]  /*11ee0*/  IMAD.WIDE R16, R63, 0x10, R12 ;  /* 0x000000103f107825 */ /* 0x000fe200078e020c */
[----:B------:R-:W-:-:S02]  /*11ef0*/  LOP3.LUT R92, R21, 0x70, R0, 0x78, !PT ;  /* 0x00000070155c7812 */ /* 0x000fc400078e7800 */
[----:B------:R-:W-:Y:S02]  /*11f00*/  SHF.R.U64 R0, R25, 0x3, R85 ;  /* 0x0000000319007819 */ /* 0x000fe40000001255 */
[----:B------:R-:W-:Y:S01]  /*11f10*/  SHF.R.U64 R11, R22, 0x3, R91 ;  /* 0x00000003160b7819 */ /* 0x000fe2000000125b */
[----:B------:R-:W-:Y:S01]  /*11f20*/  IMAD.WIDE R18, R63, 0x10, R16 ;  /* 0x000000103f127825 */ /* 0x000fe200078e0210 */
[----:B------:R-:W-:Y:S02]  /*11f30*/  LOP3.LUT R84, R25, 0x70, R0, 0x78, !PT ;  /* 0x0000007019547812 */ /* 0x000fe400078e7800 */
[----:B------:R-:W-:Y:S02]  /*11f40*/  SHF.R.U64 R10, R27, 0x3, R81 ;  /* 0x000000031b0a7819 */ /* 0x000fe40000001251 */
[----:B------:R-:W-:Y:S01]  /*11f50*/  P2R R0, PR, RZ, 0x40 ;  /* 0x00000040ff007803 */ /* 0x000fe20000000000 */
[----:B------:R-:W-:Y:S01]  /*11f60*/  IMAD.WIDE R20, R63, 0x10, R18 ;  /* 0x000000103f147825 */ /* 0x000fe200078e0212 */
[----:B------:R-:W-:-:S02]  /*11f70*/  ISETP.NE.AND P6, PT, R69, RZ, PT ;  /* 0x000000ff4500720c */ /* 0x000fc40003fc5270 */
[----:B------:R-:W-:Y:S02]  /*11f80*/  LOP3.LUT R90, R22, 0x70, R11, 0x78, !PT ;  /* 0x00000070165a7812 */ /* 0x000fe400078e780b */
[----:B------:R-:W-:Y:S01]  /*11f90*/  LOP3.LUT R80, R27, 0x70, R10, 0x78, !PT ;  /* 0x000000701b507812 */ /* 0x000fe200078e780a */
[C---:B------:R-:W-:Y:S01]  /*11fa0*/  IMAD.WIDE R22, R63.reuse, 0x10, R20 ;  /* 0x000000103f167825 */ /* 0x040fe200078e0214 */
[----:B------:R-:W-:Y:S02]  /*11fb0*/  SHF.R.U64 R11, R26, 0x3, R83 ;  /* 0x000000031a0b7819 */ /* 0x000fe40000001253 */
[----:B------:R-:W-:Y:S02]  /*11fc0*/  P2R R10, PR, RZ, 0x40 ;  /* 0x00000040ff0a7803 */ /* 0x000fe40000000000 */
[----:B------:R-:W-:Y:S01]  /*11fd0*/  ISETP.NE.AND P6, PT, R70, RZ, PT ;  /* 0x000000ff4600720c */ /* 0x000fe20003fc5270 */
[----:B------:R-:W-:Y:S01]  /*11fe0*/  IMAD.WIDE R24, R63, 0x10, R22 ;  /* 0x000000103f187825 */ /* 0x000fe200078e0216 */
[----:B------:R-:W-:-:S02]  /*11ff0*/  LOP3.LUT R82, R26, 0x70, R11, 0x78, !PT ;  /* 0x000000701a527812 */ /* 0x000fc400078e780b */
[----:B------:R-:W-:Y:S02]  /*12000*/  P2R R11, PR, RZ, 0x40 ;  /* 0x00000040ff0b7803 */ /* 0x000fe40000000000 */
[----:B------:R-:W-:Y:S01]  /*12010*/  ISETP.NE.AND P6, PT, R71, RZ, PT ;  /* 0x000000ff4700720c */ /* 0x000fe20003fc5270 */
[----:B------:R-:W-:Y:S01]  /*12020*/  IMAD.WIDE R26, R63, 0x10, R24 ;  /* 0x000000103f1a7825 */ /* 0x000fe200078e0218 */
[----:B------:R-:W-:Y:S02]  /*12030*/  MOV R111, R110 ;  /* 0x0000006e006f7202 */ /* 0x000fe40000000f00 */
[----:B------:R-:W-:Y:S02]  /*12040*/  MOV R109, R108 ;  /* 0x0000006c006d7202 */ /* 0x000fe40000000f00 */
[----:B------:R-:W-:Y:S01]  /*12050*/  MOV R101, R100 ;  /* 0x0000006400657202 */ /* 0x000fe20000000f00 */
[----:B------:R-:W-:Y:S01]  /*12060*/  @!PT LDS RZ, [RZ] ;  /* 0x00000000fffff984 */ /* 0x000fe20000000800 */
[----:B------:R-:W-:Y:S01]  /*12070*/  @!PT LDS RZ, [RZ] ;  /* 0x00000000fffff984 */ /* 0x000fe20000000800 */
[----:B------:R-:W-:Y:S01]  /*12080*/  @!PT LDS RZ, [RZ] ;  /* 0x00000000fffff984 */ /* 0x000fe20000000800 */
[----:B------:R0:W-:Y:S01]  /*12090*/  LDGSTS.E.LTC128B.128 [R111], desc[UR52][R78.64], !P1 ;  /* 0x000000004e6f7fae */ /* 0x0001e2000c9a1a34 */
[----:B------:R-:W-:-:S02]  /*120a0*/  MOV R96, R96 ;  /* 0x0000006000607202 */ /* 0x000fc40000000f00 */
[----:B------:R-:W-:Y:S02]  /*120b0*/  ISETP.NE.AND P1, PT, R8, RZ, PT ;  /* 0x000000ff0800720c */ /* 0x000fe40003f25270 */
[----:B------:R-:W-:Y:S01]  /*120c0*/  ISETP.NE.AND P0, PT, R7, RZ, PT ;  /* 0x000000ff0700720c */ /* 0x000fe20003f05270 */
[----:B------:R1:W-:Y:S01]  /*120d0*/  LDGSTS.E.LTC128B.128 [R109], desc[UR52][R114.64], !P6 ;  /* 0x00000000726d7fae */ /* 0x0003e2000f1a1a34 */
[----:B------:R-:W-:Y:S02]  /*120e0*/  ISETP.NE.AND P6, PT, R11, RZ, PT ;  /* 0x000000ff0b00720c */ /* 0x000fe40003fc5270 */
[----:B------:R-:W-:Y:S02]  /*120f0*/  MOV R92, R92 ;  /* 0x0000005c005c7202 */ /* 0x000fe40000000f00 */
[----:B------:R-:W-:Y:S02]  /*12100*/  MOV R90, R90 ;  /* 0x0000005a005a7202 */ /* 0x000fe40000000f00 */
[----:B------:R-:W-:-:S02]  /*12110*/  MOV R84, R84 ;  /* 0x0000005400547202 */ /* 0x000fc40000000f00 */
[----:B------:R-:W-:Y:S02]  /*12120*/  MOV R82, R82 ;  /* 0x0000005200527202 */ /* 0x000fe40000000f00 */
[----:B------:R-:W-:-:S03]  /*12130*/  MOV R80, R80 ;  /* 0x0000005000507202 */ /* 0x000fc60000000f00 */
[----:B------:R1:W-:Y:S01]  /*12140*/  LDGSTS.E.LTC128B.128 [R107], desc[UR52][R112.64], !P6 ;  /* 0x00000000706b7fae */ /* 0x0003e2000f1a1a34 */
[----:B------:R-:W-:Y:S01]  /*12150*/  ISETP.NE.AND P6, PT, R10, RZ, PT ;  /* 0x000000ff0a00720c */ /* 0x000fe20003fc5270 */
[----:B0-----:R-:W-:-:S04]  /*12160*/  IMAD.WIDE R78, R63, 0x10, R26 ;  /* 0x000000103f4e7825 */ /* 0x001fc800078e021a */
[----:B------:R-:W-:-:S08]  /*12170*/  IMAD.WIDE R10, R63, 0x10, R78 ;  /* 0x000000103f0a7825 */ /* 0x000fd000078e024e */
[----:B------:R1:W-:Y:S01]  /*12180*/  LDGSTS.E.LTC128B.128 [R105], desc[UR52][R116.64], !P6 ;  /* 0x0000000074697fae */ /* 0x0003e2000f1a1a34 */
[----:B------:R-:W-:-:S13]  /*12190*/  ISETP.NE.AND P6, PT, R0, RZ, PT ;  /* 0x000000ff0000720c */ /* 0x000fda0003fc5270 */
        /* <DEDUP_REMOVED lines=24> */
.L_x_694:
[----:B------:R-:W0:Y:S01]  /*12320*/  LDCU.64 UR4, c[0x0][0x3c8] ;  /* 0x00007900ff0477ac */ /* 0x000e220008000a00 */
[----:B------:R-:W-:Y:S01]  /*12330*/  SYNCS.ARRIVE.TRANS64.A1T0 RZ, [UR6+0x34010], RZ ;  /* 0x034010ffffff79a7 */ /* 0x000fe20008100006 */
[----:B------:R-:W2:Y:S01]  /*12340*/  LDCU.64 UR8, c[0x0][0x3d8] ;  /* 0x00007b00ff0877ac */ /* 0x000ea20008000a00 */
[----:B------:R-:W3:Y:S01]  /*12350*/  LDCU UR15, c[0x0][0x3ec] ;  /* 0x00007d80ff0f77ac */ /* 0x000ee20008000800 */
[----:B------:R-:W4:Y:S01]  /*12360*/  LDCU UR14, c[0x0][0x404] ;  /* 0x00008080ff0e77ac */ /* 0x000f220008000800 */
[----:B------:R-:W5:Y:S01]  /*12370*/  LDCU UR10, c[0x0][0x3f0] ;  /* 0x00007e00ff0a77ac */ /* 0x000f620008000800 */
[----:B------:R-:W1:Y:S01]  /*12380*/  LDCU UR17, c[0x0][0x408] ;  /* 0x00008100ff1177ac */ /* 0x000e620008000800 */
[----:B0-----:R-:W-:Y:S02]  /*12390*/  UIMAD UR4, UR7, UR4, URZ ;  /* 0x00000004070472a4 */ /* 0x001fe4000f8e02ff */
[----:B--2---:R-:W-:Y:S02]  /*123a0*/  UIMAD UR12, UR7, UR8, URZ ;  /* 0x00000008070c72a4 */ /* 0x004fe4000f8e02ff */
[----:B------:R-:W-:-:S02]  /*123b0*/  UIMAD UR13, UR11, UR5, UR4 ;  /* 0x000000050b0d72a4 */ /* 0x000fc4000f8e0204 */
[----:B------:R-:W-:Y:S02]  /*123c0*/  UIADD3 UR4, UPT, UPT, UR20, -0x1, URZ ;  /* 0xffffffff14047890 */ /* 0x000fe4000fffe0ff */
[----:B------:R-:W-:Y:S02]  /*123d0*/  @!UP0 UIADD3 UR4, UPT, UPT, UR20, URZ, URZ ;  /* 0x000000ff14048290 */ /* 0x000fe4000fffe0ff */
[----:B---3--:R-:W-:Y:S02]  /*123e0*/  UIMAD UR15, UR7, UR15, URZ ;  /* 0x0000000f070f72a4 */ /* 0x008fe4000f8e02ff */
[----:B----4-:R-:W-:Y:S02]  /*123f0*/  UIMAD UR14, UR7, UR14, URZ ;  /* 0x0000000e070e72a4 */ /* 0x010fe4000f8e02ff */
[----:B------:R-:W-:Y:S02]  /*12400*/  USHF.R.S32.HI UR5, URZ, 0x1f, UR4 ;  /* 0x0000001fff057899 */ /* 0x000fe40008011404 */
[----:B------:R-:W-:-:S02]  /*12410*/  UIMAD UR12, UR11, UR9, UR12 ;  /* 0x000000090b0c72a4 */ /* 0x000fc4000f8e020c */
[----:B-----5:R-:W-:Y:S02]  /*12420*/  UIMAD UR15, UR16, UR10, UR15 ;  /* 0x0000000a100f72a4 */ /* 0x020fe4000f8e020f */
[----:B-1----:R-:W-:Y:S02]  /*12430*/  UIMAD UR14, UR16, UR17, UR14 ;  /* 0x00000011100e72a4 */ /* 0x002fe4000f8e020e */
[----:B------:R-:W-:Y:S02]  /*12440*/  ULEA.HI UR5, UR5, UR4, URZ, 0x6 ;  /* 0x0000000405057291 */ /* 0x000fe4000f8f30ff */
[----:B------:R-:W-:Y:S02]  /*12450*/  UIADD3 UR25, UPT, UPT, UR25, 0x1, URZ ;  /* 0x0000000119197890 */ /* 0x000fe4000fffe0ff */
[----:B------:R-:W-:Y:S02]  /*12460*/  USHF.R.S32.HI UR19, URZ, 0x1f, UR15 ;  /* 0x0000001fff137899 */ /* 0x000fe4000801140f */
[----:B------:R-:W-:-:S02]  /*12470*/  USHF.R.S32.HI UR18, URZ, 0x1f, UR14 ;  /* 0x0000001fff127899 */ /* 0x000fc4000801140e */
[----:B------:R-:W-:Y:S02]  /*12480*/  USHF.R.S32.HI UR17, URZ, 0x1f, UR13 ;  /* 0x0000001fff117899 */ /* 0x000fe4000801140d */
[----:B------:R-:W-:Y:S02]  /*12490*/  USHF.R.S32.HI UR16, URZ, 0x1f, UR12 ;  /* 0x0000001fff107899 */ /* 0x000fe4000801140c */
[----:B------:R-:W-:Y:S01]  /*124a0*/  USHF.R.S32.HI UR8, URZ, 0x6, UR5 ;  /* 0x00000006ff087899 */ /* 0x000fe20008011405 */
[----:B------:R-:W-:Y:S11]  /*124b0*/  BRA.U UP1, `(.L_x_695) ;  /* 0x0000000101047547 */ /* 0x000ff6000b800000 */
[----:B------:R-:W-:Y:S05]  /*124c0*/  BPT.TRAP 0x1 ;  /* 0x000000040000795c */ /* 0x000fea0000300000 */
.L_x_695:
[----:B------:R-:W0:Y:S01]  /*124d0*/  LDCU.64 UR6, c[0x0][0x3e0] ;  /* 0x00007c00ff0677ac */ /* 0x000e220008000a00 */
[----:B------:R-:W-:Y:S01]  /*124e0*/  SHF.L.U32 R11, R32, 0x1f, RZ ;  /* 0x0000001f200b7819 */ /* 0x000fe200000006ff */
[----:B------:R-:W-:Y:S01]  /*124f0*/  ULEA UR5, UR24, UR21, 0x3 ;  /* 0x0000001518057291 */ /* 0x000fe2000f8e18ff */
[----:B0-----:R-:W-:Y:S02]  /*12500*/  IMAD.U32 R27, RZ, RZ, UR6 ;  /* 0x00000006ff1b7e24 */ /* 0x001fe4000f8e00ff */
[----:B------:R-:W-:-:S03]  /*12510*/  IMAD.U32 R0, RZ, RZ, UR7 ;  /* 0x00000007ff007e24 */ /* 0x000fc6000f8e00ff */
[----:B------:R-:W-:-:S04]  /*12520*/  IADD3 R26, P1, P0, R27, UR15, R60 ;  /* 0x0000000f1b1a7c10 */ /* 0x000fc8000f83e03c */
[----:B------:R-:W-:-:S08]  /*12530*/  IADD3.X R27, PT, PT, R0, UR19, R29, P1, P0 ;  /* 0x00000013001b7c10 */ /* 0x000fd00008fe041d */
[----:B------:R-:W0:Y:S02]  /*12540*/  SYNCS.PHASECHK.TRANS64.TRYWAIT P0, [UR5+0x340e0], R11 ;  /* 0x0340e00bff0075a7 */ /* 0x000e240008001105 */
[----:B0-----:R-:W-:Y:S05]  /*12550*/  @!P0 BRA `(.L_x_696) ;  /* 0x0000004800f48947 */ /* 0x001fea0003800000 */
.L_x_784:
        /* <DEDUP_REMOVED lines=33> */
[----:B------:R-:W-:Y:S01]  /*12770*/  LOP3.LUT R76, R18, 0x70, R19, 0x78, !PT ;  /* 0x00000070124c7812 */ /* 0x000fe200078e7813 */
[----:B0-----:R-:W-:Y:S01]  /*12780*/  IMAD.WIDE R18, R0, 0x8, R84 ;  /* 0x0000000800127825 */ /* 0x001fe200078e0254 */
        /* <DEDUP_REMOVED lines=8> */
[----:B------:R-:W-:-:S02]  /*12810*/  SHF.R.U64 R11, R10, 0x3, R83 ;  /* 0x000000030a0b7819 */ /* 0x000fc40000001253 */
[----:B------:R-:W-:Y:S01]  /*12820*/  MOV R79, R78 ;  /* 0x0000004e004f7202 */ /* 0x000fe20000000f00 */
[----:B------:R-:W-:Y:S01]  /*12830*/  IMAD.X R23, RZ, RZ, R87, P0 ;  /* 0x000000ffff177224 */ /* 0x000fe200000e0657 */
[----:B------:R-:W-:Y:S01]  /*12840*/  LOP3.LUT R82, R10, 0x70, R11, 0x78, !PT ;  /* 0x000000700a527812 */ /* 0x000fe200078e780b */
[----:B------:R-:W-:Y:S01]  /*12850*/  IMAD.WIDE R86, R0, 0x8, R18 ;  /* 0x0000000800567825 */ /* 0x000fe200078e0212 */
[C---:B------:R-:W-:Y:S02]  /*12860*/  SHF.R.U64 R11, R20.reuse, 0x3, R75 ;  /* 0x00000003140b7819 */ /* 0x040fe4000000124b */
[C---:B------:R-:W-:Y:S02]  /*12870*/  SHF.R.U64 R10, R21.reuse, 0x3, R25 ;  /* 0x00000003150a7819 */ /* 0x040fe40000001219 */
[----:B------:R-:W-:Y:S02]  /*12880*/  LOP3.LUT R74, R20, 0x70, R11, 0x78, !PT ;  /* 0x00000070144a7812 */ /* 0x000fe400078e780b */
[----:B------:R-:W-:Y:S01]  /*12890*/  LOP3.LUT R24, R21, 0x70, R10, 0x78, !PT ;  /* 0x0000007015187812 */ /* 0x000fe200078e780a */
[----:B------:R-:W-:Y:S01]  /*128a0*/  IMAD.WIDE R10, R0, 0x8, R86 ;  /* 0x00000008000a7825 */ /* 0x000fe200078e0256 */
[----:B------:R-:W-:-:S02]  /*128b0*/  SHF.R.U64 R13, R22, 0x3, R23 ;  /* 0x00000003160d7819 */ /* 0x000fc40000001217 */
[----:B------:R-:W-:Y:S02]  /*128c0*/  MOV R83, R82 ;  /* 0x0000005200537202 */ /* 0x000fe40000000f00 */
[----:B------:R-:W-:Y:S01]  /*128d0*/  LOP3.LUT R22, R22, 0x70, R13, 0x78, !PT ;  /* 0x0000007016167812 */ /* 0x000fe200078e780d */
[C---:B------:R-:W-:Y:S01]  /*128e0*/  IMAD.WIDE R12, R0.reuse, 0x8, R10 ;  /* 0x00000008000c7825 */ /* 0x040fe200078e020a */
[----:B------:R-:W-:Y:S01]  /*128f0*/  MOV R76, R76 ;  /* 0x0000004c004c7202 */ /* 0x000fe20000000f00 */
[----:B------:R1:W-:Y:S01]  /*12900*/  LDGSTS.E.BYPASS.LTC128B.128 [R83], desc[UR52][R84.64] ;  /* 0x0000000054537fae */ /* 0x0003e2000b981a34 */
[----:B------:R-:W-:Y:S02]  /*12910*/  MOV R74, R74 ;  /* 0x0000004a004a7202 */ /* 0x000fe40000000f00 */
[----:B------:R-:W-:Y:S01]  /*12920*/  MOV R24, R24 ;  /* 0x0000001800187202 */ /* 0x000fe20000000f00 */
[C---:B------:R-:W-:Y:S01]  /*12930*/  IMAD.WIDE R20, R0.reuse, 0x8, R12 ;  /* 0x0000000800147825 */ /* 0x040fe200078e020c */
[----:B------:R-:W-:Y:S01]  /*12940*/  MOV R22, R22 ;  /* 0x0000001600167202 */ /* 0x000fe20000000f00 */
[----:B------:R1:W-:Y:S02]  /*12950*/  LDGSTS.E.BYPASS.LTC128B.128 [R81], desc[UR52][R18.64] ;  /* 0x0000000012517fae */ /* 0x0003e4000b981a34 */
[----:B0-----:R-:W-:-:S02]  /*12960*/  IMAD.WIDE R16, R0, 0x8, R20 ;  /* 0x0000000800107825 */ /* 0x001fc400078e0214 */
        /* <DEDUP_REMOVED lines=11> */
.L_x_698:
[----:B------:R-:W-:Y:S01]  /*12a20*/  SYNCS.ARRIVE.TRANS64.A1T0 RZ, [UR5+0x34030], RZ ;  /* 0x034030ffffff79a7 */ /* 0x000fe20008100005 */
[----:B------:R-:W-:Y:S05]  /*12a30*/  BRA `(.L_x_699) ;  /* 0x0000000400fc7947 */ /* 0x000fea0003800000 */
.L_x_697:
        /* <DEDUP_REMOVED lines=99> */
[----:B------:R-:W-:-:S04]  /*13070*/  IADD3 R10, P0, PT, R10, 0x1c00, RZ ;  /* 0x00001c000a0a7810 */ /* 0x000fc80007f1e0ff */
[C---:B------:R-:W-:Y:S01]  /*13080*/  SHF.R.U64 R11, R0.reuse, 0x3, R21 ;  /* 0x00000003000b7819 */ /* 0x040fe20000001215 */
[----:B------:R-:W-:Y:S01]  /*13090*/  IMAD.X R17, RZ, RZ, R17, P0 ;  /* 0x000000ffff117224 */ /* 0x000fe200000e0611 */
[----:B------:R-:W-:Y:S02]  /*130a0*/  ISETP.NE.OR P0, PT, R45, UR4, !P1 ;  /* 0x000000042d007c0c */ /* 0x000fe4000cf05670 */
[----:B-1----:R-:W-:Y:S02]  /*130b0*/  LOP3.LUT R20, R0, 0x70, R11, 0x78, !PT ;  /* 0x0000007000147812 */ /* 0x002fe400078e780b */
[----:B------:R-:W-:Y:S02]  /*130c0*/  SEL R12, R12, 0x10, P0 ;  /* 0x000000100c0c7807 */ /* 0x000fe40000000000 */
[----:B------:R-:W-:Y:S02]  /*130d0*/  SEL R74, R22, R14, P0 ;  /* 0x0000000e164a7207 */ /* 0x000fe40000000000 */
[----:B------:R-:W-:Y:S01]  /*130e0*/  SEL R75, R23, R15, P0 ;  /* 0x0000000f174b7207 */ /* 0x000fe20000000000 */
[----:B------:R-:W-:Y:S01]  /*130f0*/  IMAD.WIDE R22, R54, 0x10, R22 ;  /* 0x0000001036167825 */ /* 0x000fe200078e0216 */
[----:B------:R-:W-:-:S02]  /*13100*/  ISETP.NE.U32.AND P0, PT, R12, RZ, PT ;  /* 0x000000ff0c00720c */ /* 0x000fc40003f05070 */
[----:B------:R-:W-:Y:S02]  /*13110*/  ISETP.NE.OR P1, PT, R44, UR4, !P1 ;  /* 0x000000042c007c0c */ /* 0x000fe4000cf25670 */
[----:B------:R-:W-:Y:S02]  /*13120*/  MOV R20, R20 ;  /* 0x0000001400147202 */ /* 0x000fe40000000f00 */
[----:B------:R-:W-:Y:S02]  /*13130*/  SEL R13, R13, 0x10, P1 ;  /* 0x000000100d0d7807 */ /* 0x000fe40000800000 */
[----:B------:R-:W-:Y:S02]  /*13140*/  SHF.R.U64 R11, R10, 0x3, R17 ;  /* 0x000000030a0b7819 */ /* 0x000fe40000001211 */
[----:B0-----:R-:W-:Y:S02]  /*13150*/  SEL R18, R22, R14, P1 ;  /* 0x0000000e16127207 */ /* 0x001fe40000800000 */
[----:B------:R-:W-:Y:S01]  /*13160*/  LOP3.LUT R16, R10, 0x70, R11, 0x78, !PT ;  /* 0x000000700a107812 */ /* 0x000fe200078e780b */
[----:B------:R0:W-:Y:S01]  /*13170*/  LDGSTS.E.BYPASS.LTC128B.128 [R20], desc[UR52][R74.64], P0 ;  /* 0x000000004a147fae */ /* 0x0001e20008181a34 */
[----:B------:R-:W-:-:S02]  /*13180*/  ISETP.NE.U32.AND P0, PT, R13, RZ, PT ;  /* 0x000000ff0d00720c */ /* 0x000fc40003f05070 */
        /* <DEDUP_REMOVED lines=9> */
.L_x_700:
[----:B------:R-:W-:Y:S01]  /*13220*/  SYNCS.ARRIVE.TRANS64.A1T0 RZ, [UR5+0x34030], RZ ;  /* 0x034030ffffff79a7 */ /* 0x000fe20008100005 */
.L_x_699:
[----:B------:R-:W2:Y:S01]  /*13230*/  LDCU.64 UR10, c[0x0][0x3d0] ;  /* 0x00007a00ff0a77ac */ /* 0x000ea20008000a00 */
[----:B------:R-:W1:Y:S01]  /*13240*/  LDCU.64 UR6, c[0x0][0x3f8] ;  /* 0x00007f00ff0677ac */ /* 0x000e620008000a00 */
[----:B------:R-:W-:Y:S01]  /*13250*/  UMOV UR9, URZ ;  /* 0x000000ff00097c82 */ /* 0x000fe20008000000 */
[----:B--2---:R-:W-:Y:S01]  /*13260*/  UIADD3 UR10, UP3, UP2, UR12, UR10, UR26 ;  /* 0x0000000a0c0a7290 */ /* 0x004fe2000fa7e01a */
[----:B-1----:R-:W-:Y:S01]  /*13270*/  IMAD.U32 R10, RZ, RZ, UR6 ;  /* 0x00000006ff0a7e24 */ /* 0x002fe2000f8e00ff */
[----:B------:R-:W-:Y:S01]  /*13280*/  UIADD3 UR6, UPT, UPT, UR24, 0x1, URZ ;  /* 0x0000000118067890 */ /* 0x000fe2000fffe0ff */
[----:B------:R-:W-:Y:S01]  /*13290*/  IMAD.U32 R11, RZ, RZ, UR7 ;  /* 0x00000007ff0b7e24 */ /* 0x000fe2000f8e00ff */
[----:B------:R-:W-:Y:S02]  /*132a0*/  UIADD3.X UR11, UPT, UPT, UR16, UR11, UR27, UP3, UP2 ;  /* 0x0000000b100b7290 */ /* 0x000fe40009fe441b */
[----:B0-----:R-:W-:Y:S01]  /*132b0*/  MOV R74, UR10 ;  /* 0x0000000a004a7c02 */ /* 0x001fe20008000f00 */
[----:B------:R-:W-:Y:S01]  /*132c0*/  UISETP.GE.AND UP2, UPT, UR20, 0x1, UPT ;  /* 0x000000011400788c */ /* 0x000fe2000bf46270 */
[----:B------:R-:W-:Y:S01]  /*132d0*/  IADD3 R10, P1, P0, R10, UR14, R55 ;  /* 0x0000000e0a0a7c10 */ /* 0x000fe2000f83e037 */
[----:B------:R-:W-:Y:S01]  /*132e0*/  UISETP.NE.AND UP4, UPT, UR6, 0x16, UPT ;  /* 0x000000160600788c */ /* 0x000fe2000bf85270 */
[----:B------:R-:W-:-:S02]  /*132f0*/  IMAD.U32 R75, RZ, RZ, UR11 ;  /* 0x0000000bff4b7e24 */ /* 0x000fc4000f8e00ff */
[----:B------:R-:W-:Y:S01]  /*13300*/  IADD3.X R0, PT, PT, R11, UR18, R28, P1, P0 ;  /* 0x000000120b007c10 */ /* 0x000fe20008fe041c */
[----:B------:R-:W-:Y:S01]  /*13310*/  USEL UR5, URZ, 0x1, UP4 ;  /* 0x00000001ff057887 */ /* 0x000fe2000a000000 */
[----:B------:R-:W-:Y:S01]  /*13320*/  IMAD.WIDE.U32 R74, R56, 0x10, R74 ;  /* 0x00000010384a7825 */ /* 0x000fe200078e004a */
[----:B------:R-:W-:-:S04]  /*13330*/  USEL UR6, UR6, URZ, UP4 ;  /* 0x000000ff06067287 */ /* 0x000fc8000a000000 */
[----:B------:R-:W-:Y:S01]  /*13340*/  LOP3.LUT R32, R32, UR5, RZ, 0x3c, !PT ;  /* 0x0000000520207c12 */ /* 0x000fe2000f8e3cff */
[----:B------:R-:W-:Y:S07]  /*13350*/  BRA.U !UP2, `(.L_x_701) ;  /* 0x0000001d0a587547 */ /* 0x000fee000b800000 */
[----:B------:R-:W-:Y:S01]  /*13360*/  UIADD3 UR5, UPT, UPT, UR20, 0x7f, URZ ;  /* 0x0000007f14057890 */ /* 0x000fe2000fffe0ff */
[----:B------:R-:W-:Y:S01]  /*13370*/  HFMA2 R12, -RZ, RZ, 0, 5.9604644775390625e-08 ;  /* 0x00000001ff0c7431 */ /* 0x000fe200000001ff */
[----:B------:R-:W-:Y:S01]  /*13380*/  MOV R18, RZ ;  /* 0x000000ff00127202 */ /* 0x000fe20000000f00 */
[----:B------:R-:W0:Y:S01]  /*13390*/  LDCU.64 UR10, c[0x0][0x3c0] ;  /* 0x00007800ff0a77ac */ /* 0x000e220008000a00 */
[----:B------:R-:W-:-:S04]  /*133a0*/  USHF.R.S32.HI UR7, URZ, 0x1f, UR5 ;  /* 0x0000001fff077899 */ /* 0x000fc80008011405 */
[----:B------:R-:W-:-:S04]  /*133b0*/  ULEA.HI UR5, UR7, UR5, URZ, 0x7 ;  /* 0x0000000507057291 */ /* 0x000fc8000f8f38ff */
[----:B------:R-:W-:-:S04]  /*133c0*/  USHF.R.S32.HI UR5, URZ, 0x7, UR5 ;  /* 0x00000007ff057899 */ /* 0x000fc80008011405 */
[----:B------:R-:W-:-:S04]  /*133d0*/  USHF.L.U32 UR5, UR5, 0x1, URZ ;  /* 0x0000000105057899 */ /* 0x000fc800080006ff */
[----:B------:R-:W-:-:S04]  /*133e0*/  UISETP.LT.AND UP2, UPT, UR5, 0x2, UPT ;  /* 0x000000020500788c */ /* 0x000fc8000bf41270 */
[----:B------:R-:W-:-:S04]  /*133f0*/  USEL UR7, UR5, 0x2, UP2 ;  /* 0x0000000205077887 */ /* 0x000fc80009000000 */
[----:B------:R-:W-:-:S04]  /*13400*/  UIADD3 UR5, UPT, UPT, UR5, -UR7, URZ ;  /* 0x8000000705057290 */ /* 0x000fc8000fffe0ff */
[----:B0-----:R-:W-:-:S12]  /*13410*/  ULOP3.LUT UR9, UR5, 0x1, URZ, 0xfc, !UPT ;  /* 0x0000000105097892 */ /* 0x001fd8000f8efcff */
.L_x_714:
[----:B01----:R-:W-:Y:S05]  /*13420*/  BRA.U UP1, `(.L_x_702) ;  /* 0x0000000101047547 */ /* 0x003fea000b800000 */
[----:B------:R-:W-:Y:S05]  /*13430*/  BPT.TRAP 0x1 ;  /* 0x000000040000795c */ /* 0x000fea0000300000 */
.L_x_702:
[----:B------:R-:W-:Y:S01]  /*13440*/  ULEA UR5, UR6, UR21, 0x3 ;  /* 0x0000001506057291 */ /* 0x000fe2000f8e18ff */
[----:B------:R-:W-:-:S08]  /*13450*/  SHF.L.U32 R16, R32, 0x1f, RZ ;  /* 0x0000001f20107819 */ /* 0x000fd000000006ff */
[----:B------:R-:W0:Y:S02]  /*13460*/  SYNCS.PHASECHK.TRANS64.TRYWAIT P0, [UR5+0x340e0], R16 ;  /* 0x0340e010ff0075a7 */ /* 0x000e240008001105 */
[----:B0-----:R-:W-:Y:S05]  /*13470*/  @!P0 BRA `(.L_x_703) ;  /* 0x0000003c00448947 */ /* 0x001fea0003800000 */
.L_x_786:
[----:B------:R-:W-:-:S13]  /*13480*/  ISETP.GE.AND P0, PT, R12, UR8, PT ;  /* 0x000000080c007c0c */ /* 0x000fda000bf06270 */
[----:B------:R-:W-:Y:S05]  /*13490*/  @P0 BRA `(.L_x_704) ;  /* 0x0000000400380947 */ /* 0x000fea0003800000 */
[----:B------:R-:W-:Y:S01]  /*134a0*/  USHF.L.U32 UR7, UR6, 0xd, URZ ;  /* 0x0000000d06077899 */ /* 0x000fe200080006ff */
[----:B0-----:R-:W-:-:S05]  /*134b0*/  IMAD R11, R62, R12, RZ ;  /* 0x0000000c3e0b7224 */ /* 0x001fca00078e02ff */
[----:B------:R-:W-:Y:S01]  /*134c0*/  IMAD.U32 R107, RZ, RZ, UR7 ;  /* 0x00000007ff6b7e24 */ /* 0x000fe2000f8e00ff */
[----:B------:R-:W-:-:S04]  /*134d0*/  IADD3 R16, P0, PT, R3, UR7, RZ ;  /* 0x0000000703107c10 */ /* 0x000fc8000ff1e0ff */
[----:B------:R-:W-:Y:S02]  /*134e0*/  LEA.HI.X.SX32 R107, R107, R2, 0x1, P0 ;  /* 0x000000026b6b7211 */ /* 0x000fe400000f0eff */
[C---:B------:R-:W-:Y:S02]  /*134f0*/  IADD3 R104, P0, PT, R11.reuse, R26, RZ ;  /* 0x0000001a0b687210 */ /* 0x040fe40007f1e0ff */
        /* <DEDUP_REMOVED lines=34> */
[----:B------:R-:W-:Y:S02]  /*13720*/  IADD3 R25, P0, PT, R16, 0x1c00, RZ ;  /* 0x00001c0010197810 */ /* 0x000fe40007f1e0ff */
[----:B------:R-:W-:Y:S02]  /*13730*/  SHF.R.U64 R16, R11, 0x3, R103 ;  /* 0x000000030b107819 */ /* 0x000fe40000001267 */
[----:B------:R-:W-:Y:S01]  /*13740*/  SHF.R.U64 R20, R23, 0x3, R83 ;  /* 0x0000000317147819 */ /* 0x000fe20000001253 */
[----:B------:R-:W-:Y:S01]  /*13750*/  IMAD.X R79, RZ, RZ, R107, P0 ;  /* 0x000000ffff4f7224 */ /* 0x000fe200000e066b */
[----:B------:R-:W-:Y:S02]  /*13760*/  LOP3.LUT R102, R11, 0x70, R16, 0x78, !PT ;  /* 0x000000700b667812 */ /* 0x000fe400078e7810 */
[----:B------:R-:W-:Y:S02]  /*13770*/  SHF.R.U64 R16, R21, 0x3, R87 ;  /* 0x0000000315107819 */ /* 0x000fe40000001257 */
[----:B------:R-:W-:-:S02]  /*13780*/  IADD3 R80, P0, PT, R41, R104, RZ ;  /* 0x0000006829507210 */ /* 0x000fc40007f1e0ff */
[----:B------:R-:W-:Y:S02]  /*13790*/  SHF.R.U64 R22, R25, 0x3, R79 ;  /* 0x0000000319167819 */ /* 0x000fe4000000124f */
[----:B------:R-:W-:Y:S02]  /*137a0*/  MOV R11, R106 ;  /* 0x0000006a000b7202 */ /* 0x000fe40000000f00 */
[----:B------:R-:W-:Y:S02]  /*137b0*/  LOP3.LUT R86, R21, 0x70, R16, 0x78, !PT ;  /* 0x0000007015567812 */ /* 0x000fe400078e7810 */
[----:B------:R-:W-:Y:S01]  /*137c0*/  MOV R103, R102 ;  /* 0x0000006600677202 */ /* 0x000fe20000000f00 */
[----:B------:R-:W-:Y:S01]  /*137d0*/  @!PT LDS RZ, [RZ] ;  /* 0x00000000fffff984 */ /* 0x000fe20000000800 */
[----:B------:R-:W-:Y:S01]  /*137e0*/  @!PT LDS RZ, [RZ] ;  /* 0x00000000fffff984 */ /* 0x000fe20000000800 */
[----:B------:R-:W-:Y:S01]  /*137f0*/  @!PT LDS RZ, [RZ] ;  /* 0x00000000fffff984 */ /* 0x000fe20000000800 */
[----:B------:R0:W-:Y:S01]  /*13800*/  LDGSTS.E.BYPASS.LTC128B.128 [R11], desc[UR52][R104.64] ;  /* 0x00000000680b7fae */ /* 0x0001e2000b981a34 */
[----:B------:R-:W-:Y:S02]  /*13810*/  LEA.HI.X.SX32 R81, R41, R105, 0x1, P0 ;  /* 0x0000006929517211 */ /* 0x000fe400000f0eff */
[----:B------:R-:W-:Y:S01]  /*13820*/  LOP3.LUT R82, R23, 0x70, R20, 0x78, !PT ;  /* 0x0000007017527812 */ /* 0x000fe200078e7814 */
[----:B------:R0:W-:Y:S01]  /*13830*/  LDGSTS.E.BYPASS.LTC128B.128 [R103], desc[UR52][R100.64] ;  /* 0x0000000064677fae */ /* 0x0001e2000b981a34 */
[----:B------:R-:W-:-:S02]  /*13840*/  IADD3 R76, P0, PT, R40, R104, RZ ;  /* 0x00000068284c7210 */ /* 0x000fc40007f1e0ff */
[----:B------:R-:W-:Y:S01]  /*13850*/  LOP3.LUT R78, R25, 0x70, R22, 0x78, !PT ;  /* 0x00000070194e7812 */ /* 0x000fe200078e7816 */
[----:B------:R0:W-:Y:S01]  /*13860*/  LDGSTS.E.BYPASS.LTC128B.128 [R99], desc[UR52][R96.64] ;  /* 0x0000000060637fae */ /* 0x0001e2000b981a34 */
[----:B------:R-:W-:Y:S02]  /*13870*/  MOV R87, R86 ;  /* 0x0000005600577202 */ /* 0x000fe40000000f00 */
[----:B------:R-:W-:Y:S01]  /*13880*/  MOV R83, R82 ;  /* 0x0000005200537202 */ /* 0x000fe20000000f00 */
[----:B------:R0:W-:Y:S01]  /*13890*/  LDGSTS.E.BYPASS.LTC128B.128 [R95], desc[UR52][R92.64] ;  /* 0x000000005c5f7fae */ /* 0x0001e2000b981a34 */
[----:B------:R-:W-:Y:S02]  /*138a0*/  LEA.HI.X.SX32 R77, R40, R105, 0x1, P0 ;  /* 0x00000069284d7211 */ /* 0x000fe400000f0eff */
[----:B------:R-:W-:Y:S01]  /*138b0*/  MOV R79, R78 ;  /* 0x0000004e004f7202 */ /* 0x000fe20000000f00 */
        /* <DEDUP_REMOVED lines=10> */
.L_x_705:
[----:B------:R-:W-:Y:S01]  /*13960*/  SYNCS.ARRIVE.TRANS64.A1T0 RZ, [UR5+0x34030], RZ ;  /* 0x034030ffffff79a7 */ /* 0x000fe20008100005 */
[----:B------:R-:W-:Y:S05]  /*13970*/  BRA `(.L_x_706) ;  /* 0x0000000800207947 */ /* 0x000fea0003800000 */
.L_x_704:
[----:B------:R-:W-:Y:S01]  /*13980*/  USHF.L.U32 UR7, UR6, 0xd, URZ ;  /* 0x0000000d06077899 */ /* 0x000fe200080006ff */
[----:B0-----:R-:W-:Y:S01]  /*13990*/  IMAD R11, R62, R12, RZ ;  /* 0x0000000c3e0b7224 */ /* 0x001fe200078e02ff */
[----:B------:R-:W-:Y:S01]  /*139a0*/  ISETP.NE.U32.AND P1, PT, RZ, UR10, PT ;  /* 0x0000000aff007c0c */ /* 0x000fe2000bf25070 */
[----:B------:R-:W-:-:S03]  /*139b0*/  IMAD R22, R12, 0x40, R4 ;  /* 0x000000400c167824 */ /* 0x000fc600078e0204 */
[----:B------:R-:W-:Y:S01]  /*139c0*/  IMAD.U32 R77, RZ, RZ, UR7 ;  /* 0x00000007ff4d7e24 */ /* 0x000fe2000f8e00ff */
[----:B------:R-:W-:Y:S01]  /*139d0*/  IADD3 R16, P0, PT, R3, UR7, RZ ;  /* 0x0000000703107c10 */ /* 0x000fe2000ff1e0ff */
[----:B------:R-:W-:Y:S01]  /*139e0*/  VIADD R13, R22, 0x8 ;  /* 0x00000008160d7836 */ /* 0x000fe20000000000 */
[----:B------:R-:W-:Y:S02]  /*139f0*/  ISETP.NE.AND.EX P1, PT, RZ, UR11, PT, P1 ;  /* 0x0000000bff007c0c */ /* 0x000fe4000bf25310 */
[----:B------:R-:W-:Y:S02]  /*13a00*/  LEA.HI.X.SX32 R77, R77, R2, 0x1, P0 ;  /* 0x000000024d4d7211 */ /* 0x000fe400000f0eff */
[C---:B------:R-:W-:Y:S02]  /*13a10*/  IADD3 R78, P0, PT, R11.reuse, R26, RZ ;  /* 0x0000001a0b4e7210 */ /* 0x040fe40007f1e0ff */
[----:B------:R-:W-:Y:S02]  /*13a20*/  SHF.R.U64 R17, R16, 0x3, R77 ;  /* 0x0000000310117819 */ /* 0x000fe4000000124d */
[----:B------:R-:W-:-:S02]  /*13a30*/  LEA.HI.X.SX32 R79, R11, R27, 0x1, P0 ;  /* 0x0000001b0b4f7211 */ /* 0x000fc400000f0eff */
[----:B------:R-:W-:Y:S02]  /*13a40*/  ISETP.GE.AND P0, PT, R22, UR4, PT ;  /* 0x0000000416007c0c */ /* 0x000fe4000bf06270 */
[----:B------:R-:W-:Y:S02]  /*13a50*/  LOP3.LUT R76, R16, 0x70, R17, 0x78, !PT ;  /* 0x00000070104c7812 */ /* 0x000fe400078e7811 */
[----:B------:R-:W-:Y:S02]  /*13a60*/  SEL R11, RZ, 0x10, P0 ;  /* 0x00000010ff0b7807 */ /* 0x000fe40000000000 */
[----:B------:R-:W-:Y:S02]  /*13a70*/  ISETP.NE.OR P0, PT, R22, UR4, !P1 ;  /* 0x0000000416007c0c */ /* 0x000fe4000cf05670 */
[----:B------:R-:W-:Y:S02]  /*13a80*/  MOV R23, R76 ;  /* 0x0000004c00177202 */ /* 0x000fe40000000f00 */
[----:B------:R-:W-:-:S02]  /*13a90*/  SEL R11, R11, 0x10, P0 ;  /* 0x000000100b0b7807 */ /* 0x000fc40000000000 */
[----:B------:R-:W-:Y:S02]  /*13aa0*/  SEL R82, R78, R14, P0 ;  /* 0x0000000e4e527207 */ /* 0x000fe40000000000 */
        /* <DEDUP_REMOVED lines=25> */
[----:B0-----:R-:W-:Y:S01]  /*13c40*/  MOV R23, R20 ;  /* 0x0000001400177202 */ /* 0x001fe20000000f00 */
[----:B------:R-:W-:-:S06]  /*13c50*/  VIADD R21, R22, 0x18 ;  /* 0x0000001816157836 */ /* 0x000fcc0000000000 */
        /* <DEDUP_REMOVED lines=12> */
[----:B------:R-:W-:-:S04]  /*13d20*/  LOP3.LUT R80, R24, 0x70, R11, 0x78, !PT ;  /* 0x0000007018507812 */ /* 0x000fc800078e780b */
        /* <DEDUP_REMOVED lines=12> */
[----:B------:R-:W-:-:S02]  /*13df0*/  SHF.R.U64 R20, R13, 0x3, R25 ;  /* 0x000000030d147819 */ /* 0x000fc40000001219 */
[----:B------:R-:W-:Y:S02]  /*13e00*/  ISETP.NE.U32.AND P0, PT, R21, RZ, PT ;  /* 0x000000ff1500720c */ /* 0x000fe40003f05070 */
[----:B------:R-:W-:Y:S02]  /*13e10*/  LOP3.LUT R24, R13, 0x70, R20, 0x78, !PT ;  /* 0x000000700d187812 */ /* 0x000fe400078e7814 */
[----:B------:R-:W-:Y:S02]  /*13e20*/  LOP3.LUT R80, R11, 0x70, R76, 0x78, !PT ;  /* 0x000000700b507812 */ /* 0x000fe400078e784c */
[----:B------:R-:W-:Y:S02]  /*13e30*/  MOV R24, R24 ;  /* 0x0000001800187202 */ /* 0x000fe40000000f00 */
[----:B------:R-:W-:-:S05]  /*13e40*/  MOV R80, R80 ;  /* 0x0000005000507202 */ /* 0x000fca0000000f00 */
[----:B------:R1:W-:Y:S01]  /*13e50*/  LDGSTS.E.BYPASS.LTC128B.128 [R24], desc[UR52][R86.64], P0 ;  /* 0x0000000056187fae */ /* 0x0003e20008181a34 */
[----:B------:R-:W-:-:S05]  /*13e60*/  IADD3 R20, P0, PT, R16, 0x1400, RZ ;  /* 0x0000140010147810 */ /* 0x000fca0007f1e0ff */
[----:B0-----:R-:W-:Y:S01]  /*13e70*/  IMAD.X R83, RZ, RZ, R77, P0 ;  /* 0x000000ffff537224 */ /* 0x001fe200000e064d */
[----:B------:R-:W-:-:S05]  /*13e80*/  IADD3 R13, P0, PT, R16, 0x1800, RZ ;  /* 0x00001800100d7810 */ /* 0x000fca0007f1e0ff */
        /* <DEDUP_REMOVED lines=22> */
[----:B------:R-:W-:Y:S01]  /*13ff0*/  VIADD R22, R22, 0x38 ;  /* 0x0000003816167836 */ /* 0x000fe20000000000 */
[----:B------:R-:W-:-:S02]  /*14000*/  SHF.R.U64 R20, R13, 0x3, R21 ;  /* 0x000000030d147819 */ /* 0x000fc40000001215 */
[----:B------:R-:W-:Y:S02]  /*14010*/  MOV R82, R82 ;  /* 0x0000005200527202 */ /* 0x000fe40000000f00 */
[----:B------:R-:W-:-:S04]  /*14020*/  LOP3.LUT R20, R13, 0x70, R20, 0x78, !PT ;  /* 0x000000700d147812 */ /* 0x000fc800078e7814 */
[----:B------:R-:W-:Y:S01]  /*14030*/  MOV R20, R20 ;  /* 0x0000001400147202 */ /* 0x000fe20000000f00 */
        /* <DEDUP_REMOVED lines=11> */
[----:B------:R-:W-:-:S02]  /*140f0*/  ISETP.NE.U32.AND P0, PT, R11, RZ, PT ;  /* 0x000000ff0b00720c */ /* 0x000fc40003f05070 */
[----:B------:R-:W-:Y:S02]  /*14100*/  SEL R19, R19, 0x10, P1 ;  /* 0x0000001013137807 */ /* 0x000fe40000800000 */
[----:B------:R-:W-:Y:S02]  /*14110*/  SHF.R.U64 R11, R16, 0x3, R77 ;  /* 0x00000003100b7819 */ /* 0x000fe4000000124d */
[----:B------:R-:W-:Y:S02]  /*14120*/  SEL R22, R78, R14, P1 ;  /* 0x0000000e4e167207 */ /* 0x000fe40000800000 */
[----:B------:R-:W-:Y:S02]  /*14130*/  LOP3.LUT R76, R16, 0x70, R11, 0x78, !PT ;  /* 0x00000070104c7812 */ /* 0x000fe400078e780b */
[----:B------:R-:W-:Y:S02]  /*14140*/  SEL R23, R79, R15, P1 ;  /* 0x0000000f4f177207 */ /* 0x000fe40000800000 */
[----:B------:R-:W-:Y:S01]  /*14150*/  MOV R76, R76 ;  /* 0x0000004c004c7202 */ /* 0x000fe20000000f00 */
[----:B------:R1:W-:Y:S01]  /*14160*/  LDGSTS.E.BYPASS.LTC128B.128 [R20], desc[UR52][R80.64], P0 ;  /* 0x0000000050147fae */ /* 0x0003e20008181a34 */
[----:B------:R-:W-:-:S13]  /*14170*/  ISETP.NE.U32.AND P0, PT, R19, RZ, PT ;  /* 0x000000ff1300720c */ /* 0x000fda0003f05070 */
[----:B------:R1:W-:Y:S01]  /*14180*/  LDGSTS.E.BYPASS.LTC128B.128 [R76], desc[UR52][R22.64], P0 ;  /* 0x00000000164c7fae */ /* 0x0003e20008181a34 */
[----:B------:R-:W-:Y:S01]  /*14190*/  NOP ;  /* 0x0000000000007918 */ /* 0x000fe20000000000 */
[----:B------:R-:W-:Y:S02]  /*141a0*/  SYNCS.ARRIVE.TRANS64.RED.A0T1 RZ, [UR5+0x34030], RZ ;  /* 0x034030ffffff79a7 */ /* 0x000fe40008200405 */
[----:B------:R-:W-:Y:S01]  /*141b0*/  ARRIVES.LDGSTSBAR.64.TRANSCNT [UR5+0x34030] ;  /* 0x03403000ff0079b0 */ /* 0x000fe20008002a05 */
[----:B------:R-:W-:Y:S01]  /*141c0*/  NOP ;  /* 0x0000000000007918 */ /* 0x000fe20000000000 */
[----:B------:R-:W-:Y:S05]  /*141d0*/  BRA.U UP1, `(.L_x_707) ;  /* 0x0000000101047547 */ /* 0x000fea000b800000 */
[----:B------:R-:W-:Y:S05]  /*141e0*/  BPT.TRAP 0x1 ;  /* 0x000000040000795c */ /* 0x000fea0000300000 */
.L_x_707:
[----:B------:R-:W-:Y:S01]  /*141f0*/  SYNCS.ARRIVE.TRANS64.A1T0 RZ, [UR5+0x34030], RZ ;  /* 0x034030ffffff79a7 */ /* 0x000fe20008100005 */
.L_x_706:
[----:B------:R-:W-:-:S04]  /*14200*/  UIADD3 UR6, UPT, UPT, UR6, 0x1, URZ ;  /* 0x0000000106067890 */ /* 0x000fc8000fffe0ff */
[----:B------:R-:W-:-:S04]  /*14210*/  UISETP.NE.AND UP2, UPT, UR6, 0x16, UPT ;  /* 0x000000160600788c */ /* 0x000fc8000bf45270 */
[----:B------:R-:W-:Y:S02]  /*14220*/  USEL UR5, URZ, 0x1, UP2 ;  /* 0x00000001ff057887 */ /* 0x000fe40009000000 */
[----:B------:R-:W-:-:S04]  /*14230*/  USEL UR6, UR6, URZ, UP2 ;  /* 0x000000ff06067287 */ /* 0x000fc80009000000 */
[----:B0-----:R-:W-:Y:S01]  /*14240*/  LOP3.LUT R11, R32, UR5, RZ, 0x3c, !PT ;  /* 0x00000005200b7c12 */ /* 0x001fe2000f8e3cff */
[----:B------:R-:W-:Y:S07]  /*14250*/  BRA.U UP1, `(.L_x_708) ;  /* 0x0000000101047547 */ /* 0x000fee000b800000 */
[----:B------:R-:W-:Y:S05]  /*14260*/  BPT.TRAP 0x1 ;  /* 0x000000040000795c */ /* 0x000fea0000300000 */
.L_x_708:
[----:B------:R-:W-:Y:S01]  /*14270*/  ULEA UR5, UR6, UR21, 0x3 ;  /* 0x0000001506057291 */ /* 0x000fe2000f8e18ff */
[----:B------:R-:W-:-:S08]  /*14280*/  SHF.L.U32 R16, R11, 0x1f, RZ ;  /* 0x0000001f0b107819 */ /* 0x000fd000000006ff */
[----:B------:R-:W0:Y:S02]  /*14290*/  SYNCS.PHASECHK.TRANS64.TRYWAIT P0, [UR5+0x340e0], R16 ;  /* 0x0340e010ff0075a7 */ /* 0x000e240008001105 */
[----:B0-----:R-:W-:Y:S05]  /*142a0*/  @!P0 BRA `(.L_x_709) ;  /* 0x0000002c00d08947 */ /* 0x001fea0003800000 */
.L_x_788:
        /* <DEDUP_REMOVED lines=26> */
[----:B-1----:R-:W-:Y:S02]  /*14450*/  SHF.R.U64 R20, R19, 0x3, R95 ;  /* 0x0000000313147819 */ /* 0x002fe4000000125f */
[----:B------:R-:W-:Y:S01]  /*14460*/  MOV R17, R106 ;  /* 0x0000006a00117202 */ /* 0x000fe20000000f00 */
[----:B------:R-:W-:Y:S01]  /*14470*/  IMAD.X R91, RZ, RZ, R107, P0 ;  /* 0x000000ffff5b7224 */ /* 0x000fe200000e066b */
[----:B------:R-:W-:-:S02]  /*14480*/  IADD3 R88, P0, PT, R58, R104, RZ ;  /* 0x000000683a587210 */ /* 0x000fc40007f1e0ff */
[----:B------:R-:W-:Y:S01]  /*14490*/  LOP3.LUT R94, R19, 0x70, R20, 0x78, !PT ;  /* 0x00000070135e7812 */ /* 0x000fe200078e7814 */
[----:B------:R-:W-:Y:S01]  /*144a0*/  @!PT LDS RZ, [RZ] ;  /* 0x00000000fffff984 */ /* 0x000fe20000000800 */
[----:B------:R-:W-:Y:S01]  /*144b0*/  @!PT LDS RZ, [RZ] ;  /* 0x00000000fffff984 */ /* 0x000fe20000000800 */
[----:B------:R-:W-:Y:S01]  /*144c0*/  @!PT LDS RZ, [RZ] ;  /* 0x00000000fffff984 */ /* 0x000fe20000000800 */
[----:B------:R0:W-:Y:S01]  /*144d0*/  LDGSTS.E.BYPASS.LTC128B.128 [R17], desc[UR52][R104.64] ;  /* 0x0000000068117fae */ /* 0x0001e2000b981a34 */
        /* <DEDUP_REMOVED lines=12> */
[----:B------:R-:W-:-:S02]  /*145a0*/  IADD3 R25, P0, PT, R16, 0x1c00, RZ ;  /* 0x00001c0010197810 */ /* 0x000fc40007f1e0ff */
[----:B------:R-:W-:-:S03]  /*145b0*/  SHF.R.U64 R16, R13, 0x3, R103 ;  /* 0x000000030d107819 */ /* 0x000fc60000001267 */
[----:B------:R-:W-:Y:S01]  /*145c0*/  IMAD.X R79, RZ, RZ, R107, P0 ;  /* 0x000000ffff4f7224 */ /* 0x000fe200000e066b */
[----:B------:R-:W-:Y:S02]  /*145d0*/  LOP3.LUT R102, R13, 0x70, R16, 0x78, !PT ;  /* 0x000000700d667812 */ /* 0x000fe400078e7810 */
[----:B------:R-:W-:Y:S02]  /*145e0*/  SHF.R.U64 R16, R23, 0x3, R87 ;  /* 0x0000000317107819 */ /* 0x000fe40000001257 */
[----:B------:R-:W-:Y:S02]  /*145f0*/  IADD3 R80, P0, PT, R34, R104, RZ ;  /* 0x0000006822507210 */ /* 0x000fe40007f1e0ff */
[----:B------:R-:W-:Y:S02]  /*14600*/  SHF.R.U64 R13, R24, 0x3, R83 ;  /* 0x00000003180d7819 */ /* 0x000fe40000001253 */
[----:B------:R-:W-:Y:S02]  /*14610*/  SHF.R.U64 R18, R25, 0x3, R79 ;  /* 0x0000000319127819 */ /* 0x000fe4000000124f */
[----:B------:R-:W-:-:S02]  /*14620*/  LOP3.LUT R86, R23, 0x70, R16, 0x78, !PT ;  /* 0x0000007017567812 */ /* 0x000fc400078e7810 */
[----:B------:R-:W-:Y:S02]  /*14630*/  MOV R103, R102 ;  /* 0x0000006600677202 */ /* 0x000fe40000000f00 */
[----:B------:R-:W-:Y:S02]  /*14640*/  LEA.HI.X.SX32 R81, R34, R105, 0x1, P0 ;  /* 0x0000006922517211 */ /* 0x000fe400000f0eff */
[----:B------:R-:W-:Y:S01]  /*14650*/  LOP3.LUT R82, R24, 0x70, R13, 0x78, !PT ;  /* 0x0000007018527812 */ /* 0x000fe200078e780d */
[----:B------:R0:W-:Y:S01]  /*14660*/  LDGSTS.E.BYPASS.LTC128B.128 [R103], desc[UR52][R100.64] ;  /* 0x0000000064677fae */ /* 0x0001e2000b981a34 */
[----:B------:R-:W-:Y:S02]  /*14670*/  IADD3 R76, P0, PT, R33, R104, RZ ;  /* 0x00000068214c7210 */ /* 0x000fe40007f1e0ff */
[----:B------:R-:W-:Y:S01]  /*14680*/  LOP3.LUT R78, R25, 0x70, R18, 0x78, !PT ;  /* 0x00000070194e7812 */ /* 0x000fe200078e7812 */
[----:B------:R0:W-:Y:S01]  /*14690*/  LDGSTS.E.BYPASS.LTC128B.128 [R99], desc[UR52][R96.64] ;  /* 0x0000000060637fae */ /* 0x0001e2000b981a34 */
[----:B------:R-:W-:-:S02]  /*146a0*/  MOV R87, R86 ;  /* 0x0000005600577202 */ /* 0x000fc40000000f00 */
        /* <DEDUP_REMOVED lines=14> */
.L_x_711:
[----:B------:R-:W-:Y:S01]  /*14790*/  SYNCS.ARRIVE.TRANS64.A1T0 RZ, [UR5+0x34030], RZ ;  /* 0x034030ffffff79a7 */ /* 0x000fe20008100005 */
[----:B------:R-:W-:Y:S05]  /*147a0*/  BRA `(.L_x_712) ;  /* 0x0000000800207947 */ /* 0x000fea0003800000 */
.L_x_710:
[----:B------:R-:W-:Y:S01]  /*147b0*/  USHF.L.U32 UR7, UR6, 0xd, URZ ;  /* 0x0000000d06077899 */ /* 0x000fe200080006ff */
[----:B------:R-:W-:Y:S01]  /*147c0*/  IMAD R17, R59, R18, RZ ;  /* 0x000000123b117224 */ /* 0x000fe200078e02ff */
[----:B------:R-:W-:Y:S01]  /*147d0*/  ISETP.NE.U32.AND P1, PT, RZ, UR10, PT ;  /* 0x0000000aff007c0c */ /* 0x000fe2000bf25070 */
[----:B-1----:R-:W-:-:S03]  /*147e0*/  IMAD R22, R18, 0x40, R4 ;  /* 0x0000004012167824 */ /* 0x002fc600078e0204 */
[----:B------:R-:W-:Y:S01]  /*147f0*/  IMAD.U32 R77, RZ, RZ, UR7 ;  /* 0x00000007ff4d7e24 */ /* 0x000fe2000f8e00ff */
[----:B0-----:R-:W-:Y:S02]  /*14800*/  IADD3 R13, P0, PT, R3, UR7, RZ ;  /* 0x00000007030d7c10 */ /* 0x001fe4000ff1e0ff */
[----:B------:R-:W-:Y:S02]  /*14810*/  ISETP.NE.AND.EX P1, PT, RZ, UR11, PT, P1 ;  /* 0x0000000bff007c0c */ /* 0x000fe4000bf25310 */
[----:B------:R-:W-:Y:S02]  /*14820*/  LEA.HI.X.SX32 R77, R77, R2, 0x1, P0 ;  /* 0x000000024d4d7211 */ /* 0x000fe400000f0eff */
[----:B------:R-:W-:Y:S02]  /*14830*/  IADD3 R24, P0, PT, R17, R10, RZ ;  /* 0x0000000a11187210 */ /* 0x000fe40007f1e0ff */
        /* <DEDUP_REMOVED lines=88> */
[----:B------:R-:W-:Y:S01]  /*14dc0*/  ISETP.NE.OR P0, PT, R18, UR4, !P1 ;  /* 0x0000000412007c0c */ /* 0x000fe2000cf05670 */
[C---:B------:R-:W-:Y:S02]  /*14dd0*/  VIADD R18, R22.reuse, 0x30 ;  /* 0x0000003016127836 */ /* 0x040fe40000000000 */
[----:B------:R-:W-:Y:S01]  /*14de0*/  VIADD R22, R22, 0x38 ;  /* 0x0000003816167836 */ /* 0x000fe20000000000 */
[----:B------:R-:W-:Y:S02]  /*14df0*/  SEL R16, R16, 0x10, P0 ;  /* 0x0000001010107807 */ /* 0x000fe40000000000 */
[----:B-1----:R-:W-:Y:S02]  /*14e00*/  SEL R78, R24, R74, P0 ;  /* 0x0000004a184e7207 */ /* 0x002fe40000000000 */
[----:B------:R-:W-:Y:S01]  /*14e10*/  SEL R79, R25, R75, P0 ;  /* 0x0000004b194f7207 */ /* 0x000fe20000000000 */
[----:B------:R-:W-:Y:S01]  /*14e20*/  IMAD.WIDE R24, R52, 0x10, R24 ;  /* 0x0000001034187825 */ /* 0x000fe200078e0218 */
[----:B------:R-:W-:-:S13]  /*14e30*/  ISETP.NE.U32.AND P0, PT, R16, RZ, PT ;  /* 0x000000ff1000720c */ /* 0x000fda0003f05070 */
        /* <DEDUP_REMOVED lines=30> */
.L_x_713:
[----:B------:R-:W-:Y:S01]  /*15020*/  SYNCS.ARRIVE.TRANS64.A1T0 RZ, [UR5+0x34030], RZ ;  /* 0x034030ffffff79a7 */ /* 0x000fe20008100005 */
.L_x_712:
[----:B------:R-:W-:Y:S01]  /*15030*/  UIADD3 UR6, UPT, UPT, UR6, 0x1, URZ ;  /* 0x0000000106067890 */ /* 0x000fe2000fffe0ff */
[C---:B------:R-:W-:Y:S01]  /*15040*/  ISETP.NE.AND P0, PT, R12.reuse, UR9, PT ;  /* 0x000000090c007c0c */ /* 0x040fe2000bf05270 */
[----:B------:R-:W-:Y:S02]  /*15050*/  IMAD.MOV.U32 R18, RZ, RZ, R12 ;  /* 0x000000ffff127224 */ /* 0x000fe400078e000c */
[----:B------:R-:W-:Y:S01]  /*15060*/  UISETP.NE.AND UP2, UPT, UR6, 0x16, UPT ;  /* 0x000000160600788c */ /* 0x000fe2000bf45270 */
[----:B------:R-:W-:-:S03]  /*15070*/  VIADD R12, R12, 0x1 ;  /* 0x000000010c0c7836 */ /* 0x000fc60000000000 */
[----:B------:R-:W-:Y:S02]  /*15080*/  USEL UR5, URZ, 0x1, UP2 ;  /* 0x00000001ff057887 */ /* 0x000fe40009000000 */
[----:B------:R-:W-:-:S04]  /*15090*/  USEL UR6, UR6, URZ, UP2 ;  /* 0x000000ff06067287 */ /* 0x000fc80009000000 */
[----:B------:R-:W-:Y:S01]  /*150a0*/  LOP3.LUT R32, R11, UR5, RZ, 0x3c, !PT ;  /* 0x000000050b207c12 */ /* 0x000fe2000f8e3cff */
[----:B------:R-:W-:Y:S05]  /*150b0*/  @P0 BRA `(.L_x_714) ;  /* 0xffffffe000d80947 */ /* 0x000fea000383ffff */
.L_x_701:
[----:B------:R-:W-:Y:S05]  /*150c0*/  BRA.U UP1, `(.L_x_715) ;  /* 0x0000000101047547 */ /* 0x000fea000b800000 */
[----:B------:R-:W-:Y:S05]  /*150d0*/  BPT.TRAP 0x1 ;  /* 0x000000040000795c */ /* 0x000fea0000300000 */
.L_x_715:
[----:B------:R-:W-:Y:S01]  /*150e0*/  ULEA UR5, UR6, UR21, 0x3 ;  /* 0x0000001506057291 */ /* 0x000fe2000f8e18ff */
[----:B------:R-:W-:-:S08]  /*150f0*/  SHF.L.U32 R12, R32, 0x1f, RZ ;  /* 0x0000001f200c7819 */ /* 0x000fd000000006ff */
[----:B------:R-:W2:Y:S02]  /*15100*/  SYNCS.PHASECHK.TRANS64.TRYWAIT P0, [UR5+0x340e0], R12 ;  /* 0x0340e00cff0075a7 */ /* 0x000ea40008001105 */
[----:B--2---:R-:W-:Y:S05]  /*15110*/  @!P0 BRA `(.L_x_716) ;  /* 0x00000020004c8947 */ /* 0x004fea0003800000 */
.L_x_790:
[----:B------:R-:W-:-:S09]  /*15120*/  UISETP.GE.AND UP2, UPT, UR9, UR8, UPT ;  /* 0x000000080900728c */ /* 0x000fd2000bf46270 */
[----:B------:R-:W-:Y:S05]  /*15130*/  BRA.U UP2, `(.L_x_717) ;  /* 0x0000000502387547 */ /* 0x000fea000b800000 */
[----:B--2---:R-:W-:Y:S01]  /*15140*/  IMAD R11, R59, UR9, RZ ;  /* 0x000000093b0b7c24 */ /* 0x004fe2000f8e02ff */
[----:B------:R-:W-:-:S04]  /*15150*/  USHF.L.U32 UR7, UR6, 0xd, URZ ;  /* 0x0000000d06077899 */ /* 0x000fc800080006ff */
[C---:B------:R-:W-:Y:S02]  /*15160*/  IADD3 R10, P0, PT, R11.reuse, R10, RZ ;  /* 0x0000000a0b0a7210 */ /* 0x040fe40007f1e0ff */
[----:B0-----:R-:W-:Y:S02]  /*15170*/  IMAD.U32 R97, RZ, RZ, UR7 ;  /* 0x00000007ff617e24 */ /* 0x001fe4000f8e00ff */
[----:B------:R-:W-:Y:S02]  /*15180*/  LEA.HI.X.SX32 R11, R11, R0, 0x1, P0 ;  /* 0x000000000b0b7211 */ /* 0x000fe400000f0eff */
[----:B------:R-:W-:-:S04]  /*15190*/  IADD3 R13, P0, PT, R3, UR7, RZ ;  /* 0x00000007030d7c10 */ /* 0x000fc8000ff1e0ff */
[----:B------:R-:W-:Y:S02]  /*151a0*/  LEA.HI.X.SX32 R97, R97, R2, 0x1, P0 ;  /* 0x0000000261617211 */ /* 0x000fe400000f0eff */
[C---:B------:R-:W-:Y:S02]  /*151b0*/  IADD3 R0, P0, PT, R13.reuse, 0x400, RZ ;  /* 0x000004000d007810 */ /* 0x040fe40007f1e0ff */
[----:B------:R-:W-:-:S03]  /*151c0*/  SHF.R.U64 R24, R13, 0x3, R97 ;  /* 0x000000030d187819 */ /* 0x000fc60000001261 */
[----:B------:R-:W-:Y:S01]  /*151d0*/  IMAD.X R95, RZ, RZ, R97, P0 ;  /* 0x000000ffff5f7224 */ /* 0x000fe200000e0661 */
[----:B------:R-:W-:Y:S02]  /*151e0*/  IADD3 R92, P0, PT, R57, R10, RZ ;  /* 0x0000000a395c7210 */ /* 0x000fe40007f1e0ff */
[----:B------:R-:W-:Y:S02]  /*151f0*/  LOP3.LUT R96, R13, 0x70, R24, 0x78, !PT ;  /* 0x000000700d607812 */ /* 0x000fe400078e7818 */
        /* <DEDUP_REMOVED lines=14> */
[----:B-1----:R-:W-:Y:S01]  /*152e0*/  IMAD.X R83, RZ, RZ, R97, P0 ;  /* 0x000000ffff537224 */ /* 0x002fe200000e0661 */
        /* <DEDUP_REMOVED lines=14> */
[C---:B------:R-:W-:Y:S02]  /*153d0*/  IADD3 R20, P0, PT, R13.reuse, 0x1800, RZ ;  /* 0x000018000d147810 */ /* 0x040fe40007f1e0ff */
[----:B------:R-:W-:Y:S02]  /*153e0*/  MOV R87, R86 ;  /* 0x0000005600577202 */ /* 0x000fe40000000f00 */
[----:B------:R-:W-:Y:S01]  /*153f0*/  MOV R83, R82 ;  /* 0x0000005200537202 */ /* 0x000fe20000000f00 */
[----:B------:R-:W-:Y:S01]  /*15400*/  IMAD.X R75, RZ, RZ, R97, P0 ;  /* 0x000000ffff4b7224 */ /* 0x000fe200000e0661 */
[----:B------:R-:W-:-:S02]  /*15410*/  IADD3 R21, P0, PT, R13, 0x1c00, RZ ;  /* 0x00001c000d157810 */ /* 0x000fc40007f1e0ff */
[----:B------:R-:W-:Y:S02]  /*15420*/  SHF.R.U64 R13, R0, 0x3, R95 ;  /* 0x00000003000d7819 */ /* 0x000fe4000000125f */
[----:B------:R-:W-:Y:S01]  /*15430*/  SHF.R.U64 R15, R20, 0x3, R75 ;  /* 0x00000003140f7819 */ /* 0x000fe2000000124b */
[----:B------:R-:W-:Y:S01]  /*15440*/  IMAD.X R25, RZ, RZ, R97, P0 ;  /* 0x000000ffff197224 */ /* 0x000fe200000e0661 */
[----:B------:R-:W-:Y:S02]  /*15450*/  LOP3.LUT R94, R0, 0x70, R13, 0x78, !PT ;  /* 0x00000070005e7812 */ /* 0x000fe400078e780d */
[----:B------:R-:W-:Y:S02]  /*15460*/  SHF.R.U64 R13, R18, 0x3, R79 ;  /* 0x00000003120d7819 */ /* 0x000fe4000000124f */
[----:B------:R-:W-:Y:S02]  /*15470*/  IADD3 R26, P0, PT, R34, R10, RZ ;  /* 0x0000000a221a7210 */ /* 0x000fe40007f1e0ff */
[----:B------:R-:W-:-:S02]  /*15480*/  SHF.R.U64 R0, R21, 0x3, R25 ;  /* 0x0000000315007819 */ /* 0x000fc40000001219 */
[----:B------:R-:W-:Y:S02]  /*15490*/  LOP3.LUT R78, R18, 0x70, R13, 0x78, !PT ;  /* 0x00000070124e7812 */ /* 0x000fe400078e780d */
        /* <DEDUP_REMOVED lines=22> */
.L_x_718:
[----:B------:R-:W-:Y:S01]  /*15600*/  SYNCS.ARRIVE.TRANS64.A1T0 RZ, [UR5+0x34030], RZ ;  /* 0x034030ffffff79a7 */ /* 0x000fe20008100005 */
[----:B------:R-:W-:Y:S05]  /*15610*/  BRA `(.L_x_719) ;  /* 0x0000000800287947 */ /* 0x000fea0003800000 */
.L_x_717:
[----:B--2---:R-:W-:Y:S01]  /*15620*/  IMAD R11, R59, UR9, RZ ;  /* 0x000000093b0b7c24 */ /* 0x004fe2000f8e02ff */
[----:B------:R-:W-:Y:S01]  /*15630*/  USHF.L.U32 UR7, UR6, 0xd, URZ ;  /* 0x0000000d06077899 */ /* 0x000fe200080006ff */
[----:B------:R-:W-:Y:S01]  /*15640*/  IMAD.U32 R15, RZ, RZ, UR9 ;  /* 0x00000009ff0f7e24 */ /* 0x000fe2000f8e00ff */
[----:B------:R-:W2:Y:S02]  /*15650*/  LDCU.64 UR8, c[0x0][0x3c0] ;  /* 0x00007800ff0877ac */ /* 0x000ea40008000a00 */
[----:B------:R-:W-:Y:S01]  /*15660*/  IADD3 R16, P0, PT, R11, R10, RZ ;  /* 0x0000000a0b107210 */ /* 0x000fe20007f1e0ff */
[----:B------:R-:W-:Y:S02]  /*15670*/  IMAD R15, R15, 0x40, R4 ;  /* 0x000000400f0f7824 */ /* 0x000fe400078e0204 */
[----:B-1----:R-:W-:Y:S01]  /*15680*/  IMAD.U32 R23, RZ, RZ, UR7 ;  /* 0x00000007ff177e24 */ /* 0x002fe2000f8e00ff */
[----:B0-----:R-:W-:Y:S02]  /*15690*/  LEA.HI.X.SX32 R17, R11, R0, 0x1, P0 ;  /* 0x000000000b117211 */ /* 0x001fe400000f0eff */
[----:B------:R-:W-:Y:S01]  /*156a0*/  IADD3 R12, P0, PT, R3, UR7, RZ ;  /* 0x00000007030c7c10 */ /* 0x000fe2000ff1e0ff */
[----:B------:R-:W-:-:S03]  /*156b0*/  IMAD.WIDE R24, R52, 0x10, R16 ;  /* 0x0000001034187825 */ /* 0x000fc600078e0210 */
[----:B------:R-:W-:Y:S02]  /*156c0*/  LEA.HI.X.SX32 R23, R23, R2, 0x1, P0 ;  /* 0x0000000217177211 */ /* 0x000fe400000f0eff */
[----:B------:R-:W-:Y:S02]  /*156d0*/  ISETP.GE.AND P0, PT, R15, UR4, PT ;  /* 0x000000040f007c0c */ /* 0x000fe4000bf06270 */
[C---:B------:R-:W-:Y:S02]  /*156e0*/  SHF.R.U64 R11, R12.reuse, 0x3, R23 ;  /* 0x000000030c0b7819 */ /* 0x040fe40000001217 */
[----:B------:R-:W-:Y:S02]  /*156f0*/  SEL R0, RZ, 0x10, P0 ;  /* 0x00000010ff007807 */ /* 0x000fe40000000000 */
[----:B------:R-:W-:Y:S02]  /*15700*/  IADD3 R19, P0, PT, R12, 0x400, RZ ;  /* 0x000004000c137810 */ /* 0x000fe40007f1e0ff */
[----:B--2---:R-:W-:-:S02]  /*15710*/  ISETP.NE.U32.AND P1, PT, RZ, UR8, PT ;  /* 0x00000008ff007c0c */ /* 0x004fc4000bf25070 */
[C---:B------:R-:W-:Y:S01]  /*15720*/  LOP3.LUT R22, R12.reuse, 0x70, R11, 0x78, !PT ;  /* 0x000000700c167812 */ /* 0x040fe200078e780b */
[--C-:B------:R-:W-:Y:S01]  /*15730*/  IMAD.X R77, RZ, RZ, R23.reuse, P0 ;  /* 0x000000ffff4d7224 */ /* 0x100fe200000e0617 */
[----:B------:R-:W-:Y:S02]  /*15740*/  IADD3 R13, P0, PT, R12, 0x800, RZ ;  /* 0x000008000c0d7810 */ /* 0x000fe40007f1e0ff */
        /* <DEDUP_REMOVED lines=54> */
[----:B-1----:R-:W-:Y:S01]  /*15ab0*/  LOP3.LUT R20, R11, 0x70, R14, 0x78, !PT ;  /* 0x000000700b147812 */ /* 0x002fe200078e780e */
        /* <DEDUP_REMOVED lines=25> */
[----:B-1----:R-:W-:Y:S02]  /*15c50*/  SEL R20, R16, R74, P0 ;  /* 0x0000004a10147207 */ /* 0x002fe40000000000 */
[----:B------:R-:W-:Y:S01]  /*15c60*/  SEL R21, R17, R75, P0 ;  /* 0x0000004b11157207 */ /* 0x000fe20000000000 */
[----:B------:R-:W-:Y:S01]  /*15c70*/  IMAD.WIDE R16, R52, 0x10, R16 ;  /* 0x0000001034107825 */ /* 0x000fe200078e0210 */
[----:B------:R-:W-:-:S02]  /*15c80*/  ISETP.NE.U32.AND P0, PT, R10, RZ, PT ;  /* 0x000000ff0a00720c */ /* 0x000fc40003f05070 */
[----:B------:R-:W-:Y:S01]  /*15c90*/  LOP3.LUT R76, R0, 0x70, R13, 0x78, !PT ;  /* 0x00000070004c7812 */ /* 0x000fe200078e780d */
[C---:B------:R-:W-:Y:S02]  /*15ca0*/  VIADD R10, R15.reuse, 0x30 ;  /* 0x000000300f0a7836 */ /* 0x040fe40000000000 */
[----:B------:R-:W-:Y:S01]  /*15cb0*/  VIADD R15, R15, 0x38 ;  /* 0x000000380f0f7836 */ /* 0x000fe20000000000 */
        /* <DEDUP_REMOVED lines=31> */
.L_x_720:
[----:B------:R-:W-:Y:S01]  /*15eb0*/  SYNCS.ARRIVE.TRANS64.A1T0 RZ, [UR5+0x34030], RZ ;  /* 0x034030ffffff79a7 */ /* 0x000fe20008100005 */
.L_x_719:
[----:B------:R-:W2:Y:S01]  /*15ec0*/  LDCU.64 UR22, c[0x0][0x3c0] ;  /* 0x00007800ff1677ac */ /* 0x000ea20008000a00 */
[----:B------:R-:W-:Y:S02]  /*15ed0*/  UISETP.NE.AND UP2, UPT, UR25, 0x2, UPT ;  /* 0x000000021900788c */ /* 0x000fe4000bf45270 */
[----:B------:R-:W-:Y:S02]  /*15ee0*/  UIADD3 UR6, UPT, UPT, UR6, 0x1, URZ ;  /* 0x0000000106067890 */ /* 0x000fe4000fffe0ff */
[----:B------:R-:W-:Y:S02]  /*15ef0*/  USEL UR7, URZ, 0x1, UP2 ;  /* 0x00000001ff077887 */ /* 0x000fe40009000000 */
[----:B------:R-:W-:Y:S02]  /*15f00*/  USEL UR25, UR25, URZ, UP2 ;  /* 0x000000ff19197287 */ /* 0x000fe40009000000 */
[----:B------:R-:W-:Y:S02]  /*15f10*/  UISETP.NE.AND UP3, UPT, UR6, 0x16, UPT ;  /* 0x000000160600788c */ /* 0x000fe4000bf65270 */
[----:B------:R-:W-:-:S02]  /*15f20*/  LOP3.LUT R31, R31, UR7, RZ, 0x3c, !PT ;  /* 0x000000071f1f7c12 */ /* 0x000fc4000f8e3cff */
[----:B------:R-:W-:Y:S02]  /*15f30*/  USEL UR5, URZ, 0x1, UP3 ;  /* 0x00000001ff057887 */ /* 0x000fe40009800000 */
[----:B--2---:R-:W-:Y:S02]  /*15f40*/  UISETP.NE.U32.AND UP2, UPT, UR22, URZ, UPT ;  /* 0x000000ff1600728c */ /* 0x004fe4000bf45070 */
[----:B------:R-:W-:Y:S02]  /*15f50*/  USEL UR24, UR6, URZ, UP3 ;  /* 0x000000ff06187287 */ /* 0x000fe40009800000 */
[----:B------:R-:W-:Y:S01]  /*15f60*/  UISETP.NE.AND.EX UP2, UPT, UR23, URZ, UPT, UP2 ;  /* 0x000000ff1700728c */ /* 0x000fe2000bf45320 */
[----:B------:R-:W-:-:S08]  /*15f70*/  LOP3.LUT R32, R32, UR5, RZ, 0x3c, !PT ;  /* 0x0000000520207c12 */ /* 0x000fd0000f8e3cff */
[----:B------:R-:W-:Y:S05]  /*15f80*/  BRA.U !UP2, `(.L_x_691) ;  /* 0x000000010a987547 */ /* 0x000fea000b800000 */
[----:B------:R-:W2:Y:S01]  /*15f90*/  LDCU UR20, c[0x0][0x3e8] ;  /* 0x00007d00ff1477ac */ /* 0x000ea20008000800 */
[----:B------:R-:W-:Y:S01]  /*15fa0*/  BSSY.RECONVERGENT B0, `(.L_x_691) ;  /* 0x0000024000007945 */ /* 0x000fe20003800200 */
[----:B-1----:R-:W-:Y:S01]  /*15fb0*/  MOV R18, UR22 ;  /* 0x0000001600127c02 */ /* 0x002fe20008000f00 */
[----:B------:R-:W-:Y:S01]  /*15fc0*/  IMAD.MOV.U32 R20, RZ, RZ, R6 ;  /* 0x000000ffff147224 */ /* 0x000fe200078e0006 */
[----:B------:R-:W1:Y:S01]  /*15fd0*/  LDCU UR5, c[0x0][0x400] ;  /* 0x00008000ff0577ac */ /* 0x000e620008000800 */
[----:B0-----:R-:W-:Y:S01]  /*15fe0*/  MOV R17, UR23 ;  /* 0x0000001700117c02 */ /* 0x001fe20008000f00 */
[----:B------:R-:W0:Y:S01]  /*15ff0*/  LDCU.64 UR10, c[0x0][0x3e0] ;  /* 0x00007c00ff0a77ac */ /* 0x000e220008000a00 */
[----:B------:R-:W3:Y:S01]  /*16000*/  LDCU.64 UR8, c[0x0][0x3d0] ;  /* 0x00007a00ff0877ac */ /* 0x000ee20008000a00 */
[----:B------:R-:W4:Y:S01]  /*16010*/  LDCU.64 UR6, c[0x0][0x3f8] ;  /* 0x00007f00ff0677ac */ /* 0x000f220008000a00 */
[----:B--2---:R-:W-:Y:S01]  /*16020*/  MOV R16, UR20 ;  /* 0x0000001400107c02 */ /* 0x004fe20008000f00 */
[----:B-1----:R-:W-:-:S02]  /*16030*/  IMAD.U32 R11, RZ, RZ, UR5 ;  /* 0x00000005ff0b7e24 */ /* 0x002fc4000f8e00ff */
[----:B0-----:R-:W-:Y:S01]  /*16040*/  IMAD.U32 R15, RZ, RZ, UR10 ;  /* 0x0000000aff0f7e24 */ /* 0x001fe2000f8e00ff */
[----:B------:R-:W-:Y:S01]  /*16050*/  MOV R14, UR11 ;  /* 0x0000000b000e7c02 */ /* 0x000fe20008000f00 */
[----:B---3--:R-:W-:Y:S01]  /*16060*/  IMAD.U32 R13, RZ, RZ, UR8 ;  /* 0x00000008ff0d7e24 */ /* 0x008fe2000f8e00ff */
[----:B------:R-:W-:Y:S02]  /*16070*/  MOV R12, UR9 ;  /* 0x00000009000c7c02 */ /* 0x000fe40008000f00 */
[----:B----4-:R-:W-:Y:S01]  /*16080*/  MOV R10, UR6 ;  /* 0x00000006000a7c02 */ /* 0x010fe20008000f00 */
[----:B------:R-:W-:-:S07]  /*16090*/  IMAD.U32 R0, RZ, RZ, UR7 ;  /* 0x00000007ff007e24 */ /* 0x000fce000f8e00ff */
.L_x_721:
        /* <DEDUP_REMOVED lines=21> */
.L_x_691:
[----:B------:R-:W2:Y:S01]  /*161f0*/  LDCU UR4, c[0x0][0x438] ;  /* 0x00008700ff0477ac */ /* 0x000ea20008000800 */
[----:B------:R-:W-:-:S04]  /*16200*/  UIADD3 UR60, UPT, UPT, UR28, UR60, URZ ;  /* 0x0000003c1c3c7290 */ /* 0x000fc8000fffe0ff */
[----:B--2---:R-:W-:-:S09]  /*16210*/  UISETP.GE.AND UP2, UPT, UR60, UR4, UPT ;  /* 0x000000043c00728c */ /* 0x004fd2000bf46270 */
[----:B------:R-:W-:Y:S05]  /*16220*/  BRA.U !UP2, `(.L_x_722) ;  /* 0xffffffb10a3c7547 */ /* 0x000fea000b83ffff */
[----:B------:R-:W-:Y:S05]  /*16230*/  EXIT ;  /* 0x000000000000794d */ /* 0x000fea0003800000 */
.L_x_2829:
[----:B------:R-:W-:-:S08]  /*16240*/  NOP ;  /* 0x0000000000007918 */ /* 0x000fd00000000000 */
[----:B------:R-:W-:-:S00]  /*16250*/  USETMAXREG.DEALLOC.CTAPOOL 0x18 ;  /* 0x00000018000079c8 */ /* 0x000fc000080e0500 */
[----:B------:R-:W-:Y:S05]  /*16260*/  EXIT ;  /* 0x000000000000794d */ /* 0x000fea0003800000 */
.L_x_476:
[----:B------:R-:W-:-:S07]  /*16270*/  MOV R3, UR42 ;  /* 0x0000002a00037c02 */ /* 0x000fce0008000f00 */
.L_x_723:
[----:B-1----:R1:W2:Y:S02]  /*16280*/  SYNCS.PHASECHK.TRANS64.TRYWAIT P0, [R3+URZ+0x34010], R8 ;  /* 0x03401008030075a7 */ /* 0x0022a400080011ff */
[----:B--2---:R-:W-:Y:S05]  /*16290*/  @!P0 NANOSLEEP.SYNCS 0x989680 ;  /* 0x009896800000895d */ /* 0x004fea0003900000 */
[----:B------:R-:W2:Y:S02]  /*162a0*/  @!P0 SYNCS.PHASECHK.TRANS64 P0, [R3+URZ+0x34010], R8 ;  /* 0x03401008030085a7 */ /* 0x000ea400080010ff */
[----:B--2---:R-:W-:Y:S05]  /*162b0*/  @!P0 BRA `(.L_x_723) ;  /* 0xfffffffc00f08947 */ /* 0x004fea000383ffff */
[----:B------:R-:W-:Y:S05]  /*162c0*/  BRA `(.L_x_724) ;  /* 0xfffffeb800087947 */ /* 0x000fea000383ffff */
.L_x_478:
[----:B------:R-:W-:-:S07]  /*162d0*/  MOV R3, UR12 ;  /* 0x0000000c00037c02 */ /* 0x000fce0008000f00 */
.L_x_725:
[----:B-1----:R1:W2:Y:S02]  /*162e0*/  SYNCS.PHASECHK.TRANS64.TRYWAIT P0, [R3+URZ+0x34030], R8 ;  /* 0x03403008030075a7 */ /* 0x0022a400080011ff */
[----:B--2---:R-:W-:Y:S05]  /*162f0*/  @!P0 NANOSLEEP.SYNCS 0x989680 ;  /* 0x009896800000895d */ /* 0x004fea0003900000 */
[----:B------:R-:W2:Y:S02]  /*16300*/  @!P0 SYNCS.PHASECHK.TRANS64 P0, [R3+URZ+0x34030], R8 ;  /* 0x03403008030085a7 */ /* 0x000ea400080010ff */
[----:B--2---:R-:W-:Y:S05]  /*16310*/  @!P0 BRA `(.L_x_725) ;  /* 0xfffffffc00f08947 */ /* 0x004fea000383ffff */
[----:B------:R-:W-:Y:S05]  /*16320*/  BRA `(.L_x_726) ;  /* 0xfffffeb800107947 */ /* 0x000fea000383ffff */
.L_x_480:
[----:B------:R-:W-:-:S07]  /*16330*/  MOV R9, UR14 ;  /* 0x0000000e00097c02 */ /* 0x000fce0008000f00 */
.L_x_727:
[----:B-1----:R1:W2:Y:S02]  /*16340*/  SYNCS.PHASECHK.TRANS64.TRYWAIT P0, [R9+URZ+0x34198], R10 ;  /* 0x0341980a090075a7 */ /* 0x0022a400080011ff */
[----:B--2---:R-:W-:Y:S05]  /*16350*/  @!P0 NANOSLEEP.SYNCS 0x989680 ;  /* 0x009896800000895d */ /* 0x004fea0003900000 */
[----:B------:R-:W2:Y:S02]  /*16360*/  @!P0 SYNCS.PHASECHK.TRANS64 P0, [R9+URZ+0x34198], R10 ;  /* 0x0341980a090085a7 */ /* 0x000ea400080010ff */
[----:B--2---:R-:W-:Y:S05]  /*16370*/  @!P0 BRA `(.L_x_727) ;  /* 0xfffffffc00f08947 */ /* 0x004fea000383ffff */
[----:B------:R-:W-:Y:S05]  /*16380*/  BRA `(.L_x_728) ;  /* 0xfffffeb800287947 */ /* 0x000fea000383ffff */
.L_x_484:
[----:B------:R-:W-:-:S07]  /*16390*/  MOV R3, UR13 ;  /* 0x0000000d00037c02 */ /* 0x000fce0008000f00 */
.L_x_729:
[----:B--2---:R2:W3:Y:S02]  /*163a0*/  SYNCS.PHASECHK.TRANS64.TRYWAIT P0, [R3+URZ+0x34030], R8 ;  /* 0x03403008030075a7 */ /* 0x0044e400080011ff */
[----:B---3--:R-:W-:Y:S05]  /*163b0*/  @!P0 NANOSLEEP.SYNCS 0x989680 ;  /* 0x009896800000895d */ /* 0x008fea0003900000 */
[----:B------:R-:W3:Y:S02]  /*163c0*/  @!P0 SYNCS.PHASECHK.TRANS64 P0, [R3+URZ+0x34030], R8 ;  /* 0x03403008030085a7 */ /* 0x000ee400080010ff */
[----:B---3--:R-:W-:Y:S05]  /*163d0*/  @!P0 BRA `(.L_x_729) ;  /* 0xfffffffc00f08947 */ /* 0x008fea000383ffff */
[----:B------:R-:W-:Y:S05]  /*163e0*/  BRA `(.L_x_730) ;  /* 0xfffffeb800d87947 */ /* 0x000fea000383ffff */
.L_x_486:
[----:B------:R-:W-:-:S07]  /*163f0*/  MOV R3, UR14 ;  /* 0x0000000e00037c02 */ /* 0x000fce0008000f00 */
.L_x_731:
[----:B-1----:R1:W2:Y:S02]  /*16400*/  SYNCS.PHASECHK.TRANS64.TRYWAIT P0, [R3+URZ+0x341a8], R8 ;  /* 0x0341a808030075a7 */ /* 0x0022a400080011ff */
[----:B--2---:R-:W-:Y:S05]  /*16410*/  @!P0 NANOSLEEP.SYNCS 0x989680 ;  /* 0x009896800000895d */ /* 0x004fea0003900000 */
[----:B------:R-:W2:Y:S02]  /*16420*/  @!P0 SYNCS.PHASECHK.TRANS64 P0, [R3+URZ+0x341a8], R8 ;  /* 0x0341a808030085a7 */ /* 0x000ea400080010ff */
[----:B--2---:R-:W-:Y:S05]  /*16430*/  @!P0 BRA `(.L_x_731) ;  /* 0xfffffffc00f08947 */ /* 0x004fea000383ffff */
[----:B------:R-:W-:Y:S05]  /*16440*/  BRA `(.L_x_732) ;  /* 0xfffffeb800f07947 */ /* 0x000fea000383ffff */
.L_x_490:
[----:B------:R-:W-:-:S07]  /*16450*/  MOV R3, UR8 ;  /* 0x0000000800037c02 */ /* 0x000fce0008000f00 */
.L_x_733:
[----:B---3--:R3:W4:Y:S02]  /*16460*/  SYNCS.PHASECHK.TRANS64.TRYWAIT P0, [R3+URZ+0x34030], R8 ;  /* 0x03403008030075a7 */ /* 0x00872400080011ff */
[----:B----4-:R-:W-:Y:S05]  /*16470*/  @!P0 NANOSLEEP.SYNCS 0x989680 ;  /* 0x009896800000895d */ /* 0x010fea0003900000 */
[----:B------:R-:W4:Y:S02]  /*16480*/  @!P0 SYNCS.PHASECHK.TRANS64 P0, [R3+URZ+0x34030], R8 ;  /* 0x03403008030085a7 */ /* 0x000f2400080010ff */
[----:B----4-:R-:W-:Y:S05]  /*16490*/  @!P0 BRA `(.L_x_733) ;  /* 0xfffffffc00f08947 */ /* 0x010fea000383ffff */
[----:B------:R-:W-:Y:S05]  /*164a0*/  BRA `(.L_x_734) ;  /* 0xfffffebc00947947 */ /* 0x000fea000383ffff */
.L_x_492:
[----:B------:R-:W-:-:S07]  /*164b0*/  MOV R3, UR14 ;  /* 0x0000000e00037c02 */ /* 0x000fce0008000f00 */
.L_x_735:
[----:B-1----:R1:W3:Y:S02]  /*164c0*/  SYNCS.PHASECHK.TRANS64.TRYWAIT P0, [R3+URZ+0x341e0], R8 ;  /* 0x0341e008030075a7 */ /* 0x0022e400080011ff */
[----:B---3--:R-:W-:Y:S05]  /*164d0*/  @!P0 NANOSLEEP.SYNCS 0x989680 ;  /* 0x009896800000895d */ /* 0x008fea0003900000 */
[----:B------:R-:W3:Y:S02]  /*164e0*/  @!P0 SYNCS.PHASECHK.TRANS64 P0, [R3+URZ+0x341e0], R8 ;  /* 0x0341e008030085a7 */ /* 0x000ee400080010ff */
[----:B---3--:R-:W-:Y:S05]  /*164f0*/  @!P0 BRA `(.L_x_735) ;  /* 0xfffffffc00f08947 */ /* 0x008fea000383ffff */
[----:B------:R-:W-:Y:S05]  /*16500*/  BRA `(.L_x_736) ;  /* 0xfffffebc00a47947 */ /* 0x000fea000383ffff */
.L_x_494:
[----:B------:R-:W-:-:S07]  /*16510*/  MOV R3, UR14 ;  /* 0x0000000e00037c02 */ /* 0x000fce0008000f00 */
.L_x_737:
[----:B-1----:R1:W3:Y:S02]  /*16520*/  SYNCS.PHASECHK.TRANS64.TRYWAIT P0, [R3+URZ+0x34198], R8 ;  /* 0x03419808030075a7 */ /* 0x0022e400080011ff */
[----:B---3--:R-:W-:Y:S05]  /*16530*/  @!P0 NANOSLEEP.SYNCS 0x989680 ;  /* 0x009896800000895d */ /* 0x008fea0003900000 */
[----:B------:R-:W3:Y:S02]  /*16540*/  @!P0 SYNCS.PHASECHK.TRANS64 P0, [R3+URZ+0x34198], R8 ;  /* 0x03419808030085a7 */ /* 0x000ee400080010ff */
[----:B---3--:R-:W-:Y:S05]  /*16550*/  @!P0 BRA `(.L_x_737) ;  /* 0xfffffffc00f08947 */ /* 0x008fea000383ffff */
[----:B------:R-:W-:Y:S05]  /*16560*/  BRA `(.L_x_738) ;  /* 0xfffffebc00a87947 */ /* 0x000fea000383ffff */
.L_x_499:
[----:B------:R-:W-:Y:S07]  /*16570*/  MOV R9, UR4 ;  /* 0x0000000400097c02 */ /* 0x000fee0008000f00 */
.L_x_739:
[----:B-1----:R1:W3:Y:S02]  /*16580*/  SYNCS.PHASECHK.TRANS64.TRYWAIT P1, [R9+URZ+0x34030], R12 ;  /* 0x0340300c090075a7 */ /* 0x0022e400080211ff */
[----:B---3--:R-:W-:Y:S05]  /*16590*/  @!P1 NANOSLEEP.SYNCS 0x989680 ;  /* 0x009896800000995d */ /* 0x008fea0003900000 */
[----:B------:R-:W3:Y:S02]  /*165a0*/  @!P1 SYNCS.PHASECHK.TRANS64 P1, [R9+URZ+0x34030], R12 ;  /* 0x0340300c090095a7 */ /* 0x000ee400080210ff */
[----:B---3--:R-:W-:Y:S05]  /*165b0*/  @!P1 BRA `(.L_x_739) ;  /* 0xfffffffc00f09947 */ /* 0x008fea000383ffff */
[----:B------:R-:W-:Y:S05]  /*165c0*/  BRA `(.L_x_740) ;  /* 0xfffffec0006c7947 */ /* 0x000fea000383ffff */
.L_x_503:
[----:B------:R-:W-:Y:S07]  /*165d0*/  MOV R2, UR4 ;  /* 0x0000000400027c02 */ /* 0x000fee0008000f00 */
.L_x_741:
[----:B---3--:R3:W4:Y:S02]  /*165e0*/  SYNCS.PHASECHK.TRANS64.TRYWAIT P1, [R2+URZ+0x34030], R3 ;  /* 0x03403003020075a7 */ /* 0x00872400080211ff */
[----:B----4-:R-:W-:Y:S05]  /*165f0*/  @!P1 NANOSLEEP.SYNCS 0x989680 ;  /* 0x009896800000995d */ /* 0x010fea0003900000 */
[----:B------:R-:W4:Y:S02]  /*16600*/  @!P1 SYNCS.PHASECHK.TRANS64 P1, [R2+URZ+0x34030], R3 ;  /* 0x03403003020095a7 */ /* 0x000f2400080210ff */
[----:B----4-:R-:W-:Y:S05]  /*16610*/  @!P1 BRA `(.L_x_741) ;  /* 0xfffffffc00f09947 */ /* 0x010fea000383ffff */
[----:B------:R-:W-:Y:S05]  /*16620*/  BRA `(.L_x_742) ;  /* 0xfffffec4001c7947 */ /* 0x000fea000383ffff */
.L_x_505:
[----:B------:R-:W-:Y:S07]  /*16630*/  MOV R2, UR14 ;  /* 0x0000000e00027c02 */ /* 0x000fee0008000f00 */
.L_x_743:
[----:B---3--:R3:W4:Y:S02]  /*16640*/  SYNCS.PHASECHK.TRANS64.TRYWAIT P1, [R2+URZ+0x341e8], R3 ;  /* 0x0341e803020075a7 */ /* 0x00872400080211ff */
[----:B----4-:R-:W-:Y:S05]  /*16650*/  @!P1 NANOSLEEP.SYNCS 0x989680 ;  /* 0x009896800000995d */ /* 0x010fea0003900000 */
[----:B------:R-:W4:Y:S02]  /*16660*/  @!P1 SYNCS.PHASECHK.TRANS64 P1, [R2+URZ+0x341e8], R3 ;  /* 0x0341e803020095a7 */ /* 0x000f2400080210ff */
[----:B----4-:R-:W-:Y:S05]  /*16670*/  @!P1 BRA `(.L_x_743) ;  /* 0xfffffffc00f09947 */ /* 0x010fea000383ffff */
[----:B------:R-:W-:Y:S05]  /*16680*/  BRA `(.L_x_744) ;  /* 0xfffffec4001c7947 */ /* 0x000fea000383ffff */
.L_x_507:
[----:B------:R-:W-:Y:S07]  /*16690*/  MOV R8, UR14 ;  /* 0x0000000e00087c02 */ /* 0x000fee0008000f00 */
.L_x_745:
[----:B-1----:R1:W3:Y:S02]  /*166a0*/  SYNCS.PHASECHK.TRANS64.TRYWAIT P1, [R8+URZ+0x341a8], R9 ;  /* 0x0341a809080075a7 */ /* 0x0022e400080211ff */
[----:B---3--:R-:W-:Y:S05]  /*166b0*/  @!P1 NANOSLEEP.SYNCS 0x989680 ;  /* 0x009896800000995d */ /* 0x008fea0003900000 */
[----:B------:R-:W3:Y:S02]  /*166c0*/  @!P1 SYNCS.PHASECHK.TRANS64 P1, [R8+URZ+0x341a8], R9 ;  /* 0x0341a809080095a7 */ /* 0x000ee400080210ff */
[----:B---3--:R-:W-:Y:S05]  /*166d0*/  @!P1 BRA `(.L_x_745) ;  /* 0xfffffffc00f09947 */ /* 0x008fea000383ffff */
[----:B------:R-:W-:Y:S05]  /*166e0*/  BRA `(.L_x_746) ;  /* 0xfffffec400207947 */ /* 0x000fea000383ffff */
.L_x_511:
[----:B------:R-:W-:Y:S07]  /*166f0*/  MOV R9, UR4 ;  /* 0x0000000400097c02 */ /* 0x000fee0008000f00 */
.L_x_747:
[----:B-1----:R1:W2:Y:S02]  /*16700*/  SYNCS.PHASECHK.TRANS64.TRYWAIT P1, [R9+URZ+0x34030], R12 ;  /* 0x0340300c090075a7 */ /* 0x0022a400080211ff */
[----:B--2---:R-:W-:Y:S05]  /*16710*/  @!P1 NANOSLEEP.SYNCS 0x989680 ;  /* 0x009896800000995d */ /* 0x004fea0003900000 */
[----:B------:R-:W2:Y:S02]  /*16720*/  @!P1 SYNCS.PHASECHK.TRANS64 P1, [R9+URZ+0x34030], R12 ;  /* 0x0340300c090095a7 */ /* 0x000ea400080210ff */
[----:B--2---:R-:W-:Y:S05]  /*16730*/  @!P1 BRA `(.L_x_747) ;  /* 0xfffffffc00f09947 */ /* 0x004fea000383ffff */
[----:B------:R-:W-:Y:S05]  /*16740*/  BRA `(.L_x_748) ;  /* 0xfffffec400b87947 */ /* 0x000fea000383ffff */
.L_x_515:
[----:B------:R-:W-:Y:S07]  /*16750*/  MOV R2, UR4 ;  /* 0x0000000400027c02 */ /* 0x000fee0008000f00 */
.L_x_749:
[----:B---3--:R3:W4:Y:S02]  /*16760*/  SYNCS.PHASECHK.TRANS64.TRYWAIT P1, [R2+URZ+0x34030], R3 ;  /* 0x03403003020075a7 */ /* 0x00872400080211ff */
[----:B----4-:R-:W-:Y:S05]  /*16770*/  @!P1 NANOSLEEP.SYNCS 0x989680 ;  /* 0x009896800000995d */ /* 0x010fea0003900000 */
[----:B------:R-:W4:Y:S02]  /*16780*/  @!P1 SYNCS.PHASECHK.TRANS64 P1, [R2+URZ+0x34030], R3 ;  /* 0x03403003020095a7 */ /* 0x000f2400080210ff */
[----:B----4-:R-:W-:Y:S05]  /*16790*/  @!P1 BRA `(.L_x_749) ;  /* 0xfffffffc00f09947 */ /* 0x010fea000383ffff */
[----:B------:R-:W-:Y:S05]  /*167a0*/  BRA `(.L_x_750) ;  /* 0xfffffec800607947 */ /* 0x000fea000383ffff */
.L_x_517:
[----:B------:R-:W-:Y:S07]  /*167b0*/  MOV R2, UR14 ;  /* 0x0000000e00027c02 */ /* 0x000fee0008000f00 */
.L_x_751:
[----:B--2---:R2:W3:Y:S02]  /*167c0*/  SYNCS.PHASECHK.TRANS64.TRYWAIT P1, [R2+URZ+0x341e0], R3 ;  /* 0x0341e003020075a7 */ /* 0x0044e400080211ff */
[----:B---3--:R-:W-:Y:S05]  /*167d0*/  @!P1 NANOSLEEP.SYNCS 0x989680 ;  /* 0x009896800000995d */ /* 0x008fea0003900000 */
[----:B------:R-:W3:Y:S02]  /*167e0*/  @!P1 SYNCS.PHASECHK.TRANS64 P1, [R2+URZ+0x341e0], R3 ;  /* 0x0341e003020095a7 */ /* 0x000ee400080210ff */
[----:B---3--:R-:W-:Y:S05]  /*167f0*/  @!P1 BRA `(.L_x_751) ;  /* 0xfffffffc00f09947 */ /* 0x008fea000383ffff */
[----:B------:R-:W-:Y:S05]  /*16800*/  BRA `(.L_x_752) ;  /* 0xfffffec800707947 */ /* 0x000fea000383ffff */
.L_x_519:
[----:B------:R-:W-:Y:S07]  /*16810*/  MOV R2, UR14 ;  /* 0x0000000e00027c02 */ /* 0x000fee0008000f00 */
.L_x_753:
[----:B-1----:R1:W2:Y:S02]  /*16820*/  SYNCS.PHASECHK.TRANS64.TRYWAIT P1, [R2+URZ+0x34198], R3 ;  /* 0x03419803020075a7 */ /* 0x0022a400080211ff */
[----:B--2---:R-:W-:Y:S05]  /*16830*/  @!P1 NANOSLEEP.SYNCS 0x989680 ;  /* 0x009896800000995d */ /* 0x004fea0003900000 */
[----:B------:R-:W2:Y:S02]  /*16840*/  @!P1 SYNCS.PHASECHK.TRANS64 P1, [R2+URZ+0x34198], R3 ;  /* 0x03419803020095a7 */ /* 0x000ea400080210ff */
[----:B--2---:R-:W-:Y:S05]  /*16850*/  @!P1 BRA `(.L_x_753) ;  /* 0xfffffffc00f09947 */ /* 0x004fea000383ffff */
[----:B------:R-:W-:Y:S05]  /*16860*/  BRA `(.L_x_754) ;  /* 0xfffffec800747947 */ /* 0x000fea000383ffff */
.L_x_525:
[----:B------:R-:W-:-:S07]  /*16870*/  MOV R2, UR4 ;  /* 0x0000000400027c02 */ /* 0x000fce0008000f00 */
.L_x_755:
[----:B-1----:R1:W4:Y:S02]  /*16880*/  SYNCS.PHASECHK.TRANS64.TRYWAIT P0, [R2+URZ+0x34030], R7 ;  /* 0x03403007020075a7 */ /* 0x00232400080011ff */
[----:B----4-:R-:W-:Y:S05]  /*16890*/  @!P0 NANOSLEEP.SYNCS 0x989680 ;  /* 0x009896800000895d */ /* 0x010fea0003900000 */
[----:B------:R-:W4:Y:S02]  /*168a0*/  @!P0 SYNCS.PHASECHK.TRANS64 P0, [R2+URZ+0x34030], R7 ;  /* 0x03403007020085a7 */ /* 0x000f2400080010ff */
[----:B----4-:R-:W-:Y:S05]  /*168b0*/  @!P0 BRA `(.L_x_755) ;  /* 0xfffffffc00f08947 */ /* 0x010fea000383ffff */
[----:B------:R-:W-:Y:S05]  /*168c0*/  BRA `(.L_x_756) ;  /* 0xfffffecc00007947 */ /* 0x000fea000383ffff */
.L_x_527:
[----:B------:R-:W-:-:S07]  /*168d0*/  MOV R2, UR14 ;  /* 0x0000000e00027c02 */ /* 0x000fce0008000f00 */
.L_x_757:
[----:B-1----:R1:W4:Y:S02]  /*168e0*/  SYNCS.PHASECHK.TRANS64.TRYWAIT P0, [R2+URZ+0x341e8], R7 ;  /* 0x0341e807020075a7 */ /* 0x00232400080011ff */
[----:B----4-:R-:W-:Y:S05]  /*168f0*/  @!P0 NANOSLEEP.SYNCS 0x989680 ;  /* 0x009896800000895d */ /* 0x010fea0003900000 */
[----:B------:R-:W4:Y:S02]  /*16900*/  @!P0 SYNCS.PHASECHK.TRANS64 P0, [R2+URZ+0x341e8], R7 ;  /* 0x0341e807020085a7 */ /* 0x000f2400080010ff */
[----:B----4-:R-:W-:Y:S05]  /*16910*/  @!P0 BRA `(.L_x_757) ;  /* 0xfffffffc00f08947 */ /* 0x010fea000383ffff */
[----:B------:R-:W-:Y:S05]  /*16920*/  BRA `(.L_x_758) ;  /* 0xfffffec800fc7947 */ /* 0x000fea000383ffff */
.L_x_529:
[----:B------:R-:W-:-:S07]  /*16930*/  MOV R7, UR14 ;  /* 0x0000000e00077c02 */ /* 0x000fce0008000f00 */
.L_x_759:
[----:B-1----:R1:W4:Y:S02]  /*16940*/  SYNCS.PHASECHK.TRANS64.TRYWAIT P0, [R7+URZ+0x341a8], R8 ;  /* 0x0341a808070075a7 */ /* 0x00232400080011ff */
[----:B----4-:R-:W-:Y:S05]  /*16950*/  @!P0 NANOSLEEP.SYNCS 0x989680 ;  /* 0x009896800000895d */ /* 0x010fea0003900000 */
[----:B------:R-:W4:Y:S02]  /*16960*/  @!P0 SYNCS.PHASECHK.TRANS64 P0, [R7+URZ+0x341a8], R8 ;  /* 0x0341a808070085a7 */ /* 0x000f2400080010ff */
[----:B----4-:R-:W-:Y:S05]  /*16970*/  @!P0 BRA `(.L_x_759) ;  /* 0xfffffffc00f08947 */ /* 0x010fea000383ffff */
[----:B------:R-:W-:Y:S05]  /*16980*/  BRA `(.L_x_760) ;  /* 0xfffffecc00007947 */ /* 0x000fea000383ffff */
.L_x_538:
[----:B0-----:R-:W-:-:S04]  /*16990*/  MOV R0, UR37 ;  /* 0x0000002500007c02 */ /* 0x001fc80008000f00 */
[----:B------:R0:W1:Y:S03]  /*169a0*/  SYNCS.PHASECHK.TRANS64.TRYWAIT P0, [R0+URZ+0x341b0], R3 ;  /* 0x0341b003000075a7 */ /* 0x00006600080011ff */
[----:B-1----:R-:W-:Y:S05]  /*169b0*/  @!P0 NANOSLEEP.SYNCS 0x989680 ;  /* 0x009896800000895d */ /* 0x002fea0003900000 */
[----:B------:R-:W1:Y:S02]  /*169c0*/  @!P0 SYNCS.PHASECHK.TRANS64 P0, [R0+URZ+0x341b0], R3 ;  /* 0x0341b003000085a7 */ /* 0x000e6400080010ff */
[----:B-1----:R-:W-:Y:S05]  /*169d0*/  @!P0 BRA `(.L_x_538) ;  /* 0xfffffffc00ec8947 */ /* 0x002fea000383ffff */
[----:B------:R-:W-:Y:S05]  /*169e0*/  BRA `(.L_x_761) ;  /* 0xfffffed000bc7947 */ /* 0x000fea000383ffff */
.L_x_541:
[----:B0-----:R-:W-:-:S04]  /*169f0*/  MOV R0, UR37 ;  /* 0x0000002500007c02 */ /* 0x001fc80008000f00 */
[----:B------:R0:W1:Y:S03]  /*16a00*/  SYNCS.PHASECHK.TRANS64.TRYWAIT P0, [R0+URZ+0x341c0], R3 ;  /* 0x0341c003000075a7 */ /* 0x00006600080011ff */
[----:B-1----:R-:W-:Y:S05]  /*16a10*/  @!P0 NANOSLEEP.SYNCS 0x989680 ;  /* 0x009896800000895d */ /* 0x002fea0003900000 */
[----:B------:R-:W1:Y:S02]  /*16a20*/  @!P0 SYNCS.PHASECHK.TRANS64 P0, [R0+URZ+0x341c0], R3 ;  /* 0x0341c003000085a7 */ /* 0x000e6400080010ff */
[----:B-1----:R-:W-:Y:S05]  /*16a30*/  @!P0 BRA `(.L_x_541) ;  /* 0xfffffffc00ec8947 */ /* 0x002fea000383ffff */
[----:B------:R-:W-:Y:S05]  /*16a40*/  BRA `(.L_x_762) ;  /* 0xfffffed000dc7947 */ /* 0x000fea000383ffff */
.L_x_544:
[----:B0-----:R0:W1:Y:S02]  /*16a50*/  SYNCS.PHASECHK.TRANS64.TRYWAIT P0, [R0+URZ+0x341b0], R3 ;  /* 0x0341b003000075a7 */ /* 0x00106400080011ff */
[----:B-1----:R-:W-:Y:S05]  /*16a60*/  @!P0 NANOSLEEP.SYNCS 0x989680 ;  /* 0x009896800000895d */ /* 0x002fea0003900000 */
[----:B------:R-:W1:Y:S02]  /*16a70*/  @!P0 SYNCS.PHASECHK.TRANS64 P0, [R0+URZ+0x341b0], R3 ;  /* 0x0341b003000085a7 */ /* 0x000e6400080010ff */
[----:B-1----:R-:W-:Y:S05]  /*16a80*/  @!P0 BRA `(.L_x_544) ;  /* 0xfffffffc00f08947 */ /* 0x002fea000383ffff */
[----:B------:R-:W-:Y:S05]  /*16a90*/  BRA `(.L_x_763) ;  /* 0xfffffed400287947 */ /* 0x000fea000383ffff */
.L_x_546:
[----:B0-----:R0:W1:Y:S02]  /*16aa0*/  SYNCS.PHASECHK.TRANS64.TRYWAIT P0, [R0+URZ+0x341d0], R3 ;  /* 0x0341d003000075a7 */ /* 0x00106400080011ff */
[----:B-1----:R-:W-:Y:S05]  /*16ab0*/  @!P0 NANOSLEEP.SYNCS 0x989680 ;  /* 0x009896800000895d */ /* 0x002fea0003900000 */
[----:B------:R-:W1:Y:S02]  /*16ac0*/  @!P0 SYNCS.PHASECHK.TRANS64 P0, [R0+URZ+0x341d0], R3 ;  /* 0x0341d003000085a7 */ /* 0x000e6400080010ff */
[----:B-1----:R-:W-:Y:S05]  /*16ad0*/  @!P0 BRA `(.L_x_546) ;  /* 0xfffffffc00f08947 */ /* 0x002fea000383ffff */
[----:B------:R-:W-:Y:S05]  /*16ae0*/  BRA `(.L_x_764) ;  /* 0xfffffed4006c7947 */ /* 0x000fea000383ffff */
.L_x_567:
[----:B0-----:R0:W2:Y:S02]  /*16af0*/  SYNCS.PHASECHK.TRANS64.TRYWAIT P1, [R17+URZ+0x341c0], R0 ;  /* 0x0341c000110075a7 */ /* 0x0010a400080211ff */
[----:B--2---:R-:W-:Y:S05]  /*16b00*/  @!P1 NANOSLEEP.SYNCS 0x989680 ;  /* 0x009896800000995d */ /* 0x004fea0003900000 */
[----:B------:R-:W2:Y:S02]  /*16b10*/  @!P1 SYNCS.PHASECHK.TRANS64 P1, [R17+URZ+0x341c0], R0 ;  /* 0x0341c000110095a7 */ /* 0x000ea400080210ff */
[----:B--2---:R-:W-:Y:S05]  /*16b20*/  @!P1 BRA `(.L_x_567) ;  /* 0xfffffffc00f09947 */ /* 0x004fea000383ffff */
[----:B------:R-:W-:Y:S05]  /*16b30*/  BRA `(.L_x_765) ;  /* 0xfffffee400d07947 */ /* 0x000fea000383ffff */
.L_x_570:
[----:B0-----:R0:W2:Y:S02]  /*16b40*/  SYNCS.PHASECHK.TRANS64.TRYWAIT P0, [R17+URZ+0x341d8], R0 ;  /* 0x0341d800110075a7 */ /* 0x0010a400080011ff */
[----:B--2---:R-:W-:Y:S05]  /*16b50*/  @!P0 NANOSLEEP.SYNCS 0x989680 ;  /* 0x009896800000895d */ /* 0x004fea0003900000 */
[----:B------:R-:W2:Y:S02]  /*16b60*/  @!P0 SYNCS.PHASECHK.TRANS64 P0, [R17+URZ+0x341d8], R0 ;  /* 0x0341d800110085a7 */ /* 0x000ea400080010ff */
[----:B--2---:R-:W-:Y:S05]  /*16b70*/  @!P0 BRA `(.L_x_570) ;  /* 0xfffffffc00f08947 */ /* 0x004fea000383ffff */
[----:B------:R-:W-:Y:S05]  /*16b80*/  BRA `(.L_x_766) ;  /* 0xfffffee8005c7947 */ /* 0x000fea000383ffff */
.L_x_593:
[----:B0-----:R-:W-:-:S04]  /*16b90*/  MOV R0, UR37 ;  /* 0x0000002500007c02 */ /* 0x001fc80008000f00 */
[----:B------:R0:W3:Y:S03]  /*16ba0*/  SYNCS.PHASECHK.TRANS64.TRYWAIT P0, [R0+URZ+0x341b0], R3 ;  /* 0x0341b003000075a7 */ /* 0x0000e600080011ff */
[----:B---3--:R-:W-:Y:S05]  /*16bb0*/  @!P0 NANOSLEEP.SYNCS 0x989680 ;  /* 0x009896800000895d */ /* 0x008fea0003900000 */
[----:B------:R-:W3:Y:S02]  /*16bc0*/  @!P0 SYNCS.PHASECHK.TRANS64 P0, [R0+URZ+0x341b0], R3 ;  /* 0x0341b003000085a7 */ /* 0x000ee400080010ff */
[----:B---3--:R-:W-:Y:S05]  /*16bd0*/  @!P0 BRA `(.L_x_593) ;  /* 0xfffffffc00ec8947 */ /* 0x008fea000383ffff */
[----:B------:R-:W-:Y:S05]  /*16be0*/  BRA `(.L_x_767) ;  /* 0xfffffef800d87947 */ /* 0x000fea000383ffff */
.L_x_596:
[----:B0-----:R-:W-:-:S04]  /*16bf0*/  MOV R0, UR37 ;  /* 0x0000002500007c02 */ /* 0x001fc80008000f00 */
[----:B------:R0:W3:Y:S03]  /*16c00*/  SYNCS.PHASECHK.TRANS64.TRYWAIT P1, [R0+URZ+0x341c0], R3 ;  /* 0x0341c003000075a7 */ /* 0x0000e600080211ff */
[----:B---3--:R-:W-:Y:S05]  /*16c10*/  @!P1 NANOSLEEP.SYNCS 0x989680 ;  /* 0x009896800000995d */ /* 0x008fea0003900000 */
[----:B------:R-:W3:Y:S02]  /*16c20*/  @!P1 SYNCS.PHASECHK.TRANS64 P1, [R0+URZ+0x341c0], R3 ;  /* 0x0341c003000095a7 */ /* 0x000ee400080210ff */
[----:B---3--:R-:W-:Y:S05]  /*16c30*/  @!P1 BRA `(.L_x_596) ;  /* 0xfffffffc00ec9947 */ /* 0x008fea000383ffff */
[----:B------:R-:W-:Y:S05]  /*16c40*/  BRA `(.L_x_768) ;  /* 0xfffffefc00007947 */ /* 0x000fea000383ffff */
.L_x_600:
[----:B0-----:R-:W-:-:S04]  /*16c50*/  MOV R0, UR37 ;  /* 0x0000002500007c02 */ /* 0x001fc80008000f00 */
[----:B------:R0:W3:Y:S03]  /*16c60*/  SYNCS.PHASECHK.TRANS64.TRYWAIT P0, [R0+URZ+0x341d0], R3 ;  /* 0x0341d003000075a7 */ /* 0x0000e600080011ff */
[----:B---3--:R-:W-:Y:S05]  /*16c70*/  @!P0 NANOSLEEP.SYNCS 0x989680 ;  /* 0x009896800000895d */ /* 0x008fea0003900000 */
[----:B------:R-:W3:Y:S02]  /*16c80*/  @!P0 SYNCS.PHASECHK.TRANS64 P0, [R0+URZ+0x341d0], R3 ;  /* 0x0341d003000085a7 */ /* 0x000ee400080010ff */
[----:B---3--:R-:W-:Y:S05]  /*16c90*/  @!P0 BRA `(.L_x_600) ;  /* 0xfffffffc00ec8947 */ /* 0x008fea000383ffff */
[----:B------:R-:W-:Y:S05]  /*16ca0*/  BRA `(.L_x_769) ;  /* 0xfffffefc00687947 */ /* 0x000fea000383ffff */
.L_x_602:
[----:B0-----:R-:W-:-:S04]  /*16cb0*/  MOV R0, UR37 ;  /* 0x0000002500007c02 */ /* 0x001fc80008000f00 */
[----:B------:R0:W3:Y:S03]  /*16cc0*/  SYNCS.PHASECHK.TRANS64.TRYWAIT P0, [R0+URZ+0x341d8], R3 ;  /* 0x0341d803000075a7 */ /* 0x0000e600080011ff */
[----:B---3--:R-:W-:Y:S05]  /*16cd0*/  @!P0 NANOSLEEP.SYNCS 0x989680 ;  /* 0x009896800000895d */ /* 0x008fea0003900000 */
[----:B------:R-:W3:Y:S02]  /*16ce0*/  @!P0 SYNCS.PHASECHK.TRANS64 P0, [R0+URZ+0x341d8], R3 ;  /* 0x0341d803000085a7 */ /* 0x000ee400080010ff */
[----:B---3--:R-:W-:Y:S05]  /*16cf0*/  @!P0 BRA `(.L_x_602) ;  /* 0xfffffffc00ec8947 */ /* 0x008fea000383ffff */
[----:B------:R-:W-:Y:S05]  /*16d00*/  BRA `(.L_x_770) ;  /* 0xfffffefc00887947 */ /* 0x000fea000383ffff */
.L_x_631:
[----:B0-----:R-:W-:-:S04]  /*16d10*/  MOV R0, UR56 ;  /* 0x0000003800007c02 */ /* 0x001fc80008000f00 */
[----:B------:R0:W1:Y:S03]  /*16d20*/  SYNCS.PHASECHK.TRANS64.TRYWAIT P0, [R0+URZ], R3 ;  /* 0x00000003000075a7 */ /* 0x00006600080011ff */
[----:B-1----:R-:W-:Y:S05]  /*16d30*/  @!P0 NANOSLEEP.SYNCS 0x989680 ;  /* 0x009896800000895d */ /* 0x002fea0003900000 */
[----:B------:R-:W1:Y:S02]  /*16d40*/  @!P0 SYNCS.PHASECHK.TRANS64 P0, [R0+URZ], R3 ;  /* 0x00000003000085a7 */ /* 0x000e6400080010ff */
[----:B-1----:R-:W-:Y:S05]  /*16d50*/  @!P0 BRA `(.L_x_631) ;  /* 0xfffffffc00ec8947 */ /* 0x002fea000383ffff */
[----:B------:R-:W-:Y:S05]  /*16d60*/  BRA `(.L_x_771) ;  /* 0xffffff3000bc7947 */ /* 0x000fea000383ffff */
.L_x_634:
[----:B0-----:R-:W-:-:S04]  /*16d70*/  MOV R0, UR51 ;  /* 0x0000003300007c02 */ /* 0x001fc80008000f00 */
[----:B------:R0:W2:Y:S03]  /*16d80*/  SYNCS.PHASECHK.TRANS64.TRYWAIT P1, [R0+URZ], R3 ;  /* 0x00000003000075a7 */ /* 0x0000a600080211ff */
[----:B--2---:R-:W-:Y:S05]  /*16d90*/  @!P1 NANOSLEEP.SYNCS 0x989680 ;  /* 0x009896800000995d */ /* 0x004fea0003900000 */
[----:B------:R-:W2:Y:S02]  /*16da0*/  @!P1 SYNCS.PHASECHK.TRANS64 P1, [R0+URZ], R3 ;  /* 0x00000003000095a7 */ /* 0x000ea400080210ff */
[----:B--2---:R-:W-:Y:S05]  /*16db0*/  @!P1 BRA `(.L_x_634) ;  /* 0xfffffffc00ec9947 */ /* 0x004fea000383ffff */
[----:B------:R-:W-:Y:S05]  /*16dc0*/  BRA `(.L_x_772) ;  /* 0xffffff3400047947 */ /* 0x000fea000383ffff */
.L_x_645:
[----:B0-----:R-:W-:-:S04]  /*16dd0*/  MOV R3, UR58 ;  /* 0x0000003a00037c02 */ /* 0x001fc80008000f00 */
[----:B------:R0:W1:Y:S03]  /*16de0*/  SYNCS.PHASECHK.TRANS64.TRYWAIT P4, [R3+URZ], R0 ;  /* 0x00000000030075a7 */ /* 0x00006600080811ff */
[----:B-1----:R-:W-:Y:S05]  /*16df0*/  @!P4 NANOSLEEP.SYNCS 0x989680 ;  /* 0x009896800000c95d */ /* 0x002fea0003900000 */
[----:B------:R-:W1:Y:S02]  /*16e00*/  @!P4 SYNCS.PHASECHK.TRANS64 P4, [R3+URZ], R0 ;  /* 0x000000000300c5a7 */ /* 0x000e6400080810ff */
[----:B-1----:R-:W-:Y:S05]  /*16e10*/  @!P4 BRA `(.L_x_645) ;  /* 0xfffffffc00ecc947 */ /* 0x002fea000383ffff */
[----:B------:R-:W-:Y:S05]  /*16e20*/  BRA `(.L_x_773) ;  /* 0xffffff4000e47947 */ /* 0x000fea000383ffff */
.L_x_651:
[----:B-1----:R-:W-:-:S04]  /*16e30*/  MOV R3, UR56 ;  /* 0x0000003800037c02 */ /* 0x002fc80008000f00 */
[----:B------:R1:W2:Y:S03]  /*16e40*/  SYNCS.PHASECHK.TRANS64.TRYWAIT P2, [R3+URZ], R0 ;  /* 0x00000000030075a7 */ /* 0x0002a600080411ff */
[----:B--2---:R-:W-:Y:S05]  /*16e50*/  @!P2 NANOSLEEP.SYNCS 0x989680 ;  /* 0x009896800000a95d */ /* 0x004fea0003900000 */
[----:B------:R-:W2:Y:S02]  /*16e60*/  @!P2 SYNCS.PHASECHK.TRANS64 P2, [R3+URZ], R0 ;  /* 0x000000000300a5a7 */ /* 0x000ea400080410ff */
[----:B--2---:R-:W-:Y:S05]  /*16e70*/  @!P2 BRA `(.L_x_651) ;  /* 0xfffffffc00eca947 */ /* 0x004fea000383ffff */
[----:B------:R-:W-:Y:S05]  /*16e80*/  BRA `(.L_x_774) ;  /* 0xffffff5c00047947 */ /* 0x000fea000383ffff */
.L_x_656:
[----:B-1----:R-:W-:-:S04]  /*16e90*/  MOV R0, UR51 ;  /* 0x0000003300007c02 */ /* 0x002fc80008000f00 */
[----:B------:R1:W2:Y:S03]  /*16ea0*/  SYNCS.PHASECHK.TRANS64.TRYWAIT P1, [R0+URZ], R3 ;  /* 0x00000003000075a7 */ /* 0x0002a600080211ff */
[----:B--2---:R-:W-:Y:S05]  /*16eb0*/  @!P1 NANOSLEEP.SYNCS 0x989680 ;  /* 0x009896800000995d */ /* 0x004fea0003900000 */
[----:B------:R-:W2:Y:S02]  /*16ec0*/  @!P1 SYNCS.PHASECHK.TRANS64 P1, [R0+URZ], R3 ;  /* 0x00000003000095a7 */ /* 0x000ea400080210ff */
[----:B--2---:R-:W-:Y:S05]  /*16ed0*/  @!P1 BRA `(.L_x_656) ;  /* 0xfffffffc00ec9947 */ /* 0x004fea000383ffff */
[----:B------:R-:W-:Y:S05]  /*16ee0*/  BRA `(.L_x_775) ;  /* 0xffffff5c00b07947 */ /* 0x000fea000383ffff */
.L_x_661:
[----:B0-----:R-:W-:-:S04]  /*16ef0*/  MOV R0, UR51 ;  /* 0x0000003300007c02 */ /* 0x001fc80008000f00 */
[----:B------:R0:W1:Y:S03]  /*16f00*/  SYNCS.PHASECHK.TRANS64.TRYWAIT P1, [R0+URZ], R3 ;  /* 0x00000003000075a7 */ /* 0x00006600080211ff */
[----:B-1----:R-:W-:Y:S05]  /*16f10*/  @!P1 NANOSLEEP.SYNCS 0x989680 ;  /* 0x009896800000995d */ /* 0x002fea0003900000 */
[----:B------:R-:W1:Y:S02]  /*16f20*/  @!P1 SYNCS.PHASECHK.TRANS64 P1, [R0+URZ], R3 ;  /* 0x00000003000095a7 */ /* 0x000e6400080210ff */
[----:B-1----:R-:W-:Y:S05]  /*16f30*/  @!P1 BRA `(.L_x_661) ;  /* 0xfffffffc00ec9947 */ /* 0x002fea000383ffff */
[----:B------:R-:W-:Y:S05]  /*16f40*/  BRA `(.L_x_776) ;  /* 0xffffff60003c7947 */ /* 0x000fea000383ffff */
.L_x_673:
[----:B0-----:R-:W-:-:S04]  /*16f50*/  MOV R3, UR58 ;  /* 0x0000003a00037c02 */ /* 0x001fc80008000f00 */
[----:B------:R0:W1:Y:S03]  /*16f60*/  SYNCS.PHASECHK.TRANS64.TRYWAIT P4, [R3+URZ], R0 ;  /* 0x00000000030075a7 */ /* 0x00006600080811ff */
[----:B-1----:R-:W-:Y:S05]  /*16f70*/  @!P4 NANOSLEEP.SYNCS 0x989680 ;  /* 0x009896800000c95d */ /* 0x002fea0003900000 */
[----:B------:R-:W1:Y:S02]  /*16f80*/  @!P4 SYNCS.PHASECHK.TRANS64 P4, [R3+URZ], R0 ;  /* 0x000000000300c5a7 */ /* 0x000e6400080810ff */
[----:B-1----:R-:W-:Y:S05]  /*16f90*/  @!P4 BRA `(.L_x_673) ;  /* 0xfffffffc00ecc947 */ /* 0x002fea000383ffff */
[----:B------:R-:W-:Y:S05]  /*16fa0*/  BRA `(.L_x_777) ;  /* 0xffffff7c00287947 */ /* 0x000fea000383ffff */
.L_x_678:
[----:B-1----:R-:W-:-:S04]  /*16fb0*/  MOV R3, UR56 ;  /* 0x0000003800037c02 */ /* 0x002fc80008000f00 */
[----:B------:R1:W3:Y:S03]  /*16fc0*/  SYNCS.PHASECHK.TRANS64.TRYWAIT P2, [R3+URZ], R0 ;  /* 0x00000000030075a7 */ /* 0x0002e600080411ff */
[----:B---3--:R-:W-:Y:S05]  /*16fd0*/  @!P2 NANOSLEEP.SYNCS 0x989680 ;  /* 0x009896800000a95d */ /* 0x008fea0003900000 */
[----:B------:R-:W3:Y:S02]  /*16fe0*/  @!P2 SYNCS.PHASECHK.TRANS64 P2, [R3+URZ], R0 ;  /* 0x000000000300a5a7 */ /* 0x000ee400080410ff */
[----:B---3--:R-:W-:Y:S05]  /*16ff0*/  @!P2 BRA `(.L_x_678) ;  /* 0xfffffffc00eca947 */ /* 0x008fea000383ffff */
[----:B------:R-:W-:Y:S05]  /*17000*/  BRA `(.L_x_778) ;  /* 0xffffff9400287947 */ /* 0x000fea000383ffff */
.L_x_682:
[----:B-1----:R-:W-:-:S04]  /*17010*/  MOV R0, UR51 ;  /* 0x0000003300007c02 */ /* 0x002fc80008000f00 */
[----:B------:R1:W2:Y:S03]  /*17020*/  SYNCS.PHASECHK.TRANS64.TRYWAIT P1, [R0+URZ], R3 ;  /* 0x00000003000075a7 */ /* 0x0002a600080211ff */
[----:B--2---:R-:W-:Y:S05]  /*17030*/  @!P1 NANOSLEEP.SYNCS 0x989680 ;  /* 0x009896800000995d */ /* 0x004fea0003900000 */
[----:B------:R-:W2:Y:S02]  /*17040*/  @!P1 SYNCS.PHASECHK.TRANS64 P1, [R0+URZ], R3 ;  /* 0x00000003000095a7 */ /* 0x000ea400080210ff */
[----:B--2---:R-:W-:Y:S05]  /*17050*/  @!P1 BRA `(.L_x_682) ;  /* 0xfffffffc00ec9947 */ /* 0x004fea000383ffff */
[----:B------:R-:W-:Y:S05]  /*17060*/  BRA `(.L_x_779) ;  /* 0xffffff9400d07947 */ /* 0x000fea000383ffff */
.L_x_686:
[----:B0-----:R-:W-:-:S04]  /*17070*/  MOV R0, UR56 ;  /* 0x0000003800007c02 */ /* 0x001fc80008000f00 */
[----:B------:R0:W1:Y:S03]  /*17080*/  SYNCS.PHASECHK.TRANS64.TRYWAIT P0, [R0+URZ], R3 ;  /* 0x00000003000075a7 */ /* 0x00006600080011ff */
[----:B-1----:R-:W-:Y:S05]  /*17090*/  @!P0 NANOSLEEP.SYNCS 0x989680 ;  /* 0x009896800000895d */ /* 0x002fea0003900000 */
[----:B------:R-:W1:Y:S02]  /*170a0*/  @!P0 SYNCS.PHASECHK.TRANS64 P0, [R0+URZ], R3 ;  /* 0x00000003000085a7 */ /* 0x000e6400080010ff */
[----:B-1----:R-:W-:Y:S05]  /*170b0*/  @!P0 BRA `(.L_x_686) ;  /* 0xfffffffc00ec8947 */ /* 0x002fea000383ffff */
[----:B------:R-:W-:Y:S05]  /*170c0*/  BRA `(.L_x_780) ;  /* 0xffffff9800587947 */ /* 0x000fea000383ffff */
.L_x_693:
[----:B------:R-:W-:-:S07]  /*170d0*/  MOV R0, UR6 ;  /* 0x0000000600007c02 */ /* 0x000fce0008000f00 */
.L_x_781:
[----:B0-----:R0:W1:Y:S02]  /*170e0*/  SYNCS.PHASECHK.TRANS64.TRYWAIT P0, [R0+URZ+0x34020], R11 ;  /* 0x0340200b000075a7 */ /* 0x00106400080011ff */
[----:B-1----:R-:W-:Y:S05]  /*170f0*/  @!P0 NANOSLEEP.SYNCS 0x989680 ;  /* 0x009896800000895d */ /* 0x002fea0003900000 */
[----:B------:R-:W1:Y:S02]  /*17100*/  @!P0 SYNCS.PHASECHK.TRANS64 P0, [R0+URZ+0x34020], R11 ;  /* 0x0340200b000085a7 */ /* 0x000e6400080010ff */
[----:B-1----:R-:W-:Y:S05]  /*17110*/  @!P0 BRA `(.L_x_781) ;  /* 0xfffffffc00f08947 */ /* 0x002fea000383ffff */
[----:B------:R-:W-:Y:S05]  /*17120*/  BRA `(.L_x_782) ;  /* 0xffffffa800147947 */ /* 0x000fea000383ffff */
.L_x_696:
[----:B------:R-:W-:-:S07]  /*17130*/  MOV R0, UR5 ;  /* 0x0000000500007c02 */ /* 0x000fce0008000f00 */
.L_x_783:
[----:B0-----:R0:W1:Y:S02]  /*17140*/  SYNCS.PHASECHK.TRANS64.TRYWAIT P0, [R0+URZ+0x340e0], R11 ;  /* 0x0340e00b000075a7 */ /* 0x00106400080011ff */
[----:B-1----:R-:W-:Y:S05]  /*17150*/  @!P0 NANOSLEEP.SYNCS 0x989680 ;  /* 0x009896800000895d */ /* 0x002fea0003900000 */
[----:B------:R-:W1:Y:S02]  /*17160*/  @!P0 SYNCS.PHASECHK.TRANS64 P0, [R0+URZ+0x340e0], R11 ;  /* 0x0340e00b000085a7 */ /* 0x000e6400080010ff */
[----:B-1----:R-:W-:Y:S05]  /*17170*/  @!P0 BRA `(.L_x_783) ;  /* 0xfffffffc00f08947 */ /* 0x002fea000383ffff */
[----:B------:R-:W-:Y:S05]  /*17180*/  BRA `(.L_x_784) ;  /* 0xffffffb000f47947 */ /* 0x000fea000383ffff */
.L_x_703:
[----:B------:R-:W-:-:S07]  /*17190*/  MOV R11, UR5 ;  /* 0x00000005000b7c02 */ /* 0x000fce0008000f00 */
.L_x_785:
[----:B0-----:R0:W1:Y:S02]  /*171a0*/  SYNCS.PHASECHK.TRANS64.TRYWAIT P0, [R11+URZ+0x340e0], R16 ;  /* 0x0340e0100b0075a7 */ /* 0x00106400080011ff */
[----:B-1----:R-:W-:Y:S05]  /*171b0*/  @!P0 NANOSLEEP.SYNCS 0x989680 ;  /* 0x009896800000895d */ /* 0x002fea0003900000 */
[----:B------:R-:W1:Y:S02]  /*171c0*/  @!P0 SYNCS.PHASECHK.TRANS64 P0, [R11+URZ+0x340e0], R16 ;  /* 0x0340e0100b0085a7 */ /* 0x000e6400080010ff */
[----:B-1----:R-:W-:Y:S05]  /*171d0*/  @!P0 BRA `(.L_x_785) ;  /* 0xfffffffc00f08947 */ /* 0x002fea000383ffff */
[----:B------:R-:W-:Y:S05]  /*171e0*/  BRA `(.L_x_786) ;  /* 0xffffffc000a47947 */ /* 0x000fea000383ffff */
.L_x_709:
[----:B------:R-:W-:-:S07]  /*171f0*/  MOV R13, UR5 ;  /* 0x00000005000d7c02 */ /* 0x000fce0008000f00 */
.L_x_787:
[----:B0-----:R0:W2:Y:S02]  /*17200*/  SYNCS.PHASECHK.TRANS64.TRYWAIT P0, [R13+URZ+0x340e0], R16 ;  /* 0x0340e0100d0075a7 */ /* 0x0010a400080011ff */
[----:B--2---:R-:W-:Y:S05]  /*17210*/  @!P0 NANOSLEEP.SYNCS 0x989680 ;  /* 0x009896800000895d */ /* 0x004fea0003900000 */
[----:B------:R-:W2:Y:S02]  /*17220*/  @!P0 SYNCS.PHASECHK.TRANS64 P0, [R13+URZ+0x340e0], R16 ;  /* 0x0340e0100d0085a7 */ /* 0x000ea400080010ff */
[----:B--2---:R-:W-:Y:S05]  /*17230*/  @!P0 BRA `(.L_x_787) ;  /* 0xfffffffc00f08947 */ /* 0x004fea000383ffff */
[----:B------:R-:W-:Y:S05]  /*17240*/  BRA `(.L_x_788) ;  /* 0xffffffd000187947 */ /* 0x000fea000383ffff */
.L_x_716:
[----:B------:R-:W-:-:S07]  /*17250*/  MOV R11, UR5 ;  /* 0x00000005000b7c02 */ /* 0x000fce0008000f00 */
.L_x_789:
[----:B--2---:R2:W3:Y:S02]  /*17260*/  SYNCS.PHASECHK.TRANS64.TRYWAIT P0, [R11+URZ+0x340e0], R12 ;  /* 0x0340e00c0b0075a7 */ /* 0x0044e400080011ff */
[----:B---3--:R-:W-:Y:S05]  /*17270*/  @!P0 NANOSLEEP.SYNCS 0x989680 ;  /* 0x009896800000895d */ /* 0x008fea0003900000 */
[----:B------:R-:W3:Y:S02]  /*17280*/  @!P0 SYNCS.PHASECHK.TRANS64 P0, [R11+URZ+0x340e0], R12 ;  /* 0x0340e00c0b0085a7 */ /* 0x000ee400080010ff */
[----:B---3--:R-:W-:Y:S05]  /*17290*/  @!P0 BRA `(.L_x_789) ;  /* 0xfffffffc00f08947 */ /* 0x008fea000383ffff */
[----:B------:R-:W-:Y:S05]  /*172a0*/  BRA `(.L_x_790) ;  /* 0xffffffdc009c7947 */ /* 0x000fea000383ffff */
        .weak           $__internal_6_$__cuda_sm10x_tcgen05_guardrail_trap_col_being_dealloced_not_returned_by_alloc
        .type           $__internal_6_$__cuda_sm10x_tcgen05_guardrail_trap_col_being_dealloced_not_returned_by_alloc,@function
        .size           $__internal_6_$__cuda_sm10x_tcgen05_guardrail_trap_col_being_dealloced_not_returned_by_alloc,($__internal_7_$__cuda_sm10x_tcgen05_guardrail_trap_phase_invalid_during_alloc - $__internal_6_$__cuda_sm10x_tcgen05_guardrail_trap_col_being_dealloced_not_returned_by_alloc)
$__internal_6_$__cuda_sm10x_tcgen05_guardrail_trap_col_being_dealloced_not_returned_by_alloc:
[----:B------:R-:W-:Y:S05]  /*172b0*/  BPT.TRAP 0x1 ;  /* 0x000000040000795c */ /* 0x000fea0000300000 */
[----:B------:R-:W-:-:S04]  /*172c0*/  HFMA2 R3, -RZ, RZ, 0, 0 ;  /* 0x00000000ff037431 */ /* 0x000fc800000001ff */
[----:B------:R-:W-:Y:S05]  /*172d0*/  RET.REL.NODEC R2 `(_ZN7cutlass13device_kernelINS_4fmha6kernel33Sm100FmhaGenKernelWarpspecializedIN4cute5tupleIJNS4_1CILi1EEEiiNS5_IJNS5_IJiiEEEiEEEEEENS1_10collective35Sm100FmhaGenMainloopWarpspecializedINS_12float_e5m2_tEffNS_6half_tENS5_IJNS6_ILi128EEESF_SF_EEENS5_IJNS6_ILi0EEES7_S9_EEENS5_IJSH_S7_NS5_IJNS5_IJSH_iEEEiEEEEEESL_NS5_IJiS7_SK_EEESM_SI_NSB_12ResidualMaskENS5_IJS7_NS6_ILi2EEES7_EEEEENSB_35Sm100FmhaGenEpilogueWarpspecializedISE_SI_EENS2_23PersistentTileSchedulerENS2_41Sm100FmhaGenKernelWarpspecializedScheduleEEEEEvNT_6ParamsE) ;  /* 0xfffffe8c02487950 */ /* 0x000fea0003c3ffff */
        .weak           $__internal_7_$__cuda_sm10x_tcgen05_guardrail_trap_phase_invalid_during_alloc
        .type           $__internal_7_$__cuda_sm10x_tcgen05_guardrail_trap_phase_invalid_during_alloc,@function
        .size           $__internal_7_$__cuda_sm10x_tcgen05_guardrail_trap_phase_invalid_during_alloc,($__internal_8_$__cuda_sm10x_tcgen05_guardrail_trap_unallocated_columns_being_dealloced - $__internal_7_$__cuda_sm10x_tcgen05_guardrail_trap_phase_invalid_during_alloc)
$__internal_7_$__cuda_sm10x_tcgen05_guardrail_trap_phase_invalid_during_alloc:
[----:B------:R-:W-:Y:S05]  /*172e0*/  BPT.TRAP 0x1 ;  /* 0x000000040000795c */ /* 0x000fea0000300000 */
[----:B------:R-:W-:-:S04]  /*172f0*/  MOV R3, 0x0 ;  /* 0x0000000000037802 */ /* 0x000fc80000000f00 */
[----:B------:R-:W-:Y:S05]  /*17300*/  RET.REL.NODEC R2 `(_ZN7cutlass13device_kernelINS_4fmha6kernel33Sm100FmhaGenKernelWarpspecializedIN4cute5tupleIJNS4_1CILi1EEEiiNS5_IJNS5_IJiiEEEiEEEEEENS1_10collective35Sm100FmhaGenMainloopWarpspecializedINS_12float_e5m2_tEffNS_6half_tENS5_IJNS6_ILi128EEESF_SF_EEENS5_IJNS6_ILi0EEES7_S9_EEENS5_IJSH_S7_NS5_IJNS5_IJSH_iEEEiEEEEEESL_NS5_IJiS7_SK_EEESM_SI_NSB_12ResidualMaskENS5_IJS7_NS6_ILi2EEES7_EEEEENSB_35Sm100FmhaGenEpilogueWarpspecializedISE_SI_EENS2_23PersistentTileSchedulerENS2_41Sm100FmhaGenKernelWarpspecializedScheduleEEEEEvNT_6ParamsE) ;  /* 0xfffffe8c023c7950 */ /* 0x000fea0003c3ffff */
        .weak           $__internal_8_$__cuda_sm10x_tcgen05_guardrail_trap_unallocated_columns_being_dealloced
        .type           $__internal_8_$__cuda_sm10x_tcgen05_guardrail_trap_unallocated_columns_being_dealloced,@function
        .size           $__internal_8_$__cuda_sm10x_tcgen05_guardrail_trap_unallocated_columns_being_dealloced,($__internal_9_$__cuda_sm3x_div_rn_noftz_f32_slowpath - $__internal_8_$__cuda_sm10x_tcgen05_guardrail_trap_unallocated_columns_being_dealloced)
$__internal_8_$__cuda_sm10x_tcgen05_guardrail_trap_unallocated_columns_being_dealloced:
[----:B------:R-:W-:Y:S05]  /*17310*/  BPT.TRAP 0x1 ;  /* 0x000000040000795c */ /* 0x000fea0000300000 */
[----:B------:R-:W-:-:S04]  /*17320*/  HFMA2 R3, -RZ, RZ, 0, 0 ;  /* 0x00000000ff037431 */ /* 0x000fc800000001ff */
[----:B------:R-:W-:Y:S05]  /*17330*/  RET.REL.NODEC R2 `(_ZN7cutlass13device_kernelINS_4fmha6kernel33Sm100FmhaGenKernelWarpspecializedIN4cute5tupleIJNS4_1CILi1EEEiiNS5_IJNS5_IJiiEEEiEEEEEENS1_10collective35Sm100FmhaGenMainloopWarpspecializedINS_12float_e5m2_tEffNS_6half_tENS5_IJNS6_ILi128EEESF_SF_EEENS5_IJNS6_ILi0EEES7_S9_EEENS5_IJSH_S7_NS5_IJNS5_IJSH_iEEEiEEEEEESL_NS5_IJiS7_SK_EEESM_SI_NSB_12ResidualMaskENS5_IJS7_NS6_ILi2EEES7_EEEEENSB_35Sm100FmhaGenEpilogueWarpspecializedISE_SI_EENS2_23PersistentTileSchedulerENS2_41Sm100FmhaGenKernelWarpspecializedScheduleEEEEEvNT_6ParamsE) ;  /* 0xfffffe8c02307950 */ /* 0x000fea0003c3ffff */
        .weak           $__internal_9_$__cuda_sm3x_div_rn_noftz_f32_slowpath
        .type           $__internal_9_$__cuda_sm3x_div_rn_noftz_f32_slowpath,@function
        .size           $__internal_9_$__cuda_sm3x_div_rn_noftz_f32_slowpath,(.L_x_2881 - $__internal_9_$__cuda_sm3x_div_rn_noftz_f32_slowpath)
$__internal_9_$__cuda_sm3x_div_rn_noftz_f32_slowpath:
        /* <DEDUP_REMOVED lines=35> */
.L_x_792:
        /* <DEDUP_REMOVED lines=51> */
.L_x_799:
[----:B------:R-:W-:-:S04]  /*178a0*/  LOP3.LUT R9, R9, 0x80000000, RZ, 0xc0, !PT ;  /* 0x8000000009097812 */ /* 0x000fc800078ec0ff */
[----:B------:R-:W-:Y:S01]  /*178b0*/  LOP3.LUT R9, R9, 0x7f800000, RZ, 0xfc, !PT ;  /* 0x7f80000009097812 */ /* 0x000fe200078efcff */
[----:B------:R-:W-:Y:S05]  /*178c0*/  BRA `(.L_x_800) ;  /* 0x0000000000047947 */ /* 0x000fea0003800000 */
.L_x_798:
[----:B------:R-:W-:Y:S02]  /*178d0*/  LEA R9, R12, R9, 0x17 ;  /* 0x000000090c097211 */ /* 0x000fe400078eb8ff */
.L_x_800:
[----:B------:R-:W-:Y:S05]  /*178e0*/  BSYNC.RECONVERGENT B0 ;  /* 0x0000000000007941 */ /* 0x000fea0003800200 */
.L_x_797:
[----:B------:R-:W-:Y:S05]  /*178f0*/  BRA `(.L_x_801) ;  /* 0x0000000000207947 */ /* 0x000fea0003800000 */
.L_x_796:
[----:B------:R-:W-:-:S04]  /*17900*/  LOP3.LUT R9, R9, 0x80000000, R14, 0x48, !PT ;  /* 0x8000000009097812 */ /* 0x000fc800078e480e */
[----:B------:R-:W-:Y:S01]  /*17910*/  LOP3.LUT R9, R9, 0x7f800000, RZ, 0xfc, !PT ;  /* 0x7f80000009097812 */ /* 0x000fe200078efcff */
[----:B------:R-:W-:Y:S05]  /*17920*/  BRA `(.L_x_801) ;  /* 0x0000000000147947 */ /* 0x000fea0003800000 */
.L_x_795:
[----:B------:R-:W-:Y:S01]  /*17930*/  LOP3.LUT R9, R9, 0x80000000, R14, 0x48, !PT ;  /* 0x8000000009097812 */ /* 0x000fe200078e480e */
[----:B------:R-:W-:Y:S05]  /*17940*/  BRA `(.L_x_801) ;  /* 0x00000000000c7947 */ /* 0x000fea0003800000 */
.L_x_794:
[----:B------:R-:W0:Y:S01]  /*17950*/  MUFU.RSQ R9, -QNAN ;  /* 0xffc0000000097908 */ /* 0x000e220000001400 */
[----:B------:R-:W-:Y:S05]  /*17960*/  BRA `(.L_x_801) ;  /* 0x0000000000047947 */ /* 0x000fea0003800000 */
.L_x_793:
[----:B------:R-:W-:-:S07]  /*17970*/  FADD.FTZ R9, R14, R16 ;  /* 0x000000100e097221 */ /* 0x000fce0000010000 */
.L_x_801:
[----:B------:R-:W-:Y:S05]  /*17980*/  BSYNC.RECONVERGENT B1 ;  /* 0x0000000000017941 */ /* 0x000fea0003800200 */
.L_x_791:
[----:B0-----:R-:W-:Y:S01]  /*17990*/  MOV R42, R9 ;  /* 0x00000009002a7202 */ /* 0x001fe20000000f00 */
[----:B------:R-:W-:-:S04]  /*179a0*/  HFMA2 R9, -RZ, RZ, 0, 0 ;  /* 0x00000000ff097431 */ /* 0x000fc800000001ff */
[----:B------:R-:W-:Y:S05]  /*179b0*/  RET.REL.NODEC R8 `(_ZN7cutlass13device_kernelINS_4fmha6kernel33Sm100FmhaGenKernelWarpspecializedIN4cute5tupleIJNS4_1CILi1EEEiiNS5_IJNS5_IJiiEEEiEEEEEENS1_10collective35Sm100FmhaGenMainloopWarpspecializedINS_12float_e5m2_tEffNS_6half_tENS5_IJNS6_ILi128EEESF_SF_EEENS5_IJNS6_ILi0EEES7_S9_EEENS5_IJSH_S7_NS5_IJNS5_IJSH_iEEEiEEEEEESL_NS5_IJiS7_SK_EEESM_SI_NSB_12ResidualMaskENS5_IJS7_NS6_ILi2EEES7_EEEEENSB_35Sm100FmhaGenEpilogueWarpspecializedISE_SI_EENS2_23PersistentTileSchedulerENS2_41Sm100FmhaGenKernelWarpspecializedScheduleEEEEEvNT_6ParamsE) ;  /* 0xfffffe8408907950 */ /* 0x000fea0003c3ffff */
.L_x_802:
        /* <DEDUP_REMOVED lines=12> */
.L_x_2881:


//--------------------- .text._ZN7cutlass13device_kernelINS_4fmha6kernel33Sm100FmhaGenKernelWarpspecializedIN4cute5tupleIJNS4_1CILi1EEEiiNS5_IJNS5_IJiiEEEiEEEEEENS1_10collective35Sm100FmhaGenMainloopWarpspecializedINS_12float_e5m2_tEffNS_6half_tENS5_IJNS6_ILi128EEENS6_ILi64EEESF_EEENS5_IJNS6_ILi0EEES7_S9_EEENS5_IJSI_S7_NS5_IJNS5_IJSI_iEEEiEEEEEESM_NS5_IJiS7_SL_EEESN_SJ_NSB_12ResidualMaskENS5_IJS7_NS6_ILi2EEES7_EEEEENSB_35Sm100FmhaGenEpilogueWarpspecializedISE_SJ_EENS2_23PersistentTileSchedulerENS2_41Sm100FmhaGenKernelWarpspecializedScheduleEEEEEvNT_6ParamsE --------------------------
	.section	.text._ZN7cutlass13device_kernelINS_4fmha6kernel33Sm100FmhaGenKernelWarpspecializedIN4cute5tupleIJNS4_1CILi1EEEiiNS5_IJNS5_IJiiEEEiEEEEEENS1_10collective35Sm100FmhaGenMainloopWarpspecializedINS_12float_e5m2_tEffNS_6half_tENS5_IJNS6_ILi128EEENS6_ILi64EEESF_EEENS5_IJNS6_ILi0EEES7_S9_EEENS5_IJSI_S7_NS5_IJNS5_IJSI_iEEEiEEEEEESM_NS5_IJiS7_SL_EEESN_SJ_NSB_12ResidualMaskENS5_IJS7_NS6_ILi2EEES7_EEEEENSB_35Sm100FmhaGenEpilogueWarpspecializedISE_SJ_EENS2_23PersistentTileSchedulerENS2_41Sm100FmhaGenKernelWarpspecializedScheduleEEEEEvNT_6ParamsE,"ax",@progbits
	.align	128
.text._ZN7cutlass13device_kernelINS_4fmha6kernel33Sm100FmhaGenKernelWarpspecializedIN4cute5tupleIJNS4_1CILi1EEEiiNS5_IJNS5_IJiiEEEiEEEEEENS1_10collective35Sm100FmhaGenMainloopWarpspecializedINS_12float_e5m2_tEffNS_6half_tENS5_IJNS6_ILi128EEENS6_ILi64EEESF_EEENS5_IJNS6_ILi0EEES7_S9_EEENS5_IJSI_S7_NS5_IJNS5_IJSI_iEEEiEEEEEESM_NS5_IJiS7_SL_EEESN_SJ_NSB_12ResidualMaskENS5_IJS7_NS6_ILi2EEES7_EEEEENSB_35Sm100FmhaGenEpilogueWarpspecializedISE_SJ_EENS2_23PersistentTileSchedulerENS2_41Sm100FmhaGenKernelWarpspecializedScheduleEEEEEvNT_6ParamsE:
        .type           _ZN7cutlass13device_kernelINS_4fmha6kernel33Sm100FmhaGenKernelWarpspecializedIN4cute5tupleIJNS4_1CILi1EEEiiNS5_IJNS5_IJiiEEEiEEEEEENS1_10collective35Sm100FmhaGenMainloopWarpspecializedINS_12float_e5m2_tEffNS_6half_tENS5_IJNS6_ILi128EEENS6_ILi64EEESF_EEENS5_IJNS6_ILi0EEES7_S9_EEENS5_IJSI_S7_NS5_IJNS5_IJSI_iEEEiEEEEEESM_NS5_IJiS7_SL_EEESN_SJ_NSB_12ResidualMaskENS5_IJS7_NS6_ILi2EEES7_EEEEENSB_35Sm100FmhaGenEpilogueWarpspecializedISE_SJ_EENS2_23PersistentTileSchedulerENS2_41Sm100FmhaGenKernelWarpspecializedScheduleEEEEEvNT_6ParamsE,@function
        .size           _ZN7cutlass13device_kernelINS_4fmha6kernel33Sm100FmhaGenKernelWarpspecializedIN4cute5tupleIJNS4_1CILi1EEEiiNS5_IJNS5_IJiiEEEiEEEEEENS1_10collective35Sm100FmhaGenMainloopWarpspecializedINS_12float_e5m2_tEffNS_6half_tENS5_IJNS6_ILi128EEENS6_ILi64EEESF_EEENS5_IJNS6_ILi0EEES7_S9_EEENS5_IJSI_S7_NS5_IJNS5_IJSI_iEEEiEEEEEESM_NS5_IJiS7_SL_EEESN_SJ_NSB_12ResidualMaskENS5_IJS7_NS6_ILi2EEES7_EEEEENSB_35Sm100FmhaGenEpilogueWarpspecializedISE_SJ_EENS2_23PersistentTileSchedulerENS2_41Sm100FmhaGenKernelWarpspecializedScheduleEEEEEvNT_6ParamsE,(.L_x_2886 - _ZN7cutlass13device_kernelINS_4fmha6kernel33Sm100FmhaGenKernelWarpspecializedIN4cute5tupleIJNS4_1CILi1EEEiiNS5_IJNS5_IJiiEEEiEEEEEENS1_10collective35Sm100FmhaGenMainloopWarpspecializedINS_12float_e5m2_tEffNS_6half_tENS5_IJNS6_ILi128EEENS6_ILi64EEESF_EEENS5_IJNS6_ILi0EEES7_S9_EEENS5_IJSI_S7_NS5_IJNS5_IJSI_iEEEiEEEEEESM_NS5_IJiS7_SL_EEESN_SJ_NSB_12ResidualMaskENS5_IJS7_NS6_ILi2EEES7_EEEEENSB_35Sm100FmhaGenEpilogueWarpspecializedISE_SJ_EENS2_23PersistentTileSchedulerENS2_41Sm100FmhaGenKernelWarpspecializedScheduleEEEEEvNT_6ParamsE)
        .other          _ZN7cutlass13device_kernelINS_4fmha6kernel33Sm100FmhaGenKernelWarpspecializedIN4cute5tupleIJNS4_1CILi1EEEiiNS5_IJNS5_IJiiEEEiEEEEEENS1_10collective35Sm100FmhaGenMainloopWarpspecializedINS_12float_e5m2_tEffNS_6half_tENS5_IJNS6_ILi128EEENS6_ILi64EEESF_EEENS5_IJNS6_ILi0EEES7_S9_EEENS5_IJSI_S7_NS5_IJNS5_IJSI_iEEEiEEEEEESM_NS5_IJiS7_SL_EEESN_SJ_NSB_12ResidualMaskENS5_IJS7_NS6_ILi2EEES7_EEEEENSB_35Sm100FmhaGenEpilogueWarpspecializedISE_SJ_EENS2_23PersistentTileSchedulerENS2_41Sm100FmhaGenKernelWarpspecializedScheduleEEEEEvNT_6ParamsE,@"STO_CUDA_ENTRY STV_DEFAULT"
_ZN7cutlass13device_kernelINS_4fmha6kernel33Sm100FmhaGenKernelWarpspecializedIN4cute5tupleIJNS4_1CILi1EEEiiNS5_IJNS5_IJiiEEEiEEEEEENS1_10collective35Sm100FmhaGenMainloopWarpspecializedINS_12float_e5m2_tEffNS_6half_tENS5_IJNS6_ILi128EEENS6_ILi64EEESF_EEENS5_IJNS6_ILi0EEES7_S9_EEENS5_IJSI_S7_NS5_IJNS5_IJSI_iEEEiEEEEEESM_NS5_IJiS7_SL_EEESN_SJ_NSB_12ResidualMaskENS5_IJS7_NS6_ILi2EEES7_EEEEENSB_35Sm100FmhaGenEpilogueWarpspecializedISE_SJ_EENS2_23PersistentTileSchedulerENS2_41Sm100FmhaGenKernelWarpspecializedScheduleEEEEEvNT_6ParamsE:
        /* <DEDUP_REMOVED lines=8> */
[----:B------:R-:W-:Y:S01]  /*0080*/  UPLOP3.LUT UP0, UPT, UPT, UPT, UPT, 0x80, 0x8 ;  /* 0x000000000008789c */ /* 0x000fe20003f0f070 */
[----:B------:R-:W-:Y:S01]  /*0090*/  PLOP3.LUT P4, PT, PT, PT, PT, 0x8, 0x80 ;  /* 0x000000000080781c */ /* 0x000fe20003f8e170 */
[----:B------:R-:W-:Y:S01]  /*00a0*/  UPLOP3.LUT UP1, UPT, UPT, UPT, UPT, 0x40, 0x4 ;  /* 0x000000000004789c */ /* 0x000fe20003f2e870 */
[----:B------:R-:W-:Y:S01]  /*00b0*/  PLOP3.LUT P3, PT, PT, PT, PT, 0x8, 0x80 ;  /* 0x000000000080781c */ /* 0x000fe20003f6e170 */
[----:B------:R-:W-:Y:S02]  /*00c0*/  UP2UR UR36, UPR, URZ, 0x1 ;  /* 0x00000001ff247883 */ /* 0x000fe40008000000 */
[----:B------:R-:W-:Y:S02]  /*00d0*/  UPLOP3.LUT UP0, UPT, UPT, UPT, UPT, 0x40, 0x4 ;  /* 0x000000000004789c */ /* 0x000fe40003f0e870 */
[----:B------:R-:W-:-:S04]  /*00e0*/  UP2UR UR48, UPR, URZ, 0x2 ;  /* 0x00000002ff307883 */ /* 0x000fc80008000000 */
[----:B------:R-:W-:Y:S08]  /*00f0*/  @!P0 BRA `(.L_x_804) ;  /* 0x0000000000dc8947 */ /* 0x000ff00003800000 */
[----:B------:R-:W-:-:S13]  /*0100*/  ISETP.NE.AND P0, PT, R7, 0x1, PT ;  /* 0x000000010700780c */ /* 0x000fda0003f05270 */
[----:B------:R-:W-:Y:S05]  /*0110*/  @P0 BRA `(.L_x_805) ;  /* 0x0000000000900947 */ /* 0x000fea0003800000 */
[----:B------:R-:W-:Y:S01]  /*0120*/  UPLOP3.LUT UP2, UPT, UPT, UPT, UPT, 0x40, 0x4 ;  /* 0x000000000004789c */ /* 0x000fe20003f4e870 */
[----:B------:R-:W-:Y:S01]  /*0130*/  PLOP3.LUT P4, PT, PT, PT, PT, 0x80, 0x8 ;  /* 0x000000000008781c */ /* 0x000fe20003f8f070 */
[----:B------:R-:W-:Y:S01]  /*0140*/  UPLOP3.LUT UP1, UPT, UPT, UPT, UPT, 0x40, 0x4 ;  /* 0x000000000004789c */ /* 0x000fe20003f2e870 */
[----:B------:R-:W-:Y:S01]  /*0150*/  PLOP3.LUT P3, PT, PT, PT, PT, 0x8, 0x80 ;  /* 0x000000000080781c */ /* 0x000fe20003f6e170 */
[----:B------:R-:W-:Y:S01]  /*0160*/  IMAD.MOV.U32 R7, RZ, RZ, 0x3 ;  /* 0x00000003ff077424 */ /* 0x000fe200078e00ff */
[----:B------:R-:W-:Y:S02]  /*0170*/  UPLOP3.LUT UP0, UPT, UPT, UPT, UPT, 0x40, 0x4 ;  /* 0x000000000004789c */ /* 0x000fe40003f0e870 */
[----:B------:R-:W-:Y:S02]  /*0180*/  UP2UR UR48, UPR, URZ, 0x4 ;  /* 0x00000004ff307883 */ /* 0x000fe40008000000 */
[----:B------:R-:W-:Y:S01]  /*0190*/  UP2UR UR36, UPR, URZ, 0x2 ;  /* 0x00000002ff247883 */ /* 0x000fe20008000000 */
[----:B------:R-:W-:Y:S05]  /*01a0*/  BRA `(.L_x_804) ;  /* 0x0000000000b07947 */ /* 0x000fea0003800000 */
.L_x_803:
[----:B------:R-:W-:-:S04]  /*01b0*/  IADD3 R2, PT, PT, R7, -0x2, RZ ;  /* 0xfffffffe07027810 */ /* 0x000fc80007ffe0ff */
[----:B------:R-:W-:-:S13]  /*01c0*/  ISETP.GE.U32.AND P0, PT, R2, 0x2, PT ;  /* 0x000000020200780c */ /* 0x000fda0003f06070 */
        /* <DEDUP_REMOVED lines=10> */
.L_x_806:
[----:B------:R-:W-:-:S05]  /*0270*/  IMAD.MOV.U32 R2, RZ, RZ, -0x4 ;  /* 0xfffffffcff027424 */ /* 0x000fca00078e00ff */
[----:B------:R-:W-:-:S05]  /*0280*/  VIADDMNMX.U32 R2, R7, R2, 0x5, PT ;  /* 0x0000000507027446 */ /* 0x000fca0003800002 */
[----:B------:R-:W-:-:S04]  /*0290*/  IMAD.SHL.U32 R4, R2, 0x4, RZ ;  /* 0x0000000402047824 */ /* 0x000fc800078e00ff */
[----:B------:R-:W0:Y:S02]  /*02a0*/  LDC R2, c[0x2][R4] ;  /* 0x0080000004027b82 */ /* 0x000e240000000800 */
[----:B0-----:R-:W-:-:S04]  /*02b0*/  SHF.R.S32.HI R3, RZ, 0x1f, R2 ;  /* 0x0000001fff037819 */ /* 0x001fc80000011402 */
.L_x_2830:
[----:B------:R-:W-:Y:S05]  /*02c0*/  BRX R2 -0x2d0                                                                                                                                                                                                                                                                                                                                                                                                                                                                                                                                                                (*"BRANCH_TARGETS .L_x_2831,.L_x_805,.L_x_2835"*) ;  /* 0xfffffffc024c7949 */ /* 0x000fea000383ffff */
.L_x_2835:
[----:B------:R-:W-:Y:S01]  /*02d0*/  UPLOP3.LUT UP1, UPT, UPT, UPT, UPT, 0x80, 0x8 ;  /* 0x000000000008789c */ /* 0x000fe20003f2f070 */
[----:B------:R-:W-:Y:S01]  /*02e0*/  PLOP3.LUT P4, PT, PT, PT, PT, 0x8, 0x80 ;  /* 0x000000000080781c */ /* 0x000fe20003f8e170 */
[----:B------:R-:W-:Y:S01]  /*02f0*/  IMAD.MOV.U32 R7, RZ, RZ, 0x2 ;  /* 0x00000002ff077424 */ /* 0x000fe200078e00ff */
[----:B------:R-:W-:Y:S01]  /*0300*/  PLOP3.LUT P3, PT, PT, PT, PT, 0x8, 0x80 ;  /* 0x000000000080781c */ /* 0x000fe20003f6e170 */
[----:B------:R-:W-:Y:S02]  /*0310*/  UP2UR UR48, UPR, URZ, 0x2 ;  /* 0x00000002ff307883 */ /* 0x000fe40008000000 */
[----:B------:R-:W-:Y:S02]  /*0320*/  UPLOP3.LUT UP1, UPT, UPT, UPT, UPT, 0x40, 0x4 ;  /* 0x000000000004789c */ /* 0x000fe40003f2e870 */
[----:B------:R-:W-:Y:S02]  /*0330*/  UPLOP3.LUT UP0, UPT, UPT, UPT, UPT, 0x40, 0x4 ;  /* 0x000000000004789c */ /* 0x000fe40003f0e870 */
[----:B------:R-:W-:Y:S01]  /*0340*/  UP2UR UR36, UPR, URZ, 0x2 ;  /* 0x00000002ff247883 */ /* 0x000fe20008000000 */
[----:B------:R-:W-:Y:S05]  /*0350*/  BRA `(.L_x_804) ;  /* 0x0000000000447947 */ /* 0x000fea0003800000 */
.L_x_805:
        /* <DEDUP_REMOVED lines=9> */
.L_x_2831:
[----:B------:R-:W-:Y:S01]  /*03f0*/  UPLOP3.LUT UP2, UPT, UPT, UPT, UPT, 0x40, 0x4 ;  /* 0x000000000004789c */ /* 0x000fe20003f4e870 */
[----:B------:R-:W-:Y:S01]  /*0400*/  PLOP3.LUT P3, PT, PT, PT, PT, 0x80, 0x8 ;  /* 0x000000000008781c */ /* 0x000fe20003f6f070 */
[----:B------:R-:W-:Y:S01]  /*0410*/  UPLOP3.LUT UP1, UPT, UPT, UPT, UPT, 0x40, 0x4 ;  /* 0x000000000004789c */ /* 0x000fe20003f2e870 */
[----:B------:R-:W-:Y:S01]  /*0420*/  PLOP3.LUT P4, PT, PT, PT, PT, 0x8, 0x80 ;  /* 0x000000000080781c */ /* 0x000fe20003f8e170 */
[----:B------:R-:W-:Y:S01]  /*0430*/  IMAD.MOV.U32 R7, RZ, RZ, 0x1 ;  /* 0x00000001ff077424 */ /* 0x000fe200078e00ff */
[----:B------:R-:W-:Y:S02]  /*0440*/  UPLOP3.LUT UP0, UPT, UPT, UPT, UPT, 0x40, 0x4 ;  /* 0x000000000004789c */ /* 0x000fe40003f0e870 */
[----:B------:R-:W-:Y:S02]  /*0450*/  UP2UR UR48, UPR, URZ, 0x4 ;  /* 0x00000004ff307883 */ /* 0x000fe40008000000 */
[----:B------:R-:W-:Y:S02]  /*0460*/  UP2UR UR36, UPR, URZ, 0x2 ;  /* 0x00000002ff247883 */ /* 0x000fe40008000000 */
.L_x_804:
        /* <DEDUP_REMOVED lines=21> */
.L_x_807:
        /* <DEDUP_REMOVED lines=108> */
.L_x_809:
[----:B0-----:R-:W-:Y:S05]  /*0c80*/  BSYNC.RECONVERGENT B0 ;  /* 0x0000000000007941 */ /* 0x001fea0003800200 */
.L_x_808:
        /* <DEDUP_REMOVED lines=20> */
.L_x_810:
[----:B------:R-:W5:Y:S01]  /*0dd0*/  SHFL.IDX PT, R2, R94, RZ, 0x1f ;  /* 0x00001fff5e027589 */ /* 0x000f6200000e0000 */
[----:B------:R-:W-:Y:S01]  /*0de0*/  UISETP.NE.AND UP1, UPT, UR36, URZ, UPT ;  /* 0x000000ff2400728c */ /* 0x000fe2000bf25270 */
[----:B------:R-:W-:Y:S01]  /*0df0*/  ISETP.NE.AND P1, PT, R7, 0x2, PT ;  /* 0x000000020700780c */ /* 0x000fe20003f25270 */
[----:B------:R-:W-:Y:S01]  /*0e00*/  NOP ;  /* 0x0000000000007918 */ /* 0x000fe20000000000 */
[----:B------:R-:W-:-:S03]  /*0e10*/  SEL R67, RZ, 0x2, !P3 ;  /* 0x00000002ff437807 */ /* 0x000fc60005800000 */
[----:B------:R-:W-:-:S04]  /*0e20*/  PLOP3.LUT P0, PT, PT, PT, UP1, 0x80, 0x8 ;  /* 0x000000000008781c */ /* 0x000fc80003f0f018 */
[----:B------:R-:W-:Y:S02]  /*0e30*/  SEL R4, RZ, 0x2, !P0 ;  /* 0x00000002ff047807 */ /* 0x000fe40004000000 */
        /* <DEDUP_REMOVED lines=18> */
.L_x_811:
[----:B------:R-:W-:Y:S01]  /*0f60*/  SEL R67, R67, 0x1, !P4 ;  /* 0x0000000143437807 */ /* 0x000fe20006000000 */
[----:B------:R-:W-:Y:S01]  /*0f70*/  NOP ;  /* 0x0000000000007918 */ /* 0x000fe20000000000 */
[----:B------:R-:W-:Y:S01]  /*0f80*/  SEL R4, R4, 0x1, !P4 ;  /* 0x0000000104047807 */ /* 0x000fe20006000000 */
[----:B------:R-:W-:Y:S05]  /*0f90*/  @!P1 BRA `(.L_x_812) ;  /* 0x00000000001c9947 */ /* 0x000fea0003800000 */
[----:B------:R-:W-:Y:S01]  /*0fa0*/  ISETP.NE.AND P0, PT, R7, RZ, PT ;  /* 0x000000ff0700720c */ /* 0x000fe20003f05270 */
[----:B------:R-:W-:Y:S01]  /*0fb0*/  UPLOP3.LUT UP1, UPT, UPT, UPT, UPT, 0x80, 0x8 ;  /* 0x000000000008789c */ /* 0x000fe20003f2f070 */
[----:B------:R-:W-:-:S03]  /*0fc0*/  HFMA2 R6, -RZ, RZ, 0, 0 ;  /* 0x00000000ff067431 */ /* 0x000fc600000001ff */
[----:B------:R-:W-:-:S08]  /*0fd0*/  UP2UR UR47, UPR, URZ, 0x2 ;  /* 0x00000002ff2f7883 */ /* 0x000fd00008000000 */
[----:B------:R-:W-:Y:S05]  /*0fe0*/  @P0 BRA `(.L_x_813) ;  /* 0x0000000000140947 */ /* 0x000fea0003800000 */
[----:B------:R-:W-:Y:S01]  /*0ff0*/  MOV R6, 0x1 ;  /* 0x0000000100067802 */ /* 0x000fe20000000f00 */
[----:B------:R-:W-:Y:S05]  /*1000*/  BRA `(.L_x_813) ;  /* 0x00000000000c7947 */ /* 0x000fea0003800000 */
.L_x_812:
[----:B------:R-:W-:Y:S01]  /*1010*/  HFMA2 R6, -RZ, RZ, 0, 1.1920928955078125e-07 ;  /* 0x00000002ff067431 */ /* 0x000fe200000001ff */
[----:B------:R-:W-:-:S04]  /*1020*/  UPLOP3.LUT UP1, UPT, UPT, UPT, UPT, 0x40, 0x4 ;  /* 0x000000000004789c */ /* 0x000fc80003f2e870 */
[----:B------:R-:W-:Y:S02]  /*1030*/  UP2UR UR47, UPR, URZ, 0x2 ;  /* 0x00000002ff2f7883 */ /* 0x000fe40008000000 */
.L_x_813:
[----:B------:R-:W5:Y:S02]  /*1040*/  SHFL.IDX PT, R2, R94, RZ, 0x1f ;  /* 0x00001fff5e027589 */ /* 0x000f6400000e0000 */
[----:B-----5:R-:W-:-:S13]  /*1050*/  ISETP.NE.AND P0, PT, R2, RZ, PT ;  /* 0x000000ff0200720c */ /* 0x020fda0003f05270 */
[----:B------:R-:W-:Y:S05]  /*1060*/  @P0 BRA `(.L_x_814) ;  /* 0x0000000000300947 */ /* 0x000fea0003800000 */
[----:B0-----:R-:W0:Y:S01]  /*1070*/  S2UR UR5, SR_CgaCtaId ;  /* 0x00000000000579c3 */ /* 0x001e220000008800 */
[----:B------:R-:W-:Y:S01]  /*1080*/  UMOV UR6, 0x400 ;  /* 0x0000040000067882 */ /* 0x000fe20000000000 */
[----:B------:R-:W-:Y:S01]  /*1090*/  UMOV UR4, 0x20 ;  /* 0x0000002000047882 */ /* 0x000fe20000000000 */
[----:B------:R-:W-:Y:S01]  /*10a0*/  ELECT P0, URZ, PT ;  /* 0x0000000000ff782f */ /* 0x000fe20003800000 */
[----:B0-----:R-:W-:Y:S02]  /*10b0*/  ULEA UR5, UR5, UR6, 0x18 ;  /* 0x0000000605057291 */ /* 0x001fe4000f8ec0ff */
[----:B------:R-:W-:-:S04]  /*10c0*/  UIADD3 UR6, UPT, UPT, -UR4, 0x100000, URZ ;  /* 0x0010000004067890 */ /* 0x000fc8000fffe1ff */
[----:B------:R-:W-:Y:S02]  /*10d0*/  USHF.L.U32 UR7, UR6, 0xb, URZ ;  /* 0x0000000b06077899 */ /* 0x000fe400080006ff */
[----:B------:R-:W-:Y:S01]  /*10e0*/  USHF.L.U32 UR6, UR6, 0x1, URZ ;  /* 0x0000000106067899 */ /* 0x000fe200080006ff */
[----:B------:R-:W0:Y:S11]  /*10f0*/  FENCE.VIEW.ASYNC.S ;  /* 0x00000000000073c6 */ /* 0x000e360000000000 */
[----:B0-----:R0:W0:Y:S01]  /*1100*/  SYNCS.EXCH.64 URZ, [UR5+0x34310], UR6 ;  /* 0x0343100605ff75b2 */ /* 0x0010220008000100 */
[----:B------:R0:W0:Y:S01]  /*1110*/  SYNCS.EXCH.64 URZ, [UR5+0x34318], UR6 ;  /* 0x0343180605ff75b2 */ /* 0x0000220008000100 */
[----:B------:R-:W-:Y:S01]  /*1120*/  NOP ;  /* 0x0000000000007918 */ /* 0x000fe20000000000 */
.L_x_814:
[----:B------:R-:W-:Y:S01]  /*1130*/  NOP ;  /* 0x0000000000007918 */ /* 0x000fe20000000000 */
[----:B------:R-:W-:Y:S05]  /*1140*/  @!P1 BRA `(.L_x_815) ;  /* 0x00000000001c9947 */ /* 0x000fea0003800000 */
[----:B------:R-:W-:Y:S01]  /*1150*/  ISETP.NE.AND P0, PT, R7, 0x1, PT ;  /* 0x000000010700780c */ /* 0x000fe20003f05270 */
[----:B------:R-:W-:Y:S01]  /*1160*/  UPLOP3.LUT UP1, UPT, UPT, UPT, UPT, 0x80, 0x8 ;  /* 0x000000000008789c */ /* 0x000fe20003f2f070 */
[----:B------:R-:W-:-:S03]  /*1170*/  HFMA2 R5, -RZ, RZ, 0, 0 ;  /* 0x00000000ff057431 */ /* 0x000fc600000001ff */
[----:B------:R-:W-:-:S08]  /*1180*/  UP2UR UR46, UPR, URZ, 0x2 ;  /* 0x00000002ff2e7883 */ /* 0x000fd00008000000 */
[----:B------:R-:W-:Y:S05]  /*1190*/  @P0 BRA `(.L_x_816) ;  /* 0x0000000000140947 */ /* 0x000fea0003800000 */
[----:B------:R-:W-:Y:S01]  /*11a0*/  MOV R5, 0x1 ;  /* 0x0000000100057802 */ /* 0x000fe20000000f00 */
[----:B------:R-:W-:Y:S05]  /*11b0*/  BRA `(.L_x_816) ;  /* 0x00000000000c7947 */ /* 0x000fea0003800000 */
.L_x_815:
[----:B------:R-:W-:Y:S01]  /*11c0*/  HFMA2 R5, -RZ, RZ, 0, 1.1920928955078125e-07 ;  /* 0x00000002ff057431 */ /* 0x000fe200000001ff */
[----:B------:R-:W-:-:S04]  /*11d0*/  UPLOP3.LUT UP1, UPT, UPT, UPT, UPT, 0x40, 0x4 ;  /* 0x000000000004789c */ /* 0x000fc80003f2e870 */
[----:B------:R-:W-:Y:S02]  /*11e0*/  UP2UR UR46, UPR, URZ, 0x2 ;  /* 0x00000002ff2e7883 */ /* 0x000fe40008000000 */
.L_x_816:
        /* <DEDUP_REMOVED lines=15> */
.L_x_817:
        /* <DEDUP_REMOVED lines=22> */
.L_x_818:
        /* <DEDUP_REMOVED lines=22> */
.L_x_819:
[----:B------:R-:W5:Y:S01]  /*15a0*/  SHFL.IDX PT, R2, R94, RZ, 0x1f ;  /* 0x00001fff5e027589 */ /* 0x000f6200000e0000 */
[----:B------:R-:W-:Y:S01]  /*15b0*/  NOP ;  /* 0x0000000000007918 */ /* 0x000fe20000000000 */
        /* <DEDUP_REMOVED lines=14> */
.L_x_820:
[----:B------:R-:W-:Y:S01]  /*16a0*/  ISETP.GT.AND P0, PT, R7, 0x3, PT ;  /* 0x000000030700780c */ /* 0x000fe20003f04270 */
[----:B------:R-:W-:Y:S01]  /*16b0*/  NOP ;  /* 0x0000000000007918 */ /* 0x000fe20000000000 */
[----:B------:R-:W0:Y:S01]  /*16c0*/  LDCU.64 UR50, c[0x0][0x358] ;  /* 0x00006b00ff3277ac */ /* 0x000e220008000a00 */
[----:B------:R-:W-:Y:S02]  /*16d0*/  SEL R3, RZ, 0x1, !P3 ;  /* 0x00000001ff037807 */ /* 0x000fe40005800000 */
[----:B------:R-:W-:Y:S01]  /*16e0*/  SEL R2, RZ, 0x1, P3 ;  /* 0x00000001ff027807 */ /* 0x000fe20001800000 */
[----:B01234-:R-:W-:Y:S07]  /*16f0*/  BAR.SYNC.DEFER_BLOCKING 0x0 ;  /* 0x0000000000007b1d */ /* 0x01ffee0000010000 */
[----:B------:R-:W-:Y:S05]  /*1700*/  @P0 BRA `(.L_x_821) ;  /* 0x000000c800240947 */ /* 0x000fea0003800000 */
[----:B------:R-:W-:-:S13]  /*1710*/  ISETP.GE.U32.AND P0, PT, R7, 0x2, PT ;  /* 0x000000020700780c */ /* 0x000fda0003f06070 */
[----:B------:R-:W-:Y:S05]  /*1720*/  @!P0 BRA `(.L_x_822) ;  /* 0x0000008000dc8947 */ /* 0x000fea0003800000 */
[----:B------:R-:W-:Y:S05]  /*1730*/  @!P1 BRA `(.L_x_823) ;  /* 0x0000002000809947 */ /* 0x000fea0003800000 */
.L_x_824:
        /* <DEDUP_REMOVED lines=21> */
.L_x_828:
[----:B------:R-:W-:Y:S05]  /*1890*/  NANOSLEEP 0x64 ;  /* 0x000000640000795d */ /* 0x000fea0003800000 */
[----:B------:R-:W-:-:S05]  /*18a0*/  UMOV UR4, 0x10 ;  /* 0x0000001000047882 */ /* 0x000fca0000000000 */
[----:B------:R-:W-:Y:S04]  /*18b0*/  DEPBAR.LE SB0, 0x36 ;  /* 0x00008d800000791a */ /* 0x000fe80000000000 */
[----:B------:R-:W0:Y:S02]  /*18c0*/  UTCATOMSWS.FIND_AND_SET.ALIGN UP0, UR4, UR4 ;  /* 0x00000004000475e3 */ /* 0x000e240008000800 */
[----:B0-----:R-:W-:Y:S01]  /*18d0*/  MOV R3, UR4 ;  /* 0x0000000400037c02 */ /* 0x001fe20008000f00 */
[----:B------:R-:W-:Y:S05]  /*18e0*/  BRA.U !UP0, `(.L_x_828) ;  /* 0xfffffffd08e87547 */ /* 0x000fea000b83ffff */
.L_x_827:
[-C--:B------:R-:W-:Y:S02]  /*18f0*/  SHF.L.U32 R2, R2, R3.reuse, RZ ;  /* 0x0000000302027219 */ /* 0x080fe400000006ff */
[----:B------:R-:W-:Y:S01]  /*1900*/  SHF.L.U32 R0, R0, R3, RZ ;  /* 0x0000000300007219 */ /* 0x000fe200000006ff */
[----:B------:R-:W-:Y:S02]  /*1910*/  IMAD.SHL.U32 R3, R3, 0x20, RZ ;  /* 0x0000002003037824 */ /* 0x000fe400078e00ff */
[----:B------:R0:W-:Y:S04]  /*1920*/  ATOMS.OR RZ, [UR5+0x14], R2 ;  /* 0x00001402ffff798c */ /* 0x0001e8000b000005 */
[----:B------:R0:W-:Y:S04]  /*1930*/  ATOMS.OR RZ, [UR5+0x18], R0 ;  /* 0x00001800ffff798c */ /* 0x0001e8000b000005 */
[----:B------:R0:W-:Y:S01]  /*1940*/  STS [UR8+0x34380], R3 ;  /* 0x03438003ff007988 */ /* 0x0001e20008000808 */
[----:B------:R-:W-:Y:S05]  /*1950*/  BRA `(.L_x_826) ;  /* 0x0000000000107947 */ /* 0x000fea0003800000 */
.L_x_825:
[----:B------:R-:W-:Y:S02]  /*1960*/  MOV R0, 0xffffffff ;  /* 0xffffffff00007802 */ /* 0x000fe40000000f00 */
[----:B------:R-:W-:-:S03]  /*1970*/  MOV R2, 0x19a0 ;  /* 0x000019a000027802 */ /* 0x000fc60000000f00 */
[----:B------:R0:W-:Y:S04]  /*1980*/  STS [UR8+0x34380], R0 ;  /* 0x03438000ff007988 */ /* 0x0001e80008000808 */
[----:B0-----:R-:W-:Y:S05]  /*1990*/  CALL.REL.NOINC `($__internal_11_$__cuda_sm10x_tcgen05_guardrail_trap_phase_invalid_during_alloc) ;  /* 0x0000011400787944 */ /* 0x001fea0003c00000 */
.L_x_826:
        /* <DEDUP_REMOVED lines=9> */
[----:B------:R-:W-:Y:S01]  /*1a30*/  LOP3.LUT R4, R4, 0x1, RZ, 0xc0, !PT ;  /* 0x0000000104047812 */ /* 0x000fe200078ec0ff */
[----:B------:R-:W-:Y:S01]  /*1a40*/  USHF.R.U32.HI UR17, URZ, 0x4, UR17 ;  /* 0x00000004ff117899 */ /* 0x000fe20008011611 */
[----:B------:R-:W-:Y:S01]  /*1a50*/  LOP3.LUT R67, R67, 0x1, RZ, 0xc0, !PT ;  /* 0x0000000143437812 */ /* 0x000fe200078ec0ff */
[----:B------:R-:W-:Y:S01]  /*1a60*/  ULOP3.LUT UR14, UR14, 0x3fff, URZ, 0xc0, !UPT ;  /* 0x00003fff0e0e7892 */ /* 0x000fe2000f8ec0ff */
[----:B------:R-:W-:Y:S01]  /*1a70*/  IMAD.MOV.U32 R8, RZ, RZ, RZ ;  /* 0x000000ffff087224 */ /* 0x000fe200078e00ff */
[----:B------:R-:W-:Y:S01]  /*1a80*/  ULOP3.LUT UR17, UR17, 0x3fff, URZ, 0xc0, !UPT ;  /* 0x00003fff11117892 */ /* 0x000fe2000f8ec0ff */
[----:B------:R-:W-:Y:S01]  /*1a90*/  IMAD.MOV.U32 R7, RZ, RZ, 0x1 ;  /* 0x00000001ff077424 */ /* 0x000fe200078e00ff */
[----:B------:R-:W-:Y:S01]  /*1aa0*/  MOV R11, RZ ;  /* 0x000000ff000b7202 */ /* 0x000fe20000000f00 */
[----:B------:R-:W-:Y:S01]  /*1ab0*/  IMAD.MOV.U32 R5, RZ, RZ, 0x1 ;  /* 0x00000001ff057424 */ /* 0x000fe200078e00ff */
[----:B------:R-:W1:Y:S01]  /*1ac0*/  LDCU UR16, c[0x0][0x370] ;  /* 0x00006e00ff1077ac */ /* 0x000e620008000800 */
[----:B0-----:R-:W-:Y:S01]  /*1ad0*/  IMAD.MOV.U32 R0, RZ, RZ, RZ ;  /* 0x000000ffff007224 */ /* 0x001fe200078e00ff */
[----:B------:R-:W-:-:S02]  /*1ae0*/  ULOP3.LUT UR14, UR14, 0x10000, URZ, 0xfc, !UPT ;  /* 0x000100000e0e7892 */ /* 0x000fc4000f8efcff */
[----:B------:R-:W-:Y:S01]  /*1af0*/  ULOP3.LUT UR15, UR17, 0x10000, URZ, 0xfc, !UPT ;  /* 0x00010000110f7892 */ /* 0x000fe2000f8efcff */
[----:B------:R-:W-:Y:S01]  /*1b00*/  UMOV UR34, URZ ;  /* 0x000000ff00227c82 */ /* 0x000fe20008000000 */
[----:B------:R-:W-:Y:S02]  /*1b10*/  UMOV UR12, URZ ;  /* 0x000000ff000c7c82 */ /* 0x000fe40008000000 */
.L_x_889:
[----:B----4-:R-:W0:Y:S01]  /*1b20*/  LDCU.64 UR6, c[0x0][0x440] ;  /* 0x00008800ff0677ac */ /* 0x010e220008000a00 */
[----:B--2---:R-:W2:Y:S01]  /*1b30*/  LDCU UR9, c[0x0][0x43c] ;  /* 0x00008780ff0977ac */ /* 0x004ea20008000800 */
[----:B------:R-:W3:Y:S01]  /*1b40*/  LDCU.64 UR4, c[0x0][0x458] ;  /* 0x00008b00ff0477ac */ /* 0x000ee20008000a00 */
[----:B0-----:R-:W-:Y:S01]  /*1b50*/  UIMAD.WIDE.U32 UR10, UR44, UR6, URZ ;  /* 0x000000062c0a72a5 */ /* 0x001fe2000f8e00ff */
[----:B------:R-:W0:Y:S03]  /*1b60*/  LDCU UR6, c[0x0][0x454] ;  /* 0x00008a80ff0677ac */ /* 0x000e260008000800 */
[----:B------:R-:W-:Y:S02]  /*1b70*/  USHF.R.U32.HI UR7, URZ, UR7, UR11 ;  /* 0x00000007ff077299 */ /* 0x000fe4000801160b */
[----:B--2---:R-:W-:-:S04]  /*1b80*/  UISETP.NE.AND UP0, UPT, UR9, 0x1, UPT ;  /* 0x000000010900788c */ /* 0x004fc8000bf05270 */
[----:B------:R-:W-:-:S04]  /*1b90*/  USEL UR7, UR44, UR7, !UP0 ;  /* 0x000000072c077287 */ /* 0x000fc8000c000000 */
[----:B---3--:R-:W-:Y:S01]  /*1ba0*/  UIMAD.WIDE.U32 UR10, UR7, UR4, URZ ;  /* 0x00000004070a72a5 */ /* 0x008fe2000f8e00ff */
[----:B------:R-:W2:Y:S03]  /*1bb0*/  LDCU UR4, c[0x0][0x380] ;  /* 0x00007000ff0477ac */ /* 0x000ea60008000800 */
[----:B------:R-:W-:Y:S02]  /*1bc0*/  USHF.R.U32.HI UR10, URZ, UR5, UR11 ;  /* 0x00000005ff0a7299 */ /* 0x000fe4000801160b */
[----:B------:R-:W-:Y:S02]  /*1bd0*/  UIADD3 UR5, UPT, UPT, -UR7, URZ, URZ ;  /* 0x000000ff07057290 */ /* 0x000fe4000fffe1ff */
[----:B0-----:R-:W-:Y:S02]  /*1be0*/  UISETP.NE.AND UP0, UPT, UR6, 0x1, UPT ;  /* 0x000000010600788c */ /* 0x001fe4000bf05270 */
[----:B------:R-:W-:-:S02]  /*1bf0*/  UIMAD UR5, UR9, UR5, UR44 ;  /* 0x00000005090572a4 */ /* 0x000fc4000f8e022c */
[----:B------:R-:W-:Y:S02]  /*1c00*/  USEL UR10, UR7, UR10, !UP0 ;  /* 0x0000000a070a7287 */ /* 0x000fe4000c000000 */
[----:B------:R-:W-:Y:S02]  /*1c10*/  USHF.L.U32 UR5, UR5, 0x7, URZ ;  /* 0x0000000705057899 */ /* 0x000fe400080006ff */
[----:B------:R-:W-:Y:S02]  /*1c20*/  UIADD3 UR10, UPT, UPT, -UR10, URZ, URZ ;  /* 0x000000ff0a0a7290 */ /* 0x000fe4000fffe1ff */
[----:B--2---:R-:W-:Y:S02]  /*1c30*/  UISETP.GE.AND UP0, UPT, UR5, UR4, UPT ;  /* 0x000000040500728c */ /* 0x004fe4000bf06270 */
[----:B------:R-:W-:-:S07]  /*1c40*/  UIMAD UR10, UR6, UR10, UR7 ;  /* 0x0000000a060a72a4 */ /* 0x000fce000f8e0207 */
[----:B------:R-:W-:Y:S05]  /*1c50*/  BRA.U UP0, `(.L_x_829) ;  /* 0x0000001d00247547 */ /* 0x000fea000b800000 */
[----:B------:R-:W0:Y:S01]  /*1c60*/  LDCU.64 UR4, c[0x0][0x398] ;  /* 0x00007300ff0477ac */ /* 0x000e220008000a00 */
[----:B------:R-:W2:Y:S01]  /*1c70*/  LDC.64 R2, c[0x0][0x3c0] ;  /* 0x0000f000ff027b82 */ /* 0x000ea20000000a00 */
[----:B------:R-:W-:Y:S02]  /*1c80*/  USHF.R.S32.HI UR6, URZ, 0x1f, UR10 ;  /* 0x0000001fff067899 */ /* 0x000fe4000801140a */
[----:B0-----:R-:W-:-:S04]  /*1c90*/  ULEA UR4, UP0, UR10, UR4, 0x2 ;  /* 0x000000040a047291 */ /* 0x001fc8000f8010ff */
        /* <DEDUP_REMOVED lines=9> */
[----:B------:R-:W-:Y:S06]  /*1d30*/  @P4 BRA `(.L_x_830) ;  /* 0x0000000000044947 */ /* 0x000fec0003800000 */
[----:B-1----:R-:W-:Y:S05]  /*1d40*/  BPT.TRAP 0x1 ;  /* 0x000000040000795c */ /* 0x002fea0000300000 */
.L_x_830:
[----:B------:R-:W-:Y:S01]  /*1d50*/  ULEA UR13, UR12, UR8, 0x3 ;  /* 0x000000080c0d7291 */ /* 0x000fe2000f8e18ff */
[----:B------:R-:W-:Y:S01]  /*1d60*/  SHF.L.U32 R10, R0, 0x1f, RZ ;  /* 0x0000001f000a7819 */ /* 0x000fe200000006ff */
[----:B------:R-:W-:-:S07]  /*1d70*/  UIADD3 UR11, UPT, UPT, UR12, 0x1, URZ ;  /* 0x000000010c0b7890 */ /* 0x000fce000fffe0ff */
[----:B------:R-:W0:Y:S02]  /*1d80*/  SYNCS.PHASECHK.TRANS64.TRYWAIT P0, [UR13+0x34010], R10 ;  /* 0x0340100aff0075a7 */ /* 0x000e24000800110d */
[----:B0-----:R-:W-:Y:S05]  /*1d90*/  @!P0 BRA `(.L_x_831) ;  /* 0x0000010000848947 */ /* 0x001fea0003800000 */
.L_x_1068:
[----:B------:R-:W-:Y:S01]  /*1da0*/  ULEA UR12, UR12, UR14, 0xa ;  /* 0x0000000e0c0c7291 */ /* 0x000fe2000f8e50ff */
[----:B------:R-:W-:Y:S11]  /*1db0*/  @P4 BRA `(.L_x_832) ;  /* 0x0000000000044947 */ /* 0x000ff60003800000 */
[----:B-1----:R-:W-:Y:S05]  /*1dc0*/  BPT.TRAP 0x1 ;  /* 0x000000040000795c */ /* 0x002fea0000300000 */
.L_x_832:
[----:B------:R-:W-:Y:S01]  /*1dd0*/  ULEA UR9, UR34, UR8, 0x3 ;  /* 0x0000000822097291 */ /* 0x000fe2000f8e18ff */
[----:B0-----:R-:W-:-:S08]  /*1de0*/  SHF.L.U32 R10, R11, 0x1f, RZ ;  /* 0x0000001f0b0a7819 */ /* 0x001fd000000006ff */
[----:B------:R-:W0:Y:S02]  /*1df0*/  SYNCS.PHASECHK.TRANS64.TRYWAIT P0, [UR9+0x34030], R10 ;  /* 0x0340300aff0075a7 */ /* 0x000e240008001109 */
[----:B0-----:R-:W-:Y:S05]  /*1e00*/  @!P0 BRA `(.L_x_833) ;  /* 0x0000010000808947 */ /* 0x001fea0003800000 */
.L_x_1070:
[----:B------:R-:W-:Y:S01]  /*1e10*/  UIADD3 UR40, UPT, UPT, UR34, 0x1, URZ ;  /* 0x0000000122287890 */ /* 0x000fe2000fffe0ff */
[----:B------:R-:W-:-:S03]  /*1e20*/  ISETP.NE.AND P2, PT, R4, RZ, PT ;  /* 0x000000ff0400720c */ /* 0x000fc60003f45270 */
[----:B------:R-:W-:-:S04]  /*1e30*/  UISETP.NE.AND UP0, UPT, UR40, 0x2c, UPT ;  /* 0x0000002c2800788c */ /* 0x000fc8000bf05270 */
[----:B------:R-:W-:Y:S02]  /*1e40*/  USEL UR4, URZ, 0x1, UP0 ;  /* 0x00000001ff047887 */ /* 0x000fe40008000000 */
[----:B------:R-:W-:-:S04]  /*1e50*/  USEL UR40, UR40, URZ, UP0 ;  /* 0x000000ff28287287 */ /* 0x000fc80008000000 */
[----:B------:R-:W-:Y:S01]  /*1e60*/  LOP3.LUT R13, R11, UR4, RZ, 0x3c, !PT ;  /* 0x000000040b0d7c12 */ /* 0x000fe2000f8e3cff */
[----:B------:R-:W-:Y:S07]  /*1e70*/  @P2 BRA `(.L_x_834) ;  /* 0x0000000000042947 */ /* 0x000fee0003800000 */
[----:B-1----:R-:W-:Y:S05]  /*1e80*/  BPT.TRAP 0x1 ;  /* 0x000000040000795c */ /* 0x002fea0000300000 */
.L_x_834:
[----:B------:R-:W-:Y:S01]  /*1e90*/  SHF.L.U32 R11, R5, 0x1f, RZ ;  /* 0x0000001f050b7819 */ /* 0x000fe200000006ff */
[----:B0-----:R-:W-:Y:S02]  /*1ea0*/  HFMA2 R3, -RZ, RZ, 0, 0 ;  /* 0x00000000ff037431 */ /* 0x001fe400000001ff */
[----:B------:R-:W-:Y:S01]  /*1eb0*/  IMAD.MOV.U32 R9, RZ, RZ, RZ ;  /* 0x000000ffff097224 */ /* 0x000fe200078e00ff */
[----:B------:R-:W0:Y:S02]  /*1ec0*/  SYNCS.PHASECHK.TRANS64.TRYWAIT P0, [UR8+0x342f8], R11 ;  /* 0x0342f80bff0075a7 */ /* 0x000e240008001108 */
[----:B0-----:R-:W-:Y:S05]  /*1ed0*/  @!P0 BRA `(.L_x_835) ;  /* 0x0000010000648947 */ /* 0x001fea0003800000 */
.L_x_1072:
[----:B0-----:R-:W-:Y:S01]  /*1ee0*/  IMAD.MOV.U32 R10, RZ, RZ, RZ ;  /* 0x000000ffff0a7224 */ /* 0x001fe200078e00ff */
        /* <DEDUP_REMOVED lines=33> */
[----:B------:R-:W-:Y:S05]  /*2100*/  @P2 BRA `(.L_x_836) ;  /* 0x0000000000042947 */ /* 0x000fea0003800000 */
[----:B01----:R-:W-:Y:S05]  /*2110*/  BPT.TRAP 0x1 ;  /* 0x000000040000795c */ /* 0x003fea0000300000 */
.L_x_836:
[----:B0-----:R-:W-:Y:S01]  /*2120*/  UIADD3 UR4, UPT, UPT, UR8, 0x342f0, URZ ;  /* 0x000342f008047890 */ /* 0x001fe2000fffe0ff */
[----:B------:R-:W-:-:S08]  /*2130*/  LOP3.LUT R12, R5, 0x1, RZ, 0x3c, !PT ;  /* 0x00000001050c7812 */ /* 0x000fd000078e3cff */
[----:B------:R0:W-:Y:S01]  /*2140*/  UTCBAR [UR4], URZ ;  /* 0x000000ff040073e9 */ /* 0x0001e200080000ff */
[----:B------:R-:W-:Y:S05]  /*2150*/  @P4 BRA `(.L_x_837) ;  /* 0x0000000000044947 */ /* 0x000fea0003800000 */
[----:B01----:R-:W-:Y:S05]  /*2160*/  BPT.TRAP 0x1 ;  /* 0x000000040000795c */ /* 0x003fea0000300000 */
.L_x_837:
[----:B------:R-:W-:-:S09]  /*2170*/  UIADD3 UR9, UPT, UPT, UR9, 0x34190, URZ ;  /* 0x0003419009097890 */ /* 0x000fd2000fffe0ff */
[----:B------:R2:W-:Y:S01]  /*2180*/  UTCBAR [UR9], URZ ;  /* 0x000000ff090073e9 */ /* 0x0005e200080000ff */
[----:B------:R-:W-:Y:S05]  /*2190*/  @P4 BRA `(.L_x_838) ;  /* 0x0000000000044947 */ /* 0x000fea0003800000 */
[----:B012---:R-:W-:Y:S05]  /*21a0*/  BPT.TRAP 0x1 ;  /* 0x000000040000795c */ /* 0x007fea0000300000 */
.L_x_838:
[----:B------:R-:W-:Y:S01]  /*21b0*/  ULEA UR10, UR40, UR8, 0x3 ;  /* 0x00000008280a7291 */ /* 0x000fe2000f8e18ff */
[----:B------:R-:W-:-:S08]  /*21c0*/  SHF.L.U32 R10, R13, 0x1f, RZ ;  /* 0x0000001f0d0a7819 */ /* 0x000fd000000006ff */
[----:B------:R-:W3:Y:S02]  /*21d0*/  SYNCS.PHASECHK.TRANS64.TRYWAIT P0, [UR10+0x34030], R10 ;  /* 0x0340300aff0075a7 */ /* 0x000ee4000800110a */
[----:B---3--:R-:W-:Y:S05]  /*21e0*/  @!P0 BRA `(.L_x_839) ;  /* 0x000000fc00b88947 */ /* 0x008fea0003800000 */
.L_x_1074:
[----:B--2---:R-:W-:Y:S01]  /*21f0*/  UIADD3 UR9, UPT, UPT, UR40, 0x1, URZ ;  /* 0x0000000128097890 */ /* 0x004fe2000fffe0ff */
[----:B------:R-:W-:-:S03]  /*2200*/  ISETP.NE.AND P1, PT, R67, RZ, PT ;  /* 0x000000ff4300720c */ /* 0x000fc60003f25270 */
[----:B------:R-:W-:-:S04]  /*2210*/  UISETP.NE.AND UP0, UPT, UR9, 0x2c, UPT ;  /* 0x0000002c0900788c */ /* 0x000fc8000bf05270 */
[----:B0-----:R-:W-:Y:S02]  /*2220*/  USEL UR4, URZ, 0x1, UP0 ;  /* 0x00000001ff047887 */ /* 0x001fe40008000000 */
[----:B------:R-:W-:-:S04]  /*2230*/  USEL UR9, UR9, URZ, UP0 ;  /* 0x000000ff09097287 */ /* 0x000fc80008000000 */
[----:B------:R-:W-:Y:S01]  /*2240*/  LOP3.LUT R13, R13, UR4, RZ, 0x3c, !PT ;  /* 0x000000040d0d7c12 */ /* 0x000fe2000f8e3cff */
[----:B------:R-:W-:Y:S05]  /*2250*/  @P1 BRA `(.L_x_840) ;  /* 0x0000000000041947 */ /* 0x000fea0003800000 */
[----:B-1----:R-:W-:Y:S05]  /*2260*/  BPT.TRAP 0x1 ;  /* 0x000000040000795c */ /* 0x002fea0000300000 */
.L_x_840:
[----:B------:R-:W-:Y:S01]  /*2270*/  SHF.L.U32 R14, R6, 0x1f, RZ ;  /* 0x0000001f060e7819 */ /* 0x000fe200000006ff */
[----:B------:R-:W-:Y:S01]  /*2280*/  IMAD.MOV.U32 R11, RZ, RZ, 0x80 ;  /* 0x00000080ff0b7424 */ /* 0x000fe200078e00ff */
[----:B---3--:R-:W-:Y:S02]  /*2290*/  MOV R10, 0x80 ;  /* 0x00000080000a7802 */ /* 0x008fe40000000f00 */
[----:B------:R-:W0:Y:S02]  /*22a0*/  SYNCS.PHASECHK.TRANS64.TRYWAIT P0, [UR8+0x34308], R14 ;  /* 0x0343080eff0075a7 */ /* 0x000e240008001108 */
[----:B0-----:R-:W-:Y:S05]  /*22b0*/  @!P0 BRA `(.L_x_841) ;  /* 0x000000fc009c8947 */ /* 0x001fea0003800000 */
.L_x_1076:
[----:B------:R-:W-:Y:S01]  /*22c0*/  IMAD.MOV.U32 R9, RZ, RZ, 0x80 ;  /* 0x00000080ff097424 */ /* 0x000fe200078e00ff */
[----:B------:R-:W-:Y:S01]  /*22d0*/  R2UR UR7, R11 ;  /* 0x000000000b0772ca */ /* 0x000fe200000e0000 */
[----:B0-----:R-:W-:Y:S01]  /*22e0*/  IMAD.MOV.U32 R3, RZ, RZ, 0x80 ;  /* 0x00000080ff037424 */ /* 0x001fe200078e00ff */
        /* <DEDUP_REMOVED lines=33> */
.L_x_842:
[----:B0-----:R-:W-:-:S09]  /*2500*/  UIADD3 UR4, UPT, UPT, UR8, 0x34300, URZ ;  /* 0x0003430008047890 */ /* 0x001fd2000fffe0ff */
[----:B------:R0:W-:Y:S01]  /*2510*/  UTCBAR [UR4], URZ ;  /* 0x000000ff040073e9 */ /* 0x0001e200080000ff */
[----:B------:R-:W-:Y:S05]  /*2520*/  @P4 BRA `(.L_x_843) ;  /* 0x0000000000044947 */ /* 0x000fea0003800000 */
[----:B01----:R-:W-:Y:S05]  /*2530*/  BPT.TRAP 0x1 ;  /* 0x000000040000795c */ /* 0x003fea0000300000 */
.L_x_843:
[----:B------:R-:W-:-:S09]  /*2540*/  UIADD3 UR10, UPT, UPT, UR10, 0x34190, URZ ;  /* 0x000341900a0a7890 */ /* 0x000fd2000fffe0ff */
[----:B------:R2:W-:Y:S01]  /*2550*/  UTCBAR [UR10], URZ ;  /* 0x000000ff0a0073e9 */ /* 0x0005e200080000ff */
[----:B------:R-:W-:Y:S05]  /*2560*/  @P4 BRA `(.L_x_844) ;  /* 0x0000000000044947 */ /* 0x000fea0003800000 */
[----:B012---:R-:W-:Y:S05]  /*2570*/  BPT.TRAP 0x1 ;  /* 0x000000040000795c */ /* 0x007fea0000300000 */
.L_x_844:
[----:B------:R-:W-:Y:S01]  /*2580*/  ULEA UR7, UR9, UR8, 0x3 ;  /* 0x0000000809077291 */ /* 0x000fe2000f8e18ff */
[----:B------:R-:W-:-:S08]  /*2590*/  SHF.L.U32 R10, R13, 0x1f, RZ ;  /* 0x0000001f0d0a7819 */ /* 0x000fd000000006ff */
[----:B------:R-:W3:Y:S02]  /*25a0*/  SYNCS.PHASECHK.TRANS64.TRYWAIT P0, [UR7+0x34030], R10 ;  /* 0x0340300aff0075a7 */ /* 0x000ee40008001107 */
[----:B---3--:R-:W-:Y:S05]  /*25b0*/  @!P0 BRA `(.L_x_845) ;  /* 0x000000f800f48947 */ /* 0x008fea0003800000 */
.L_x_1078:
[----:B0-----:R-:W-:-:S04]  /*25c0*/  UIADD3 UR4, UPT, UPT, UR9, 0x1, URZ ;  /* 0x0000000109047890 */ /* 0x001fc8000fffe0ff */
[----:B------:R-:W-:-:S04]  /*25d0*/  UISETP.NE.AND UP0, UPT, UR4, 0x2c, UPT ;  /* 0x0000002c0400788c */ /* 0x000fc8000bf05270 */
[----:B------:R-:W-:Y:S02]  /*25e0*/  USEL UR5, URZ, 0x1, UP0 ;  /* 0x00000001ff057887 */ /* 0x000fe40008000000 */
[----:B------:R-:W-:-:S04]  /*25f0*/  USEL UR4, UR4, URZ, UP0 ;  /* 0x000000ff04047287 */ /* 0x000fc80008000000 */
[----:B------:R-:W-:Y:S01]  /*2600*/  LOP3.LUT R11, R13, UR5, RZ, 0x3c, !PT ;  /* 0x000000050d0b7c12 */ /* 0x000fe2000f8e3cff */
[----:B------:R-:W-:Y:S05]  /*2610*/  @P4 BRA `(.L_x_846) ;  /* 0x0000000000044947 */ /* 0x000fea0003800000 */
[----:B-12---:R-:W-:Y:S05]  /*2620*/  BPT.TRAP 0x1 ;  /* 0x000000040000795c */ /* 0x006fea0000300000 */
.L_x_846:
[----:B---3--:R-:W-:-:S04]  /*2630*/  SHF.L.U32 R10, R7, 0x1f, RZ ;  /* 0x0000001f070a7819 */ /* 0x008fc800000006ff */
[----:B------:R-:W0:Y:S02]  /*2640*/  SYNCS.PHASECHK.TRANS64.TRYWAIT P0, [UR8+0x34340], R10 ;  /* 0x0343400aff0075a7 */ /* 0x000e240008001108 */
[----:B0-----:R-:W-:Y:S05]  /*2650*/  @!P0 BRA `(.L_x_847) ;  /* 0x000000f800e48947 */ /* 0x001fea0003800000 */
.L_x_1080:
[----:B------:R-:W-:Y:S05]  /*2660*/  @P2 BRA `(.L_x_848) ;  /* 0x0000000000042947 */ /* 0x000fea0003800000 */
[----:B-12---:R-:W-:Y:S05]  /*2670*/  BPT.TRAP 0x1 ;  /* 0x000000040000795c */ /* 0x006fea0000300000 */
.L_x_848:
[----:B------:R-:W-:Y:S01]  /*2680*/  SHF.L.U32 R13, R12, 0x1f, RZ ;  /* 0x0000001f0c0d7819 */ /* 0x000fe200000006ff */
[----:B0-----:R-:W-:Y:S02]  /*2690*/  HFMA2 R3, -RZ, RZ, 0, 1.52587890625e-05 ;  /* 0x00000100ff037431 */ /* 0x001fe400000001ff */
[----:B------:R-:W-:Y:S01]  /*26a0*/  IMAD.MOV.U32 R9, RZ, RZ, 0x20 ;  /* 0x00000020ff097424 */ /* 0x000fe200078e00ff */
[----:B------:R-:W0:Y:S02]  /*26b0*/  SYNCS.PHASECHK.TRANS64.TRYWAIT P0, [UR8+0x342f8], R13 ;  /* 0x0342f80dff0075a7 */ /* 0x000e240008001108 */
[----:B0-----:R-:W-:Y:S05]  /*26c0*/  @!P0 BRA `(.L_x_849) ;  /* 0x000000f800e08947 */ /* 0x001fea0003800000 */
.L_x_1082:
[----:B------:R-:W-:Y:S01]  /*26d0*/  R2UR UR5, R9 ;  /* 0x00000000090572ca */ /* 0x000fe200000e0000 */
[----:B------:R-:W-:Y:S01]  /*26e0*/  ULEA UR20, UR9, UR17, 0x8 ;  /* 0x0000001109147291 */ /* 0x000fe2000f8e40ff */
[----:B------:R-:W-:Y:S01]  /*26f0*/  R2UR UR6, R3 ;  /* 0x00000000030672ca */ /* 0x000fe200000e0000 */
[----:B------:R-:W-:Y:S01]  /*2700*/  UMOV UR18, 0x0 ;  /* 0x0000000000127882 */ /* 0x000fe20000000000 */
[----:B------:R-:W-:Y:S01]  /*2710*/  UMOV UR19, 0x8210490 ;  /* 0x0821049000137882 */ /* 0x000fe20000000000 */
[----:B------:R-:W-:-:S10]  /*2720*/  UMOV UR21, 0x40004040 ;  /* 0x4000404000157882 */ /* 0x000fd40000000000 */
[----:B------:R3:W-:Y:S01]  /*2730*/  UTCQMMA tmem[UR5], gdesc[UR20], tmem[UR6], tmem[UR18], idesc[UR19], !UPT ;  /* 0x00ff1214050079ea */ /* 0x0007e2000f800306 */
[----:B------:R-:W-:Y:S05]  /*2740*/  @P4 BRA `(.L_x_850) ;  /* 0x0000000000044947 */ /* 0x000fea0003800000 */
[----:B-123--:R-:W-:Y:S05]  /*2750*/  BPT.TRAP 0x1 ;  /* 0x000000040000795c */ /* 0x00efea0000300000 */
.L_x_850:
[----:B---3--:R-:W-:-:S09]  /*2760*/  UIADD3 UR5, UPT, UPT, UR8, 0x34330, URZ ;  /* 0x0003433008057890 */ /* 0x008fd2000fffe0ff */
[----:B------:R3:W-:Y:S01]  /*2770*/  UTCBAR [UR5], URZ ;  /* 0x000000ff050073e9 */ /* 0x0007e200080000ff */
[----:B------:R-:W-:Y:S05]  /*2780*/  @P4 BRA `(.L_x_851) ;  /* 0x0000000000044947 */ /* 0x000fea0003800000 */
[----:B-123--:R-:W-:Y:S05]  /*2790*/  BPT.TRAP 0x1 ;  /* 0x000000040000795c */ /* 0x00efea0000300000 */
.L_x_851:
[----:B------:R-:W-:Y:S01]  /*27a0*/  ISETP.GE.AND P0, PT, R2, 0x80, PT ;  /* 0x000000800200780c */ /* 0x000fe20003f06270 */
[----:B------:R-:W-:Y:S01]  /*27b0*/  UIADD3 UR7, UPT, UPT, UR7, 0x34190, URZ ;  /* 0x0003419007077890 */ /* 0x000fe2000fffe0ff */
[----:B------:R-:W-:Y:S01]  /*27c0*/  LOP3.LUT R3, R6, 0x1, RZ, 0x3c, !PT ;  /* 0x0000000106037812 */ /* 0x000fe200078e3cff */
[----:B------:R-:W-:Y:S01]  /*27d0*/  UMOV UR6, URZ ;  /* 0x000000ff00067c82 */ /* 0x000fe20008000000 */
[----:B---3--:R-:W-:Y:S01]  /*27e0*/  UMOV UR5, UR4 ;  /* 0x0000000400057c82 */ /* 0x008fe20008000000 */
[----:B------:R-:W-:-:S05]  /*27f0*/  IMAD.MOV.U32 R15, RZ, RZ, R8 ;  /* 0x000000ffff0f7224 */ /* 0x000fca00078e0008 */
[----:B------:R3:W-:Y:S03]  /*2800*/  UTCBAR [UR7], URZ ;  /* 0x000000ff070073e9 */ /* 0x0007e600080000ff */
[----:B------:R-:W-:Y:S05]  /*2810*/  @!P0 BRA `(.L_x_852) ;  /* 0x0000000c004c8947 */ /* 0x000fea0003800000 */
[----:B------:R-:W-:Y:S01]  /*2820*/  SHF.R.S32.HI R5, RZ, 0x1f, R2 ;  /* 0x0000001fff057819 */ /* 0x000fe20000011402 */
[----:B------:R-:W-:Y:S01]  /*2830*/  UMOV UR6, URZ ;  /* 0x000000ff00067c82 */ /* 0x000fe20008000000 */
[----:B------:R-:W-:Y:S01]  /*2840*/  UMOV UR5, UR4 ;  /* 0x0000000400057c82 */ /* 0x000fe20008000000 */
[----:B------:R-:W-:Y:S01]  /*2850*/  UMOV UR18, UR12 ;  /* 0x0000000c00127c82 */ /* 0x000fe20008000000 */
[----:B------:R-:W-:Y:S01]  /*2860*/  LEA.HI R2, R5, R2, RZ, 0x6 ;  /* 0x0000000205027211 */ /* 0x000fe200078f30ff */
[----:B------:R-:W-:Y:S01]  /*2870*/  UMOV UR19, 0x40004040 ;  /* 0x4000404000137882 */ /* 0x000fe20000000000 */
[----:B------:R-:W-:Y:S01]  /*2880*/  UMOV UR49, 0x40004040 ;  /* 0x4000404000317882 */ /* 0x000fe20000000000 */
[----:B------:R-:W-:Y:S01]  /*2890*/  UMOV UR47, 0x40004040 ;  /* 0x40004040002f7882 */ /* 0x000fe20000000000 */
[----:B------:R-:W-:Y:S01]  /*28a0*/  SHF.R.S32.HI R2, RZ, 0x6, R2 ;  /* 0x00000006ff027819 */ /* 0x000fe20000011402 */
[----:B------:R-:W-:-:S03]  /*28b0*/  UMOV UR43, 0x40004040 ;  /* 0x40004040002b7882 */ /* 0x000fc60000000000 */
[----:B------:R-:W-:-:S04]  /*28c0*/  VIMNMX R5, PT, PT, R2, 0x2, PT ;  /* 0x0000000202057848 */ /* 0x000fc80003fe0100 */
[----:B------:R-:W-:-:S05]  /*28d0*/  IADD3 R5, PT, PT, -R5, R8, R2 ;  /* 0x0000000805057210 */ /* 0x000fca0007ffe102 */
[----:B------:R-:W-:-:S07]  /*28e0*/  VIADD R15, R5, 0x1 ;  /* 0x00000001050f7836 */ /* 0x000fce0000000000 */
.L_x_877:
[----:B------:R-:W-:Y:S01]  /*28f0*/  MOV R5, R12 ;  /* 0x0000000c00057202 */ /* 0x000fe20000000f00 */
[----:B------:R-:W-:Y:S02]  /*2900*/  VIADD R8, R8, 0x1 ;  /* 0x0000000108087836 */ /* 0x000fe40000000000 */
[----:B------:R-:W-:Y:S03]  /*2910*/  IMAD.MOV.U32 R6, RZ, RZ, R3 ;  /* 0x000000ffff067224 */ /* 0x000fe600078e0003 */
[----:B------:R-:W-:Y:S01]  /*2920*/  ISETP.NE.AND P0, PT, R8, R15, PT ;  /* 0x0000000f0800720c */ /* 0x000fe20003f05270 */
[----:B------:R-:W-:Y:S01]  /*2930*/  @!UPT UIADD3 URZ, UPT, UPT, URZ, URZ, URZ ;  /* 0x000000fffffff290 */ /* 0x000fe2000fffe0ff */
[----:B0---4-:R-:W-:Y:S11]  /*2940*/  @P4 BRA `(.L_x_853) ;  /* 0x0000000000044947 */ /* 0x011ff60003800000 */
[----:B-123--:R-:W-:Y:S05]  /*2950*/  BPT.TRAP 0x1 ;  /* 0x000000040000795c */ /* 0x00efea0000300000 */
.L_x_853:
[----:B---3--:R-:W-:Y:S01]  /*2960*/  ULEA UR7, UR4, UR8, 0x3 ;  /* 0x0000000804077291 */ /* 0x008fe2000f8e18ff */
[----:B0-----:R-:W-:Y:S01]  /*2970*/  SHF.L.U32 R13, R11, 0x1f, RZ ;  /* 0x0000001f0b0d7819 */ /* 0x001fe200000006ff */
[----:B------:R-:W-:Y:S01]  /*2980*/  IMAD.MOV.U32 R9, RZ, RZ, RZ ;  /* 0x000000ffff097224 */ /* 0x000fe200078e00ff */
[----:B------:R-:W-:Y:S06]  /*2990*/  CS2R R2, SRZ ;  /* 0x0000000000027805 */ /* 0x000fec000001ff00 */
[----:B------:R-:W0:Y:S02]  /*29a0*/  SYNCS.PHASECHK.TRANS64.TRYWAIT P1, [UR7+0x34030], R13 ;  /* 0x0340300dff0075a7 */ /* 0x000e240008021107 */
[----:B0-----:R-:W-:Y:S05]  /*29b0*/  @!P1 BRA `(.L_x_854) ;  /* 0x000000f8003c9947 */ /* 0x001fea0003800000 */
.L_x_1084:
[----:B------:R-:W-:Y:S01]  /*29c0*/  ULEA UR34, UR4, UR15, 0x8 ;  /* 0x0000000f04227291 */ /* 0x000fe2000f8e40ff */
[----:B------:R-:W-:Y:S01]  /*29d0*/  R2UR UR9, R2 ;  /* 0x00000000020972ca */ /* 0x000fe200000e0000 */
[----:B------:R-:W-:Y:S01]  /*29e0*/  UIADD3 UR4, UPT, UPT, UR4, 0x1, URZ ;  /* 0x0000000104047890 */ /* 0x000fe2000fffe0ff */
[----:B------:R-:W-:Y:S01]  /*29f0*/  IMAD.MOV.U32 R2, RZ, RZ, RZ ;  /* 0x000000ffff027224 */ /* 0x000fe200078e00ff */
[----:B------:R-:W-:Y:S01]  /*2a00*/  UIADD3 UR32, UPT, UPT, UR34, 0x2, URZ ;  /* 0x0000000222207890 */ /* 0x000fe2000fffe0ff */
[----:B------:R-:W-:Y:S01]  /*2a10*/  R2UR UR12, R9 ;  /* 0x00000000090c72ca */ /* 0x000fe200000e0000 */
[----:B------:R-:W-:Y:S01]  /*2a20*/  UIADD3 UR30, UPT, UPT, UR34, 0x4, URZ ;  /* 0x00000004221e7890 */ /* 0x000fe2000fffe0ff */
[----:B--2---:R-:W-:Y:S01]  /*2a30*/  R2UR UR10, R3 ;  /* 0x00000000030a72ca */ /* 0x004fe200000e0000 */
[----:B------:R-:W-:Y:S01]  /*2a40*/  UIADD3 UR28, UPT, UPT, UR34, 0x6, URZ ;  /* 0x00000006221c7890 */ /* 0x000fe2000fffe0ff */
[----:B------:R-:W-:Y:S01]  /*2a50*/  R2UR UR7, R2 ;  /* 0x00000000020772ca */ /* 0x000fe200000e0000 */
[----:B------:R-:W-:Y:S01]  /*2a60*/  UISETP.NE.AND UP0, UPT, UR4, 0x2c, UPT ;  /* 0x0000002c0400788c */ /* 0x000fe2000bf05270 */
[----:B------:R-:W-:Y:S01]  /*2a70*/  ISETP.NE.AND P2, PT, R4, RZ, PT ;  /* 0x000000ff0400720c */ /* 0x000fe20003f45270 */
[----:B------:R-:W-:Y:S01]  /*2a80*/  UMOV UR26, 0x0 ;  /* 0x00000000001a7882 */ /* 0x000fe20000000000 */
[----:B------:R-:W-:Y:S01]  /*2a90*/  UMOV UR27, 0x8080490 ;  /* 0x08080490001b7882 */ /* 0x000fe20000000000 */
        /* <DEDUP_REMOVED lines=17> */
[----:B------:R-:W-:Y:S05]  /*2bb0*/  @P2 BRA `(.L_x_855) ;  /* 0x0000000000042947 */ /* 0x000fea0003800000 */
[----:B-12---:R-:W-:Y:S05]  /*2bc0*/  BPT.TRAP 0x1 ;  /* 0x000000040000795c */ /* 0x006fea0000300000 */
.L_x_855:
[----:B------:R-:W-:Y:S01]  /*2bd0*/  LOP3.LUT R12, R5, 0x1, RZ, 0x3c, !PT ;  /* 0x00000001050c7812 */ /* 0x000fe200078e3cff */
[----:B--2---:R-:W-:Y:S09]  /*2be0*/  UIADD3 UR7, UPT, UPT, UR8, 0x342f0, URZ ;  /* 0x000342f008077890 */ /* 0x004ff2000fffe0ff */
[----:B------:R2:W-:Y:S01]  /*2bf0*/  UTCBAR [UR7], URZ ;  /* 0x000000ff070073e9 */ /* 0x0005e200080000ff */
[----:B------:R-:W-:Y:S05]  /*2c00*/  @P4 BRA `(.L_x_856) ;  /* 0x0000000000044947 */ /* 0x000fea0003800000 */
[----:B-12---:R-:W-:Y:S05]  /*2c10*/  BPT.TRAP 0x1 ;  /* 0x000000040000795c */ /* 0x006fea0000300000 */
.L_x_856:
[----:B------:R-:W-:Y:S02]  /*2c20*/  ULEA UR9, UR5, UR8, 0x3 ;  /* 0x0000000805097291 */ /* 0x000fe4000f8e18ff */
[----:B------:R-:W-:Y:S02]  /*2c30*/  UIADD3 UR5, UPT, UPT, UR5, 0x1, URZ ;  /* 0x0000000105057890 */ /* 0x000fe4000fffe0ff */
[----:B--2---:R-:W-:Y:S02]  /*2c40*/  UIADD3 UR7, UPT, UPT, UR9, 0x34190, URZ ;  /* 0x0003419009077890 */ /* 0x004fe4000fffe0ff */
[----:B------:R-:W-:Y:S04]  /*2c50*/  UISETP.NE.AND UP0, UPT, UR5, 0x2c, UPT ;  /* 0x0000002c0500788c */ /* 0x000fe8000bf05270 */
[----:B------:R-:W-:Y:S03]  /*2c60*/  USEL UR9, UR5, URZ, UP0 ;  /* 0x000000ff05097287 */ /* 0x000fe60008000000 */
[----:B------:R2:W-:Y:S01]  /*2c70*/  UTCBAR [UR7], URZ ;  /* 0x000000ff070073e9 */ /* 0x0005e200080000ff */
[----:B------:R-:W-:Y:S08]  /*2c80*/  @P4 BRA `(.L_x_857) ;  /* 0x0000000000044947 */ /* 0x000ff00003800000 */
[----:B-12---:R-:W-:Y:S05]  /*2c90*/  BPT.TRAP 0x1 ;  /* 0x000000040000795c */ /* 0x006fea0000300000 */
.L_x_857:
[----:B------:R-:W-:Y:S01]  /*2ca0*/  ULEA UR5, UR4, UR8, 0x3 ;  /* 0x0000000804057291 */ /* 0x000fe2000f8e18ff */
[----:B------:R-:W-:Y:S08]  /*2cb0*/  SHF.L.U32 R3, R11, 0x1f, RZ ;  /* 0x0000001f0b037819 */ /* 0x000ff000000006ff */
[----:B------:R-:W3:Y:S02]  /*2cc0*/  SYNCS.PHASECHK.TRANS64.TRYWAIT P1, [UR5+0x34030], R3 ;  /* 0x03403003ff0075a7 */ /* 0x000ee40008021105 */
[----:B---3--:R-:W-:Y:S05]  /*2cd0*/  @!P1 BRA `(.L_x_858) ;  /* 0x000000f4008c9947 */ /* 0x008fea0003800000 */
.L_x_1086:
[----:B------:R-:W-:Y:S05]  /*2ce0*/  @P4 BRA `(.L_x_859) ;  /* 0x0000000000044947 */ /* 0x000fea0003800000 */
[----:B-12---:R-:W-:Y:S05]  /*2cf0*/  BPT.TRAP 0x1 ;  /* 0x000000040000795c */ /* 0x006fea0000300000 */
.L_x_859:
[----:B---3--:R-:W-:Y:S02]  /*2d00*/  SHF.L.U32 R3, R7, 0x1f, RZ ;  /* 0x0000001f07037819 */ /* 0x008fe400000006ff */
[----:B------:R-:W-:Y:S02]  /*2d10*/  ISETP.NE.AND P1, PT, R67, RZ, PT ;  /* 0x000000ff4300720c */ /* 0x000fe40003f25270 */
[----:B------:R-:W3:Y:S02]  /*2d20*/  SYNCS.PHASECHK.TRANS64.TRYWAIT P3, [UR8+0x34348], R3 ;  /* 0x03434803ff0075a7 */ /* 0x000ee40008061108 */
[----:B---3--:R-:W-:Y:S09]  /*2d30*/  @!P3 BRA `(.L_x_860) ;  /* 0x000000f4008cb947 */ /* 0x008ff20003800000 */
.L_x_1088:
[----:B------:R-:W-:Y:S05]  /*2d40*/  @P1 BRA `(.L_x_861) ;  /* 0x0000000000041947 */ /* 0x000fea0003800000 */
[----:B-12---:R-:W-:Y:S05]  /*2d50*/  BPT.TRAP 0x1 ;  /* 0x000000040000795c */ /* 0x006fea0000300000 */
.L_x_861:
[----:B0-----:R-:W-:Y:S01]  /*2d60*/  SHF.L.U32 R10, R6, 0x1f, RZ ;  /* 0x0000001f060a7819 */ /* 0x001fe200000006ff */
[----:B---3--:R-:W-:Y:S02]  /*2d70*/  HFMA2 R2, -RZ, RZ, 0, 2.288818359375e-05 ;  /* 0x00000180ff027431 */ /* 0x008fe400000001ff */
[----:B------:R-:W-:Y:S01]  /*2d80*/  IMAD.MOV.U32 R3, RZ, RZ, 0xa0 ;  /* 0x000000a0ff037424 */ /* 0x000fe200078e00ff */
[----:B------:R-:W0:Y:S02]  /*2d90*/  SYNCS.PHASECHK.TRANS64.TRYWAIT P3, [UR8+0x34308], R10 ;  /* 0x0343080aff0075a7 */ /* 0x000e240008061108 */
[----:B0-----:R-:W-:Y:S05]  /*2da0*/  @!P3 BRA `(.L_x_862) ;  /* 0x000000f40088b947 */ /* 0x001fea0003800000 */
.L_x_1090:
[----:B------:R-:W-:Y:S01]  /*2db0*/  UISETP.NE.U32.AND UP0, UPT, UR6, URZ, UPT ;  /* 0x000000ff0600728c */ /* 0x000fe2000bf05070 */
[----:B------:R-:W-:Y:S01]  /*2dc0*/  R2UR UR5, R3 ;  /* 0x00000000030572ca */ /* 0x000fe200000e0000 */
[----:B------:R-:W-:Y:S01]  /*2dd0*/  ULEA UR22, UR4, UR17, 0x8 ;  /* 0x0000001104167291 */ /* 0x000fe2000f8e40ff */
[----:B--2---:R-:W-:Y:S01]  /*2de0*/  R2UR UR7, R2 ;  /* 0x00000000020772ca */ /* 0x004fe200000e0000 */
[----:B------:R-:W-:Y:S01]  /*2df0*/  UMOV UR20, 0x0 ;  /* 0x0000000000147882 */ /* 0x000fe20000000000 */
[----:B------:R-:W-:Y:S01]  /*2e00*/  UMOV UR21, 0x8210490 ;  /* 0x0821049000157882 */ /* 0x000fe20000000000 */
[----:B------:R-:W-:Y:S10]  /*2e10*/  UMOV UR23, 0x40004040 ;  /* 0x4000404000177882 */ /* 0x000ff40000000000 */
[----:B------:R2:W-:Y:S01]  /*2e20*/  UTCQMMA tmem[UR5], gdesc[UR22], tmem[UR7], tmem[UR20], idesc[UR21], UP0 ;  /* 0x00ff1416050079ea */ /* 0x0005e20008000307 */
[----:B------:R-:W-:Y:S05]  /*2e30*/  @P4 BRA `(.L_x_863) ;  /* 0x0000000000044947 */ /* 0x000fea0003800000 */
[----:B-12---:R-:W-:Y:S05]  /*2e40*/  BPT.TRAP 0x1 ;  /* 0x000000040000795c */ /* 0x006fea0000300000 */
.L_x_863:
[----:B------:R-:W-:Y:S01]  /*2e50*/  LOP3.LUT R7, R7, 0x1, RZ, 0x3c, !PT ;  /* 0x0000000107077812 */ /* 0x000fe200078e3cff */
[----:B--2---:R-:W-:Y:S09]  /*2e60*/  UIADD3 UR5, UPT, UPT, UR8, 0x34338, URZ ;  /* 0x0003433808057890 */ /* 0x004ff2000fffe0ff */
[----:B------:R2:W-:Y:S01]  /*2e70*/  UTCBAR [UR5], URZ ;  /* 0x000000ff050073e9 */ /* 0x0005e200080000ff */
[----:B------:R-:W-:Y:S05]  /*2e80*/  @P4 BRA `(.L_x_864) ;  /* 0x0000000000044947 */ /* 0x000fea0003800000 */
[----:B-12---:R-:W-:Y:S05]  /*2e90*/  BPT.TRAP 0x1 ;  /* 0x000000040000795c */ /* 0x006fea0000300000 */
.L_x_864:
        /* <DEDUP_REMOVED lines=8> */
.L_x_865:
[----:B------:R-:W-:Y:S01]  /*2f20*/  UIADD3 UR4, UPT, UPT, UR4, 0x1, URZ ;  /* 0x0000000104047890 */ /* 0x000fe2000fffe0ff */
[----:B0-----:R-:W-:Y:S01]  /*2f30*/  IMAD.MOV.U32 R9, RZ, RZ, 0x80 ;  /* 0x00000080ff097424 */ /* 0x001fe200078e00ff */
[----:B------:R-:W-:Y:S01]  /*2f40*/  MOV R3, 0x80 ;  /* 0x0000008000037802 */ /* 0x000fe20000000f00 */
[----:B------:R-:W-:Y:S01]  /*2f50*/  IMAD.MOV.U32 R2, RZ, RZ, 0x80 ;  /* 0x00000080ff027424 */ /* 0x000fe200078e00ff */
[----:B------:R-:W-:Y:S04]  /*2f60*/  UISETP.NE.AND UP0, UPT, UR4, 0x2c, UPT ;  /* 0x0000002c0400788c */ /* 0x000fe8000bf05270 */
[----:B--2---:R-:W-:Y:S02]  /*2f70*/  USEL UR5, URZ, 0x1, UP0 ;  /* 0x00000001ff057887 */ /* 0x004fe40008000000 */
[----:B------:R-:W-:Y:S04]  /*2f80*/  USEL UR9, UR4, URZ, UP0 ;  /* 0x000000ff04097287 */ /* 0x000fe80008000000 */
[----:B------:R-:W-:Y:S01]  /*2f90*/  ULEA UR4, UR9, UR8, 0x3 ;  /* 0x0000000809047291 */ /* 0x000fe2000f8e18ff */
[----:B------:R-:W-:Y:S04]  /*2fa0*/  LOP3.LUT R11, R11, UR5, RZ, 0x3c, !PT ;  /* 0x000000050b0b7c12 */ /* 0x000fe8000f8e3cff */
[----:B------:R-:W-:Y:S04]  /*2fb0*/  SHF.L.U32 R13, R11, 0x1f, RZ ;  /* 0x0000001f0b0d7819 */ /* 0x000fe800000006ff */
[----:B------:R-:W0:Y:S02]  /*2fc0*/  SYNCS.PHASECHK.TRANS64.TRYWAIT P3, [UR4+0x34030], R13 ;  /* 0x0340300dff0075a7 */ /* 0x000e240008061104 */
[----:B0-----:R-:W-:Y:S05]  /*2fd0*/  @!P3 BRA `(.L_x_866) ;  /* 0x000000f40014b947 */ /* 0x001fea0003800000 */
.L_x_1092:
        /* <DEDUP_REMOVED lines=32> */
.L_x_867:
[----:B--2---:R-:W-:Y:S09]  /*31e0*/  UIADD3 UR4, UPT, UPT, UR8, 0x34300, URZ ;  /* 0x0003430008047890 */ /* 0x004ff2000fffe0ff */
[----:B------:R2:W-:Y:S01]  /*31f0*/  UTCBAR [UR4], URZ ;  /* 0x000000ff040073e9 */ /* 0x0005e200080000ff */
[----:B------:R-:W-:Y:S05]  /*3200*/  @P4 BRA `(.L_x_868) ;  /* 0x0000000000044947 */ /* 0x000fea0003800000 */
[----:B-12---:R-:W-:Y:S05]  /*3210*/  BPT.TRAP 0x1 ;  /* 0x000000040000795c */ /* 0x006fea0000300000 */
.L_x_868:
        /* <DEDUP_REMOVED lines=8> */
.L_x_869:
[----:B--2---:R-:W-:Y:S01]  /*32a0*/  ULEA UR4, UR9, UR8, 0x3 ;  /* 0x0000000809047291 */ /* 0x004fe2000f8e18ff */
[----:B------:R-:W-:Y:S08]  /*32b0*/  SHF.L.U32 R3, R11, 0x1f, RZ ;  /* 0x0000001f0b037819 */ /* 0x000ff000000006ff */
[----:B------:R-:W2:Y:S02]  /*32c0*/  SYNCS.PHASECHK.TRANS64.TRYWAIT P3, [UR4+0x34030], R3 ;  /* 0x03403003ff0075a7 */ /* 0x000ea40008061104 */
[----:B--2---:R-:W-:Y:S05]  /*32d0*/  @!P3 BRA `(.L_x_870) ;  /* 0x000000f0006cb947 */ /* 0x004fea0003800000 */
.L_x_1094:
[----:B------:R-:W-:Y:S04]  /*32e0*/  UIADD3 UR4, UPT, UPT, UR9, 0x1, URZ ;  /* 0x0000000109047890 */ /* 0x000fe8000fffe0ff */
[----:B------:R-:W-:Y:S04]  /*32f0*/  UISETP.NE.AND UP0, UPT, UR4, 0x2c, UPT ;  /* 0x0000002c0400788c */ /* 0x000fe8000bf05270 */
[----:B------:R-:W-:Y:S02]  /*3300*/  USEL UR5, URZ, 0x1, UP0 ;  /* 0x00000001ff057887 */ /* 0x000fe40008000000 */
[----:B------:R-:W-:Y:S04]  /*3310*/  USEL UR4, UR4, URZ, UP0 ;  /* 0x000000ff04047287 */ /* 0x000fe80008000000 */
[----:B------:R-:W-:Y:S01]  /*3320*/  LOP3.LUT R11, R11, UR5, RZ, 0x3c, !PT ;  /* 0x000000050b0b7c12 */ /* 0x000fe2000f8e3cff */
[----:B------:R-:W-:Y:S05]  /*3330*/  @P4 BRA `(.L_x_871) ;  /* 0x0000000000044947 */ /* 0x000fea0003800000 */
[----:B-1----:R-:W-:Y:S05]  /*3340*/  BPT.TRAP 0x1 ;  /* 0x000000040000795c */ /* 0x002fea0000300000 */
.L_x_871:
[----:B--2---:R-:W-:Y:S04]  /*3350*/  SHF.L.U32 R3, R7, 0x1f, RZ ;  /* 0x0000001f07037819 */ /* 0x004fe800000006ff */
[----:B------:R-:W2:Y:S02]  /*3360*/  SYNCS.PHASECHK.TRANS64.TRYWAIT P3, [UR8+0x34340], R3 ;  /* 0x03434003ff0075a7 */ /* 0x000ea40008061108 */
[----:B--2---:R-:W-:Y:S05]  /*3370*/  @!P3 BRA `(.L_x_872) ;  /* 0x000000f0005cb947 */ /* 0x004fea0003800000 */
.L_x_1096:
[----:B------:R-:W-:Y:S05]  /*3380*/  @P2 BRA `(.L_x_873) ;  /* 0x0000000000042947 */ /* 0x000fea0003800000 */
[----:B-1----:R-:W-:Y:S05]  /*3390*/  BPT.TRAP 0x1 ;  /* 0x000000040000795c */ /* 0x002fea0000300000 */
.L_x_873:
[----:B0-----:R-:W-:Y:S01]  /*33a0*/  SHF.L.U32 R10, R12, 0x1f, RZ ;  /* 0x0000001f0c0a7819 */ /* 0x001fe200000006ff */
[----:B--2---:R-:W-:Y:S02]  /*33b0*/  HFMA2 R2, -RZ, RZ, 0, 1.52587890625e-05 ;  /* 0x00000100ff027431 */ /* 0x004fe400000001ff */
[----:B------:R-:W-:Y:S01]  /*33c0*/  IMAD.MOV.U32 R3, RZ, RZ, 0x20 ;  /* 0x00000020ff037424 */ /* 0x000fe200078e00ff */
[----:B------:R-:W0:Y:S02]  /*33d0*/  SYNCS.PHASECHK.TRANS64.TRYWAIT P3, [UR8+0x342f8], R10 ;  /* 0x0342f80aff0075a7 */ /* 0x000e240008061108 */
[----:B0-----:R-:W-:Y:S05]  /*33e0*/  @!P3 BRA `(.L_x_874) ;  /* 0x000000f00058b947 */ /* 0x001fea0003800000 */
.L_x_1098:
[----:B------:R-:W-:Y:S01]  /*33f0*/  ULEA UR22, UR9, UR17, 0x8 ;  /* 0x0000001109167291 */ /* 0x000fe2000f8e40ff */
[----:B------:R-:W-:Y:S01]  /*3400*/  R2UR UR5, R3 ;  /* 0x00000000030572ca */ /* 0x000fe200000e0000 */
[----:B------:R-:W-:Y:S01]  /*3410*/  UMOV UR20, 0x0 ;  /* 0x0000000000147882 */ /* 0x000fe20000000000 */
[----:B------:R-:W-:Y:S01]  /*3420*/  R2UR UR6, R2 ;  /* 0x00000000020672ca */ /* 0x000fe200000e0000 */
[----:B------:R-:W-:Y:S01]  /*3430*/  UMOV UR21, 0x8210490 ;  /* 0x0821049000157882 */ /* 0x000fe20000000000 */
[----:B------:R-:W-:Y:S11]  /*3440*/  UMOV UR23, 0x40004040 ;  /* 0x4000404000177882 */ /* 0x000ff60000000000 */
[----:B------:R2:W-:Y:S01]  /*3450*/  UTCQMMA tmem[UR5], gdesc[UR22], tmem[UR6], tmem[UR20], idesc[UR21], UPT ;  /* 0x00ff1416050079ea */ /* 0x0005e2000b800306 */
[----:B------:R-:W-:Y:S05]  /*3460*/  @P4 BRA `(.L_x_875) ;  /* 0x0000000000044947 */ /* 0x000fea0003800000 */
[----:B-12---:R-:W-:Y:S05]  /*3470*/  BPT.TRAP 0x1 ;  /* 0x000000040000795c */ /* 0x006fea0000300000 */
.L_x_875:
[----:B--2---:R-:W-:Y:S09]  /*3480*/  UIADD3 UR5, UPT, UPT, UR8, 0x34330, URZ ;  /* 0x0003433008057890 */ /* 0x004ff2000fffe0ff */
[----:B------:R2:W-:Y:S01]  /*3490*/  UTCBAR [UR5], URZ ;  /* 0x000000ff050073e9 */ /* 0x0005e200080000ff */
[----:B------:R-:W-:Y:S05]  /*34a0*/  @P4 BRA `(.L_x_876) ;  /* 0x0000000000044947 */ /* 0x000fea0003800000 */
[----:B-12---:R-:W-:Y:S05]  /*34b0*/  BPT.TRAP 0x1 ;  /* 0x000000040000795c */ /* 0x006fea0000300000 */
.L_x_876:
[----:B--2---:R-:W-:Y:S01]  /*34c0*/  ULEA UR5, UR7, UR8, 0x3 ;  /* 0x0000000807057291 */ /* 0x004fe2000f8e18ff */
        /* <DEDUP_REMOVED lines=8> */
.L_x_852:
[----:B------:R-:W-:Y:S05]  /*3550*/  @P4 BRA `(.L_x_878) ;  /* 0x0000000000044947 */ /* 0x000fea0003800000 */
[----:B-1234-:R-:W-:Y:S05]  /*3560*/  BPT.TRAP 0x1 ;  /* 0x000000040000795c */ /* 0x01efea0000300000 */
.L_x_878:
[----:B------:R-:W-:-:S09]  /*3570*/  UIADD3 UR13, UPT, UPT, UR13, 0x34020, URZ ;  /* 0x000340200d0d7890 */ /* 0x000fd2000fffe0ff */
[----:B------:R0:W-:Y:S01]  /*3580*/  UTCBAR [UR13], URZ ;  /* 0x000000ff0d0073e9 */ /* 0x0001e200080000ff */
[----:B------:R-:W-:Y:S05]  /*3590*/  @P4 BRA `(.L_x_879) ;  /* 0x0000000000044947 */ /* 0x000fea0003800000 */
[----:B01234-:R-:W-:Y:S05]  /*35a0*/  BPT.TRAP 0x1 ;  /* 0x000000040000795c */ /* 0x01ffea0000300000 */
.L_x_879:
[----:B---3--:R-:W-:Y:S01]  /*35b0*/  ULEA UR7, UR4, UR8, 0x3 ;  /* 0x0000000804077291 */ /* 0x008fe2000f8e18ff */
[----:B0-----:R-:W-:-:S08]  /*35c0*/  SHF.L.U32 R9, R11, 0x1f, RZ ;  /* 0x0000001f0b097819 */ /* 0x001fd000000006ff */
[----:B------:R-:W0:Y:S02]  /*35d0*/  SYNCS.PHASECHK.TRANS64.TRYWAIT P0, [UR7+0x34030], R9 ;  /* 0x03403009ff0075a7 */ /* 0x000e240008001107 */
[----:B0-----:R-:W-:Y:S05]  /*35e0*/  @!P0 BRA `(.L_x_880) ;  /* 0x000000ec00f08947 */ /* 0x001fea0003800000 */
.L_x_1100:
[----:B------:R-:W-:Y:S05]  /*35f0*/  @P4 BRA `(.L_x_881) ;  /* 0x0000000000044947 */ /* 0x000fea0003800000 */
[----:B-12-4-:R-:W-:Y:S05]  /*3600*/  BPT.TRAP 0x1 ;  /* 0x000000040000795c */ /* 0x016fea0000300000 */
.L_x_881:
[----:B0-----:R-:W-:-:S04]  /*3610*/  SHF.L.U32 R9, R7, 0x1f, RZ ;  /* 0x0000001f07097819 */ /* 0x001fc800000006ff */
[----:B------:R-:W0:Y:S02]  /*3620*/  SYNCS.PHASECHK.TRANS64.TRYWAIT P0, [UR8+0x34348], R9 ;  /* 0x03434809ff0075a7 */ /* 0x000e240008001108 */
[----:B0-----:R-:W-:Y:S05]  /*3630*/  @!P0 BRA `(.L_x_882) ;  /* 0x000000ec00f48947 */ /* 0x001fea0003800000 */
.L_x_1102:
[----:B------:R-:W-:Y:S05]  /*3640*/  @P1 BRA `(.L_x_883) ;  /* 0x0000000000041947 */ /* 0x000fea0003800000 */
[----:B-12-4-:R-:W-:Y:S05]  /*3650*/  BPT.TRAP 0x1 ;  /* 0x000000040000795c */ /* 0x016fea0000300000 */
.L_x_883:
[----:B0-----:R-:W-:Y:S01]  /*3660*/  SHF.L.U32 R9, R3, 0x1f, RZ ;  /* 0x0000001f03097819 */ /* 0x001fe200000006ff */
[----:B------:R-:W-:Y:S02]  /*3670*/  HFMA2 R2, -RZ, RZ, 0, 2.288818359375e-05 ;  /* 0x00000180ff027431 */ /* 0x000fe400000001ff */
[----:B------:R-:W-:Y:S01]  /*3680*/  IMAD.MOV.U32 R3, RZ, RZ, 0xa0 ;  /* 0x000000a0ff037424 */ /* 0x000fe200078e00ff */
[----:B------:R-:W0:Y:S02]  /*3690*/  SYNCS.PHASECHK.TRANS64.TRYWAIT P0, [UR8+0x34308], R9 ;  /* 0x03430809ff0075a7 */ /* 0x000e240008001108 */
[----:B0-----:R-:W-:Y:S05]  /*36a0*/  @!P0 BRA `(.L_x_884) ;  /* 0x000000ec00f08947 */ /* 0x001fea0003800000 */
.L_x_1104:
[----:B------:R-:W-:Y:S01]  /*36b0*/  R2UR UR7, R3 ;  /* 0x00000000030772ca */ /* 0x000fe200000e0000 */
[----:B------:R-:W-:Y:S01]  /*36c0*/  UISETP.NE.U32.AND UP0, UPT, UR6, URZ, UPT ;  /* 0x000000ff0600728c */ /* 0x000fe2000bf05070 */
[----:B----4-:R-:W-:Y:S01]  /*36d0*/  R2UR UR9, R2 ;  /* 0x00000000020972ca */ /* 0x010fe200000e0000 */
[----:B------:R-:W-:Y:S01]  /*36e0*/  ULEA UR18, UR4, UR17, 0x8 ;  /* 0x0000001104127291 */ /* 0x000fe2000f8e40ff */
[----:B------:R-:W-:Y:S01]  /*36f0*/  UMOV UR12, 0x0 ;  /* 0x00000000000c7882 */ /* 0x000fe20000000000 */
[----:B------:R-:W-:Y:S01]  /*3700*/  UMOV UR13, 0x8210490 ;  /* 0x08210490000d7882 */ /* 0x000fe20000000000 */
[----:B------:R-:W-:-:S09]  /*3710*/  UMOV UR19, 0x40004040 ;  /* 0x4000404000137882 */ /* 0x000fd20000000000 */
[----:B------:R3:W-:Y:S01]  /*3720*/  UTCQMMA tmem[UR7], gdesc[UR18], tmem[UR9], tmem[UR12], idesc[UR13], UP0 ;  /* 0x00ff0c12070079ea */ /* 0x0007e20008000309 */
[----:B------:R-:W-:Y:S05]  /*3730*/  @P4 BRA `(.L_x_885) ;  /* 0x0000000000044947 */ /* 0x000fea0003800000 */
[----:B-123--:R-:W-:Y:S05]  /*3740*/  BPT.TRAP 0x1 ;  /* 0x000000040000795c */ /* 0x00efea0000300000 */
.L_x_885:
[----:B------:R-:W-:-:S09]  /*3750*/  UIADD3 UR6, UPT, UPT, UR8, 0x34338, URZ ;  /* 0x0003433808067890 */ /* 0x000fd2000fffe0ff */
[----:B------:R4:W-:Y:S01]  /*3760*/  UTCBAR [UR6], URZ ;  /* 0x000000ff060073e9 */ /* 0x0009e200080000ff */
[----:B------:R-:W-:Y:S05]  /*3770*/  @P4 BRA `(.L_x_886) ;  /* 0x0000000000044947 */ /* 0x000fea0003800000 */
[----:B-1234-:R-:W-:Y:S05]  /*3780*/  BPT.TRAP 0x1 ;  /* 0x000000040000795c */ /* 0x01efea0000300000 */
.L_x_886:
[----:B------:R-:W-:-:S04]  /*3790*/  ULEA UR5, UR5, UR8, 0x3 ;  /* 0x0000000805057291 */ /* 0x000fc8000f8e18ff */
[----:B------:R-:W-:-:S09]  /*37a0*/  UIADD3 UR5, UPT, UPT, UR5, 0x34190, URZ ;  /* 0x0003419005057890 */ /* 0x000fd2000fffe0ff */
[----:B------:R0:W-:Y:S01]  /*37b0*/  UTCBAR [UR5], URZ ;  /* 0x000000ff050073e9 */ /* 0x0001e200080000ff */
[----:B------:R-:W-:Y:S05]  /*37c0*/  @P2 BRA `(.L_x_887) ;  /* 0x0000000000042947 */ /* 0x000fea0003800000 */
[----:B01234-:R-:W-:Y:S05]  /*37d0*/  BPT.TRAP 0x1 ;  /* 0x000000040000795c */ /* 0x01ffea0000300000 */
.L_x_887:
[----:B0-----:R-:W-:-:S09]  /*37e0*/  UIADD3 UR5, UPT, UPT, UR8, 0x342f0, URZ ;  /* 0x000342f008057890 */ /* 0x001fd2000fffe0ff */
[----:B------:R0:W-:Y:S01]  /*37f0*/  UTCBAR [UR5], URZ ;  /* 0x000000ff050073e9 */ /* 0x0001e200080000ff */
[----:B------:R-:W-:Y:S05]  /*3800*/  @P1 BRA `(.L_x_888) ;  /* 0x0000000000041947 */ /* 0x000fea0003800000 */
[----:B01234-:R-:W-:Y:S05]  /*3810*/  BPT.TRAP 0x1 ;  /* 0x000000040000795c */ /* 0x01ffea0000300000 */
.L_x_888:
[----:B----4-:R-:W-:Y:S01]  /*3820*/  UIADD3 UR6, UPT, UPT, UR8, 0x34300, URZ ;  /* 0x0003430008067890 */ /* 0x010fe2000fffe0ff */
[----:B------:R-:W-:Y:S01]  /*3830*/  VIADD R8, R15, 0x2 ;  /* 0x000000020f087836 */ /* 0x000fe20000000000 */
[----:B------:R-:W-:Y:S01]  /*3840*/  UIADD3 UR34, UPT, UPT, UR4, 0x1, URZ ;  /* 0x0000000104227890 */ /* 0x000fe2000fffe0ff */
[----:B------:R-:W-:Y:S01]  /*3850*/  LOP3.LUT R7, R7, 0x1, RZ, 0x3c, !PT ;  /* 0x0000000107077812 */ /* 0x000fe200078e3cff */
[----:B------:R-:W-:Y:S02]  /*3860*/  UISETP.NE.AND UP0, UPT, UR11, 0x2, UPT ;  /* 0x000000020b00788c */ /* 0x000fe4000bf05270 */
[----:B------:R-:W-:Y:S02]  /*3870*/  UISETP.NE.AND UP1, UPT, UR34, 0x2c, UPT ;  /* 0x0000002c2200788c */ /* 0x000fe4000bf25270 */
[----:B------:R-:W-:Y:S01]  /*3880*/  USEL UR4, URZ, 0x1, UP0 ;  /* 0x00000001ff047887 */ /* 0x000fe20008000000 */
[----:B------:R4:W-:Y:S01]  /*3890*/  UTCBAR [UR6], URZ ;  /* 0x000000ff060073e9 */ /* 0x0009e200080000ff */
[----:B0-----:R-:W-:-:S02]  /*38a0*/  USEL UR5, URZ, 0x1, UP1 ;  /* 0x00000001ff057887 */ /* 0x001fc40008800000 */
[----:B---3--:R-:W-:Y:S02]  /*38b0*/  USEL UR12, UR11, URZ, UP0 ;  /* 0x000000ff0b0c7287 */ /* 0x008fe40008000000 */
[----:B------:R-:W-:Y:S01]  /*38c0*/  LOP3.LUT R0, R0, UR4, RZ, 0x3c, !PT ;  /* 0x0000000400007c12 */ /* 0x000fe2000f8e3cff */
[----:B------:R-:W-:Y:S01]  /*38d0*/  USEL UR34, UR34, URZ, UP1 ;  /* 0x000000ff22227287 */ /* 0x000fe20008800000 */
[----:B------:R-:W-:-:S11]  /*38e0*/  LOP3.LUT R11, R11, UR5, RZ, 0x3c, !PT ;  /* 0x000000050b0b7c12 */ /* 0x000fd6000f8e3cff */
.L_x_829:
[----:B------:R-:W0:Y:S01]  /*38f0*/  LDCU UR4, c[0x0][0x438] ;  /* 0x00008700ff0477ac */ /* 0x000e220008000800 */
[----:B-1----:R-:W-:-:S04]  /*3900*/  UIADD3 UR44, UPT, UPT, UR16, UR44, URZ ;  /* 0x0000002c102c7290 */ /* 0x002fc8000fffe0ff */
[----:B0-----:R-:W-:-:S09]  /*3910*/  UISETP.GE.AND UP0, UPT, UR44, UR4, UPT ;  /* 0x000000042c00728c */ /* 0x001fd2000bf06270 */
[----:B------:R-:W-:Y:S05]  /*3920*/  BRA.U !UP0, `(.L_x_889) ;  /* 0xffffffe1087c7547 */ /* 0x000fea000b83ffff */
[----:B--2-4-:R-:W-:Y:S05]  /*3930*/  EXIT ;  /* 0x000000000000794d */ /* 0x014fea0003800000 */
.L_x_823:
        /* <DEDUP_REMOVED lines=23> */
.L_x_980:
        /* <DEDUP_REMOVED lines=10> */
[----:B------:R-:W1:Y:S01]  /*3b50*/  LDCU UR4, c[0x0][0x380] ;  /* 0x00007000ff0477ac */ /* 0x000e620008000800 */
[----:B0-----:R-:W-:-:S05]  /*3b60*/  UISETP.NE.AND UP0, UPT, UR6, 0x1, UPT ;  /* 0x000000010600788c */ /* 0x001fca000bf05270 */
        /* <DEDUP_REMOVED lines=8> */
[----:B-1----:R-:W-:-:S09]  /*3bf0*/  UISETP.GE.AND UP0, UPT, UR8, UR4, UPT ;  /* 0x000000040800728c */ /* 0x002fd2000bf06270 */
        /* <DEDUP_REMOVED lines=16> */
.L_x_892:
[----:B------:R-:W0:Y:S01]  /*3d00*/  S2UR UR37, SR_CgaCtaId ;  /* 0x00000000002579c3 */ /* 0x000e220000008800 */
[----:B------:R-:W-:Y:S01]  /*3d10*/  UMOV UR36, 0x400 ;  /* 0x0000040000247882 */ /* 0x000fe20000000000 */
[----:B------:R-:W-:-:S04]  /*3d20*/  MOV R3, UR41 ;  /* 0x0000002900037c02 */ /* 0x000fc80008000f00 */
[----:B------:R-:W-:Y:S01]  /*3d30*/  SHF.L.U32 R3, R3, 0x1f, RZ ;  /* 0x0000001f03037819 */ /* 0x000fe200000006ff */
[----:B0-----:R-:W-:-:S09]  /*3d40*/  ULEA UR36, UR37, UR36, 0x18 ;  /* 0x0000002425247291 */ /* 0x001fd2000f8ec0ff */
[----:B------:R-:W0:Y:S02]  /*3d50*/  SYNCS.PHASECHK.TRANS64.TRYWAIT P0, [UR36+0x34310], R3 ;  /* 0x03431003ff0075a7 */ /* 0x000e240008001124 */
[----:B0-----:R-:W-:Y:S05]  /*3d60*/  @!P0 BRA `(.L_x_893) ;  /* 0x000000e800588947 */ /* 0x001fea0003800000 */
.L_x_1105:
[----:B------:R-:W-:-:S09]  /*3d70*/  UISETP.NE.AND UP0, UPT, UR47, URZ, UPT ;  /* 0x000000ff2f00728c */ /* 0x000fd2000bf05270 */
[----:B------:R-:W-:Y:S05]  /*3d80*/  BRA.U !UP0, `(.L_x_894) ;  /* 0x0000000108047547 */ /* 0x000fea000b800000 */
[----:B------:R-:W-:Y:S05]  /*3d90*/  BPT.TRAP 0x1 ;  /* 0x000000040000795c */ /* 0x000fea0000300000 */
.L_x_894:
[----:B------:R-:W-:Y:S02]  /*3da0*/  UIADD3 UR4, UPT, UPT, UR36, 0x34318, URZ ;  /* 0x0003431824047890 */ /* 0x000fe4000fffe0ff */
[----:B------:R-:W-:Y:S02]  /*3db0*/  UISETP.NE.AND UP0, UPT, UR46, URZ, UPT ;  /* 0x000000ff2e00728c */ /* 0x000fe4000bf05270 */
[----:B------:R-:W-:-:S09]  /*3dc0*/  UPRMT UR4, UR37, 0x654, UR4 ;  /* 0x0000065425047896 */ /* 0x000fd20008000004 */
[----:B------:R-:W-:Y:S01]  /*3dd0*/  SYNCS.ARRIVE.TRANS64.RED.A1T0 RZ, [UR4], RZ ;  /* 0x000000ffffff79a7 */ /* 0x000fe20008100404 */
[----:B------:R-:W-:Y:S05]  /*3de0*/  BRA.U !UP0, `(.L_x_895) ;  /* 0x0000000108047547 */ /* 0x000fea000b800000 */
[----:B------:R-:W-:Y:S05]  /*3df0*/  BPT.TRAP 0x1 ;  /* 0x000000040000795c */ /* 0x000fea0000300000 */
.L_x_895:
[----:B0-----:R-:W-:Y:S01]  /*3e00*/  MOV R3, UR42 ;  /* 0x0000002a00037c02 */ /* 0x001fe20008000f00 */
[----:B------:R-:W-:-:S03]  /*3e10*/  ULOP3.LUT UR5, UR41, 0x1, URZ, 0x3c, !UPT ;  /* 0x0000000129057892 */ /* 0x000fc6000f8e3cff */
[----:B------:R-:W-:-:S04]  /*3e20*/  SHF.L.U32 R3, R3, 0x1f, RZ ;  /* 0x0000001f03037819 */ /* 0x000fc800000006ff */
[----:B------:R-:W0:Y:S02]  /*3e30*/  SYNCS.PHASECHK.TRANS64.TRYWAIT P0, [UR36+0x34320], R3 ;  /* 0x03432003ff0075a7 */ /* 0x000e240008001124 */
[----:B0-----:R-:W-:Y:S05]  /*3e40*/  @!P0 BRA `(.L_x_896) ;  /* 0x000000e800388947 */ /* 0x001fea0003800000 */
.L_x_1106:
        /* <DEDUP_REMOVED lines=10> */
.L_x_945:
[----:B------:R-:W-:Y:S02]  /*3ef0*/  UISETP.NE.AND UP0, UPT, UR47, URZ, UPT ;  /* 0x000000ff2f00728c */ /* 0x000fe4000bf05270 */
[----:B------:R-:W-:Y:S01]  /*3f00*/  UIADD3 UR40, UPT, UPT, UR40, 0x1, URZ ;  /* 0x0000000128287890 */ /* 0x000fe2000fffe0ff */
[----:B------:R-:W-:-:S03]  /*3f10*/  UMOV UR41, UR5 ;  /* 0x0000000500297c82 */ /* 0x000fc60008000000 */
[----:B------:R-:W-:-:S04]  /*3f20*/  UISETP.NE.AND UP1, UPT, UR40, UR39, UPT ;  /* 0x000000272800728c */ /* 0x000fc8000bf25270 */
[----:B------:R-:W-:Y:S01]  /*3f30*/  UP2UR UR45, UPR, URZ, 0x2 ;  /* 0x00000002ff2d7883 */ /* 0x000fe20008000000 */
[----:B012---:R-:W-:Y:S11]  /*3f40*/  BRA.U !UP0, `(.L_x_898) ;  /* 0x0000000108047547 */ /* 0x007ff6000b800000 */
[----:B------:R-:W-:Y:S05]  /*3f50*/  BPT.TRAP 0x1 ;  /* 0x000000040000795c */ /* 0x000fea0000300000 */
.L_x_898:
[----:B0-----:R-:W0:Y:S01]  /*3f60*/  S2R R0, SR_CgaCtaId ;  /* 0x0000000000007919 */ /* 0x001e220000008800 */
[----:B------:R-:W-:Y:S01]  /*3f70*/  IMAD.U32 R3, RZ, RZ, UR41 ;  /* 0x00000029ff037e24 */ /* 0x000fe2000f8e00ff */
[----:B------:R-:W-:-:S04]  /*3f80*/  MOV R5, 0x400 ;  /* 0x0000040000057802 */ /* 0x000fc80000000f00 */
[----:B------:R-:W-:Y:S02]  /*3f90*/  SHF.L.U32 R3, R3, 0x1f, RZ ;  /* 0x0000001f03037819 */ /* 0x000fe400000006ff */
[----:B0-----:R-:W-:-:S04]  /*3fa0*/  LEA R0, R0, R5, 0x18 ;  /* 0x0000000500007211 */ /* 0x001fc800078ec0ff */
[----:B------:R-:W0:Y:S02]  /*3fb0*/  SYNCS.PHASECHK.TRANS64.TRYWAIT P0, [R0+URZ+0x34310], R3 ;  /* 0x03431003000075a7 */ /* 0x000e2400080011ff */
[----:B0-----:R-:W-:Y:S05]  /*3fc0*/  @!P0 BRA `(.L_x_899) ;  /* 0x000000e400f08947 */ /* 0x001fea0003800000 */
.L_x_1107:
        /* <DEDUP_REMOVED lines=17> */
.L_x_900:
[----:B------:R-:W-:Y:S01]  /*40e0*/  IMAD.U32 R3, RZ, RZ, UR43 ;  /* 0x0000002bff037e24 */ /* 0x000fe2000f8e00ff */
[----:B------:R-:W-:-:S04]  /*40f0*/  FSETP.NEU.AND P1, PT, R16, 1, PT ;  /* 0x3f8000001000780b */ /* 0x000fc80003f2d000 */
[----:B------:R-:W-:-:S04]  /*4100*/  SHF.L.U32 R3, R3, 0x1f, RZ ;  /* 0x0000001f03037819 */ /* 0x000fc800000006ff */
[----:B------:R-:W0:Y:S02]  /*4110*/  SYNCS.PHASECHK.TRANS64.TRYWAIT P0, [R0+URZ+0x34330], R3 ;  /* 0x03433003000075a7 */ /* 0x000e2400080011ff */
[----:B0-----:R-:W-:Y:S05]  /*4120*/  @!P0 BRA `(.L_x_901) ;  /* 0x000000e400ac8947 */ /* 0x001fea0003800000 */
.L_x_1108:
        /* <DEDUP_REMOVED lines=21> */
.L_x_903:
        /* <DEDUP_REMOVED lines=22> */
.L_x_904:
        /* <DEDUP_REMOVED lines=24> */
.L_x_906:
[----:B------:R-:W-:Y:S05]  /*4560*/  BSYNC.RECONVERGENT B0 ;  /* 0x0000000000007941 */ /* 0x000fea0003800200 */
.L_x_905:
        /* <DEDUP_REMOVED lines=17> */
.L_x_907:
        /* <DEDUP_REMOVED lines=22> */
.L_x_908:
        /* <DEDUP_REMOVED lines=24> */
.L_x_910:
[----:B------:R-:W-:Y:S05]  /*4960*/  BSYNC.RECONVERGENT B0 ;  /* 0x0000000000007941 */ /* 0x000fea0003800200 */
.L_x_909:
        /* <DEDUP_REMOVED lines=17> */
.L_x_911:
        /* <DEDUP_REMOVED lines=22> */
.L_x_912:
        /* <DEDUP_REMOVED lines=25> */
.L_x_914:
[----:B------:R-:W-:Y:S05]  /*4d70*/  BSYNC.RECONVERGENT B0 ;  /* 0x0000000000007941 */ /* 0x000fea0003800200 */
.L_x_913:
        /* <DEDUP_REMOVED lines=17> */
.L_x_915:
        /* <DEDUP_REMOVED lines=24> */
.L_x_917:
[----:B------:R-:W-:Y:S05]  /*5010*/  BSYNC.RECONVERGENT B0 ;  /* 0x0000000000007941 */ /* 0x000fea0003800200 */
.L_x_916:
        /* <DEDUP_REMOVED lines=17> */
.L_x_918:
[----:B------:R-:W-:Y:S05]  /*5130*/  WARPSYNC.ALL ;  /* 0x0000000000007948 */ /* 0x000fea0003800000 */
[----:B------:R-:W-:-:S13]  /*5140*/  R2UR UR4, R90 ;  /* 0x000000005a0472ca */ /* 0x000fda00000e0000 */
[----:B------:R1:W-:Y:S02]  /*5150*/  STTM.x32 tmem[UR4], R24 ;  /* 0x00000018000079ed */ /* 0x0003e400082c0004 */
.L_x_902:
[----:B------:R-:W-:-:S09]  /*5160*/  UISETP.NE.AND UP0, UPT, UR46, URZ, UPT ;  /* 0x000000ff2e00728c */ /* 0x000fd2000bf05270 */
[----:B------:R-:W-:Y:S05]  /*5170*/  BRA.U !UP0, `(.L_x_919) ;  /* 0x0000000108047547 */ /* 0x000fea000b800000 */
[----:B------:R-:W-:Y:S05]  /*5180*/  BPT.TRAP 0x1 ;  /* 0x000000040000795c */ /* 0x000fea0000300000 */
.L_x_919:
        /* <DEDUP_REMOVED lines=12> */
.L_x_920:
[----:B0-----:R-:W-:Y:S01]  /*5250*/  IADD3 R3, PT, PT, R17, 0x34340, RZ ;  /* 0x0003434011037810 */ /* 0x001fe20007ffe0ff */
[----:B------:R-:W-:-:S03]  /*5260*/  UISETP.NE.AND UP0, UPT, UR46, URZ, UPT ;  /* 0x000000ff2e00728c */ /* 0x000fc6000bf05270 */
[----:B------:R-:W-:-:S04]  /*5270*/  PRMT R3, R0, 0x654, R3 ;  /* 0x0000065400037816 */ /* 0x000fc80000000003 */
[----:B--2---:R0:W-:Y:S02]  /*5280*/  SYNCS.ARRIVE.TRANS64.RED.A1T0 RZ, [R3+URZ], RZ ;  /* 0x000000ff03ff79a7 */ /* 0x0041e400081004ff */
[----:B------:R-:W-:Y:S05]  /*5290*/  BRA.U !UP0, `(.L_x_921) ;  /* 0x0000000108047547 */ /* 0x000fea000b800000 */
[----:B------:R-:W-:Y:S05]  /*52a0*/  BPT.TRAP 0x1 ;  /* 0x000000040000795c */ /* 0x000fea0000300000 */
.L_x_921:
[----:B------:R-:W-:Y:S01]  /*52b0*/  IMAD.U32 R0, RZ, RZ, UR42 ;  /* 0x0000002aff007e24 */ /* 0x000fe2000f8e00ff */
[----:B0-----:R-:W-:-:S04]  /*52c0*/  SHF.R.U32.HI R3, RZ, 0x15, R96 ;  /* 0x00000015ff037819 */ /* 0x001fc80000011660 */
[----:B------:R-:W-:Y:S02]  /*52d0*/  SHF.L.U32 R0, R0, 0x1f, RZ ;  /* 0x0000001f00007819 */ /* 0x000fe400000006ff */
[----:B------:R-:W-:Y:S02]  /*52e0*/  ISETP.NE.AND P0, PT, R94, R3, PT ;  /* 0x000000035e00720c */ /* 0x000fe40003f05270 */
[----:B------:R-:W0:Y:S02]  /*52f0*/  SYNCS.PHASECHK.TRANS64.TRYWAIT P1, [R17+URZ+0x34320], R0 ;  /* 0x03432000110075a7 */ /* 0x000e2400080211ff */
[----:B0-----:R-:W-:Y:S09]  /*5300*/  @!P1 BRA `(.L_x_922) ;  /* 0x000000d400489947 */ /* 0x001ff20003800000 */
.L_x_1109:
        /* <DEDUP_REMOVED lines=17> */
.L_x_923:
        /* <DEDUP_REMOVED lines=18> */
.L_x_924:
[----:B------:R-:W-:Y:S01]  /*5540*/  IMAD.U32 R0, RZ, RZ, UR43 ;  /* 0x0000002bff007e24 */ /* 0x000fe2000f8e00ff */
[----:B------:R-:W-:-:S04]  /*5550*/  FSETP.NEU.AND P1, PT, R16, 1, PT ;  /* 0x3f8000001000780b */ /* 0x000fc80003f2d000 */
[----:B------:R-:W-:-:S04]  /*5560*/  SHF.L.U32 R0, R0, 0x1f, RZ ;  /* 0x0000001f00007819 */ /* 0x000fc800000006ff */
[----:B------:R-:W0:Y:S02]  /*5570*/  SYNCS.PHASECHK.TRANS64.TRYWAIT P0, [R17+URZ+0x34338], R0 ;  /* 0x03433800110075a7 */ /* 0x000e2400080011ff */
[----:B0-----:R-:W-:Y:S05]  /*5580*/  @!P0 BRA `(.L_x_925) ;  /* 0x000000d000bc8947 */ /* 0x001fea0003800000 */
.L_x_1110:
        /* <DEDUP_REMOVED lines=21> */
.L_x_927:
        /* <DEDUP_REMOVED lines=22> */
.L_x_928:
        /* <DEDUP_REMOVED lines=24> */
.L_x_930:
[----:B------:R-:W-:Y:S05]  /*59c0*/  BSYNC.RECONVERGENT B0 ;  /* 0x0000000000007941 */ /* 0x000fea0003800200 */
.L_x_929:
        /* <DEDUP_REMOVED lines=17> */
.L_x_931:
        /* <DEDUP_REMOVED lines=22> */
.L_x_932:
        /* <DEDUP_REMOVED lines=24> */
.L_x_934:
[----:B------:R-:W-:Y:S05]  /*5dc0*/  BSYNC.RECONVERGENT B0 ;  /* 0x0000000000007941 */ /* 0x000fea0003800200 */
.L_x_933:
        /* <DEDUP_REMOVED lines=17> */
.L_x_935:
        /* <DEDUP_REMOVED lines=22> */
.L_x_936:
        /* <DEDUP_REMOVED lines=25> */
.L_x_938:
[----:B------:R-:W-:Y:S05]  /*61d0*/  BSYNC.RECONVERGENT B0 ;  /* 0x0000000000007941 */ /* 0x000fea0003800200 */
.L_x_937:
        /* <DEDUP_REMOVED lines=17> */
.L_x_939:
        /* <DEDUP_REMOVED lines=24> */
.L_x_941:
[----:B------:R-:W-:Y:S05]  /*6470*/  BSYNC.RECONVERGENT B0 ;  /* 0x0000000000007941 */ /* 0x000fea0003800200 */
.L_x_940:
        /* <DEDUP_REMOVED lines=17> */
.L_x_942:
[----:B------:R-:W-:Y:S05]  /*6590*/  WARPSYNC.ALL ;  /* 0x0000000000007948 */ /* 0x000fea0003800000 */
[----:B------:R-:W-:-:S13]  /*65a0*/  R2UR UR4, R23 ;  /* 0x00000000170472ca */ /* 0x000fda00000e0000 */
[----:B------:R2:W-:Y:S02]  /*65b0*/  STTM.x32 tmem[UR4], R24 ;  /* 0x00000018000079ed */ /* 0x0005e400082c0004 */
.L_x_926:
[----:B------:R-:W-:-:S09]  /*65c0*/  UISETP.NE.AND UP0, UPT, UR47, URZ, UPT ;  /* 0x000000ff2f00728c */ /* 0x000fd2000bf05270 */
[----:B------:R-:W-:Y:S05]  /*65d0*/  BRA.U !UP0, `(.L_x_943) ;  /* 0x0000000108047547 */ /* 0x000fea000b800000 */
[----:B------:R-:W-:Y:S05]  /*65e0*/  BPT.TRAP 0x1 ;  /* 0x000000040000795c */ /* 0x000fea0000300000 */
.L_x_943:
        /* <DEDUP_REMOVED lines=11> */
.L_x_944:
[----:B------:R-:W-:Y:S02]  /*66a0*/  UISETP.NE.AND UP0, UPT, UR45, URZ, UPT ;  /* 0x000000ff2d00728c */ /* 0x000fe4000bf05270 */
[----:B------:R-:W-:Y:S02]  /*66b0*/  UIADD3 UR5, UPT, UPT, UR36, 0x34348, URZ ;  /* 0x0003434824057890 */ /* 0x000fe4000fffe0ff */
[----:B------:R-:W-:Y:S02]  /*66c0*/  ULOP3.LUT UR43, UR43, 0x1, URZ, 0x3c, !UPT ;  /* 0x000000012b2b7892 */ /* 0x000fe4000f8e3cff */
[----:B------:R-:W-:-:S09]  /*66d0*/  UPRMT UR5, UR37, 0x654, UR5 ;  /* 0x0000065425057896 */ /* 0x000fd20008000005 */
[----:B---3--:R-:W-:Y:S01]  /*66e0*/  SYNCS.ARRIVE.TRANS64.RED.A1T0 RZ, [UR5], RZ ;  /* 0x000000ffffff79a7 */ /* 0x008fe20008100405 */
[----:B------:R-:W-:Y:S01]  /*66f0*/  ULOP3.LUT UR5, UR41, 0x1, URZ, 0x3c, !UPT ;  /* 0x0000000129057892 */ /* 0x000fe2000f8e3cff */
[----:B------:R-:W-:Y:S11]  /*6700*/  BRA.U UP0, `(.L_x_945) ;  /* 0xffffffd500f87547 */ /* 0x000ff6000b83ffff */
.L_x_897:
[----:B------:R-:W-:-:S09]  /*6710*/  UISETP.NE.AND UP0, UPT, UR46, URZ, UPT ;  /* 0x000000ff2e00728c */ /* 0x000fd2000bf05270 */
[----:B------:R-:W-:Y:S05]  /*6720*/  BRA.U !UP0, `(.L_x_946) ;  /* 0x0000000108047547 */ /* 0x000fea000b800000 */
[----:B------:R-:W-:Y:S05]  /*6730*/  BPT.TRAP 0x1 ;  /* 0x000000040000795c */ /* 0x000fea0000300000 */
.L_x_946:
[----:B------:R-:W-:Y:S02]  /*6740*/  UIADD3 UR40, UPT, UPT, UR36, 0x34328, URZ ;  /* 0x0003432824287890 */ /* 0x000fe4000fffe0ff */
[----:B------:R-:W-:Y:S02]  /*6750*/  UISETP.NE.AND UP0, UPT, UR47, URZ, UPT ;  /* 0x000000ff2f00728c */ /* 0x000fe4000bf05270 */
[----:B------:R-:W-:-:S09]  /*6760*/  UPRMT UR6, UR37, 0x654, UR40 ;  /* 0x0000065425067896 */ /* 0x000fd20008000028 */
[----:B------:R-:W-:Y:S01]  /*6770*/  SYNCS.ARRIVE.TRANS64.RED.A1T0 RZ, [UR6], RZ ;  /* 0x000000ffffff79a7 */ /* 0x000fe20008100406 */
[----:B------:R-:W-:Y:S05]  /*6780*/  BRA.U !UP0, `(.L_x_947) ;  /* 0x0000000108047547 */ /* 0x000fea000b800000 */
[----:B------:R-:W-:Y:S05]  /*6790*/  BPT.TRAP 0x1 ;  /* 0x000000040000795c */ /* 0x000fea0000300000 */
.L_x_947:
[----:B0-----:R-:W-:-:S04]  /*67a0*/  MOV R3, UR5 ;  /* 0x0000000500037c02 */ /* 0x001fc80008000f00 */
[----:B------:R-:W-:-:S04]  /*67b0*/  SHF.L.U32 R3, R3, 0x1f, RZ ;  /* 0x0000001f03037819 */ /* 0x000fc800000006ff */
[----:B------:R-:W0:Y:S02]  /*67c0*/  SYNCS.PHASECHK.TRANS64.TRYWAIT P0, [UR36+0x34310], R3 ;  /* 0x03431003ff0075a7 */ /* 0x000e240008001124 */
[----:B0-----:R-:W-:Y:S05]  /*67d0*/  @!P0 BRA `(.L_x_948) ;  /* 0x000000c0003c8947 */ /* 0x001fea0003800000 */
.L_x_1111:
[----:B------:R-:W-:Y:S01]  /*67e0*/  R2UR UR5, R97 ;  /* 0x00000000610572ca */ /* 0x000fe200000e0000 */
[----:B------:R-:W-:-:S12]  /*67f0*/  UISETP.NE.AND UP0, UPT, UR47, URZ, UPT ;  /* 0x000000ff2f00728c */ /* 0x000fd8000bf05270 */
[----:B------:R-:W3:Y:S02]  /*6800*/  LDTM.x2 R16, tmem[UR5] ;  /* 0x00000005001079ee */ /* 0x000ee400080c0000 */
[----:B---3--:R-:W-:Y:S05]  /*6810*/  BRA.U !UP0, `(.L_x_949) ;  /* 0x0000000108047547 */ /* 0x008fea000b800000 */
[----:B------:R-:W-:Y:S05]  /*6820*/  BPT.TRAP 0x1 ;  /* 0x000000040000795c */ /* 0x000fea0000300000 */
.L_x_949:
[----:B------:R-:W-:Y:S01]  /*6830*/  SYNCS.ARRIVE.TRANS64.RED.A1T0 RZ, [UR4], RZ ;  /* 0x000000ffffff79a7 */ /* 0x000fe20008100404 */
[----:B------:R-:W-:-:S09]  /*6840*/  UISETP.NE.AND UP0, UPT, UR46, URZ, UPT ;  /* 0x000000ff2e00728c */ /* 0x000fd2000bf05270 */
[----:B------:R-:W-:Y:S05]  /*6850*/  BRA.U !UP0, `(.L_x_950) ;  /* 0x0000000108047547 */ /* 0x000fea000b800000 */
[----:B------:R-:W-:Y:S05]  /*6860*/  BPT.TRAP 0x1 ;  /* 0x000000040000795c */ /* 0x000fea0000300000 */
.L_x_950:
[----:B------:R-:W-:Y:S01]  /*6870*/  ULOP3.LUT UR4, UR42, 0x1, URZ, 0x3c, !UPT ;  /* 0x000000012a047892 */ /* 0x000fe2000f8e3cff */
[----:B------:R-:W-:-:S04]  /*6880*/  SHF.R.U32.HI R5, RZ, 0x15, R96 ;  /* 0x00000015ff057819 */ /* 0x000fc80000011660 */
[----:B------:R-:W-:Y:S01]  /*6890*/  ISETP.NE.AND P0, PT, R94, R5, PT ;  /* 0x000000055e00720c */ /* 0x000fe20003f05270 */
[----:B0-----:R-:W-:-:S05]  /*68a0*/  IMAD.U32 R3, RZ, RZ, UR4 ;  /* 0x00000004ff037e24 */ /* 0x001fca000f8e00ff */
[----:B------:R-:W-:-:S04]  /*68b0*/  SHF.L.U32 R3, R3, 0x1f, RZ ;  /* 0x0000001f03037819 */ /* 0x000fc800000006ff */
[----:B------:R-:W0:Y:S02]  /*68c0*/  SYNCS.PHASECHK.TRANS64.TRYWAIT P1, [UR36+0x34320], R3 ;  /* 0x03432003ff0075a7 */ /* 0x000e240008021124 */
[----:B0-----:R-:W-:Y:S05]  /*68d0*/  @!P1 BRA `(.L_x_951) ;  /* 0x000000c000149947 */ /* 0x001fea0003800000 */
.L_x_1112:
        /* <DEDUP_REMOVED lines=17> */
.L_x_952:
[----:B------:R-:W-:Y:S05]  /*69f0*/  WARPSYNC.ALL ;  /* 0x0000000000007948 */ /* 0x000fea0003800000 */
[----:B------:R-:W-:Y:S01]  /*6a00*/  R2UR UR4, R96 ;  /* 0x00000000600472ca */ /* 0x000fe200000e0000 */
[----:B------:R-:W-:-:S12]  /*6a10*/  UISETP.NE.AND UP0, UPT, UR46, URZ, UPT ;  /* 0x000000ff2e00728c */ /* 0x000fd8000bf05270 */
[----:B------:R-:W3:Y:S02]  /*6a20*/  LDTM.x2 R4, tmem[UR4] ;  /* 0x00000004000479ee */ /* 0x000ee400080c0000 */
[----:B---3--:R-:W-:Y:S05]  /*6a30*/  BRA.U !UP0, `(.L_x_953) ;  /* 0x0000000108047547 */ /* 0x008fea000b800000 */
[----:B------:R-:W-:Y:S05]  /*6a40*/  BPT.TRAP 0x1 ;  /* 0x000000040000795c */ /* 0x000fea0000300000 */
.L_x_953:
[----:B------:R-:W-:Y:S02]  /*6a50*/  UPRMT UR40, UR37, 0x654, UR40 ;  /* 0x0000065425287896 */ /* 0x000fe40008000028 */
[----:B------:R-:W-:-:S07]  /*6a60*/  UISETP.NE.AND UP0, UPT, UR48, URZ, UPT ;  /* 0x000000ff3000728c */ /* 0x000fce000bf05270 */
[----:B------:R-:W-:Y:S02]  /*6a70*/  SYNCS.ARRIVE.TRANS64.RED.A1T0 RZ, [UR40], RZ ;  /* 0x000000ffffff79a7 */ /* 0x000fe40008100428 */
[----:B------:R-:W-:Y:S05]  /*6a80*/  BRA.U UP0, `(.L_x_954) ;  /* 0x0000000100047547 */ /* 0x000fea000b800000 */
[----:B------:R-:W-:Y:S05]  /*6a90*/  BPT.TRAP 0x1 ;  /* 0x000000040000795c */ /* 0x000fea0000300000 */
.L_x_954:
[----:B0-----:R-:W-:-:S04]  /*6aa0*/  MOV R3, UR43 ;  /* 0x0000002b00037c02 */ /* 0x001fc80008000f00 */
[----:B------:R-:W-:-:S04]  /*6ab0*/  SHF.L.U32 R3, R3, 0x1f, RZ ;  /* 0x0000001f03037819 */ /* 0x000fc800000006ff */
[----:B------:R-:W0:Y:S02]  /*6ac0*/  SYNCS.PHASECHK.TRANS64.TRYWAIT P0, [UR36+0x34330], R3 ;  /* 0x03433003ff0075a7 */ /* 0x000e240008001124 */
[----:B0-----:R-:W-:Y:S05]  /*6ad0*/  @!P0 BRA `(.L_x_955) ;  /* 0x000000bc00ac8947 */ /* 0x001fea0003800000 */
.L_x_1113:
[----:B------:R-:W-:-:S09]  /*6ae0*/  UISETP.NE.AND UP0, UPT, UR48, URZ, UPT ;  /* 0x000000ff3000728c */ /* 0x000fd2000bf05270 */
[----:B------:R-:W-:Y:S05]  /*6af0*/  BRA.U UP0, `(.L_x_956) ;  /* 0x0000000100047547 */ /* 0x000fea000b800000 */
[----:B------:R-:W-:Y:S05]  /*6b00*/  BPT.TRAP 0x1 ;  /* 0x000000040000795c */ /* 0x000fea0000300000 */
.L_x_956:
        /* <DEDUP_REMOVED lines=11> */
.L_x_1114:
        /* <DEDUP_REMOVED lines=85> */
[----:B------:R-:W-:Y:S05]  /*7110*/  CALL.REL.NOINC `($__internal_13_$__cuda_sm3x_div_rn_noftz_f32_slowpath) ;  /* 0x000000bc00b07944 */ /* 0x000fea0003c00000 */
[----:B------:R-:W-:Y:S02]  /*7120*/  MOV R43, R42 ;  /* 0x0000002a002b7202 */ /* 0x000fe40000000f00 */
.L_x_959:
[----:B------:R-:W-:Y:S05]  /*7130*/  BSYNC.RECONVERGENT B2 ;  /* 0x0000000000027941 */ /* 0x000fea0003800200 */
.L_x_958:
        /* <DEDUP_REMOVED lines=12> */
[----:B------:R-:W-:Y:S05]  /*7200*/  CALL.REL.NOINC `($__internal_13_$__cuda_sm3x_div_rn_noftz_f32_slowpath) ;  /* 0x000000bc00747944 */ /* 0x000fea0003c00000 */
.L_x_961:
[----:B------:R-:W-:Y:S05]  /*7210*/  BSYNC.RECONVERGENT B2 ;  /* 0x0000000000027941 */ /* 0x000fea0003800200 */
.L_x_960:
        /* <DEDUP_REMOVED lines=20> */
.L_x_962:
        /* <DEDUP_REMOVED lines=22> */
.L_x_963:
        /* <DEDUP_REMOVED lines=51> */
.L_x_964:
        /* <DEDUP_REMOVED lines=23> */
.L_x_965:
        /* <DEDUP_REMOVED lines=50> */
.L_x_966:
        /* <DEDUP_REMOVED lines=22> */
.L_x_967:
        /* <DEDUP_REMOVED lines=50> */
.L_x_968:
        /* <DEDUP_REMOVED lines=23> */
.L_x_969:
        /* <DEDUP_REMOVED lines=50> */
.L_x_970:
        /* <DEDUP_REMOVED lines=22> */
.L_x_971:
        /* <DEDUP_REMOVED lines=51> */
.L_x_972:
        /* <DEDUP_REMOVED lines=23> */
.L_x_973:
        /* <DEDUP_REMOVED lines=50> */
.L_x_974:
        /* <DEDUP_REMOVED lines=22> */
.L_x_975:
        /* <DEDUP_REMOVED lines=50> */
.L_x_976:
        /* <DEDUP_REMOVED lines=23> */
.L_x_977:
        /* <DEDUP_REMOVED lines=36> */
.L_x_978:
[----:B------:R-:W-:Y:S02]  /*96e0*/  UIADD3 UR4, UPT, UPT, UR36, 0x34340, URZ ;  /* 0x0003434024047890 */ /* 0x000fe4000fffe0ff */
[----:B------:R-:W-:Y:S02]  /*96f0*/  UISETP.NE.AND UP0, UPT, UR48, URZ, UPT ;  /* 0x000000ff3000728c */ /* 0x000fe4000bf05270 */
[----:B------:R-:W-:-:S09]  /*9700*/  UPRMT UR4, UR37, 0x654, UR4 ;  /* 0x0000065425047896 */ /* 0x000fd20008000004 */
[----:B------:R-:W-:Y:S01]  /*9710*/  SYNCS.ARRIVE.TRANS64.RED.A1T0 RZ, [UR4], RZ ;  /* 0x000000ffffff79a7 */ /* 0x000fe20008100404 */
[----:B------:R-:W-:Y:S05]  /*9720*/  BRA.U UP0, `(.L_x_979) ;  /* 0x0000000100087547 */ /* 0x000fea000b800000 */
[----:B------:R-:W-:Y:S05]  /*9730*/  BPT.TRAP 0x1 ;  /* 0x000000040000795c */ /* 0x000fea0000300000 */
[----:B------:R-:W-:Y:S05]  /*9740*/  BPT.TRAP 0x1 ;  /* 0x000000040000795c */ /* 0x000fea0000300000 */
.L_x_979:
[----:B------:R-:W-:Y:S02]  /*9750*/  UIADD3 UR36, UPT, UPT, UR36, 0x34348, URZ ;  /* 0x0003434824247890 */ /* 0x000fe4000fffe0ff */
[----:B------:R-:W-:Y:S02]  /*9760*/  UIADD3 UR40, UPT, UPT, UR39, 0x2, URZ ;  /* 0x0000000227287890 */ /* 0x000fe4000fffe0ff */
[----:B------:R-:W-:-:S09]  /*9770*/  UPRMT UR36, UR37, 0x654, UR36 ;  /* 0x0000065425247896 */ /* 0x000fd20008000024 */
[----:B------:R-:W-:Y:S03]  /*9780*/  SYNCS.ARRIVE.TRANS64.RED.A1T0 RZ, [UR36], RZ ;  /* 0x000000ffffff79a7 */ /* 0x000fe60008100424 */
.L_x_891:
[----:B------:R-:W1:Y:S01]  /*9790*/  LDCU UR5, c[0x0][0x370] ;  /* 0x00006e00ff0577ac */ /* 0x000e620008000800 */
[----:B------:R-:W2:Y:S01]  /*97a0*/  LDCU UR4, c[0x0][0x438] ;  /* 0x00008700ff0477ac */ /* 0x000ea20008000800 */
[----:B-1----:R-:W-:-:S04]  /*97b0*/  UIADD3 UR44, UPT, UPT, UR5, UR44, URZ ;  /* 0x0000002c052c7290 */ /* 0x002fc8000fffe0ff */
[----:B--2---:R-:W-:-:S09]  /*97c0*/  UISETP.GE.AND UP0, UPT, UR44, UR4, UPT ;  /* 0x000000042c00728c */ /* 0x004fd2000bf06270 */
[----:B------:R-:W-:Y:S05]  /*97d0*/  BRA.U !UP0, `(.L_x_980) ;  /* 0xffffffa108b47547 */ /* 0x000fea000b83ffff */
.L_x_890:
        /* <DEDUP_REMOVED lines=37> */
.L_x_982:
[----:B------:R-:W-:Y:S02]  /*9a30*/  MOV R2, 0x9a50 ;  /* 0x00009a5000027802 */ /* 0x000fe40000000f00 */
[----:B------:R-:W-:Y:S05]  /*9a40*/  CALL.REL.NOINC `($__internal_10_$__cuda_sm10x_tcgen05_guardrail_trap_col_being_dealloced_not_returned_by_alloc) ;  /* 0x0000009400407944 */ /* 0x000fea0003c00000 */
[----:B------:R-:W-:Y:S05]  /*9a50*/  BRA `(.L_x_983) ;  /* 0x0000000000087947 */ /* 0x000fea0003800000 */
.L_x_981:
[----:B------:R-:W-:Y:S02]  /*9a60*/  MOV R2, 0x9a80 ;  /* 0x00009a8000027802 */ /* 0x000fe40000000f00 */
[----:B------:R-:W-:Y:S05]  /*9a70*/  CALL.REL.NOINC `($__internal_12_$__cuda_sm10x_tcgen05_guardrail_trap_unallocated_columns_being_dealloced) ;  /* 0x00000094004c7944 */ /* 0x000fea0003c00000 */
.L_x_983:
[----:B------:R-:W-:Y:S01]  /*9a80*/  NOP ;  /* 0x0000000000007918 */ /* 0x000fe20000000000 */
[----:B---3--:R-:W-:Y:S05]  /*9a90*/  EXIT ;  /* 0x000000000000794d */ /* 0x008fea0003800000 */
.L_x_822:
[----:B------:R-:W-:-:S08]  /*9aa0*/  NOP ;  /* 0x0000000000007918 */ /* 0x000fd00000000000 */
[----:B------:R-:W0:Y:S02]  /*9ab0*/  USETMAXREG.TRY_ALLOC.CTAPOOL UP0, 0xc0 ;  /* 0x000000c0000079c8 */ /* 0x000e240008000600 */
[----:B0-----:R-:W-:Y:S05]  /*9ac0*/  BRA.U !UP0, `(.L_x_822) ;  /* 0xfffffffd08f47547 */ /* 0x001fea000b83ffff */
[----:B------:R-:W0:Y:S01]  /*9ad0*/  S2R R58, SR_CgaCtaId ;  /* 0x00000000003a7919 */ /* 0x000e220000008800 */
[----:B------:R-:W1:Y:S02]  /*9ae0*/  LDCU UR4, c[0x0][0x438] ;  /* 0x00008700ff0477ac */ /* 0x000e640008000800 */
[----:B-1----:R-:W-:-:S06]  /*9af0*/  UISETP.GE.AND UP0, UPT, UR44, UR4, UPT ;  /* 0x000000042c00728c */ /* 0x002fcc000bf06270 */
[----:B------:R-:W-:-:S13]  /*9b00*/  PLOP3.LUT P0, PT, PT, PT, UP0, 0x80, 0x8 ;  /* 0x000000000008781c */ /* 0x000fda0003f0f008 */
[----:B0-----:R-:W-:Y:S05]  /*9b10*/  @P0 EXIT ;  /* 0x000000000000094d */ /* 0x001fea0003800000 */
[----:B------:R-:W-:Y:S01]  /*9b20*/  UISETP.NE.AND UP1, UPT, UR36, URZ, UPT ;  /* 0x000000ff2400728c */ /* 0x000fe2000bf25270 */
[----:B------:R-:W-:Y:S01]  /*9b30*/  IMAD.SHL.U32 R64, R3, 0x8, RZ ;  /* 0x0000000803407824 */ /* 0x000fe200078e00ff */
[----:B------:R-:W0:Y:S01]  /*9b40*/  LDCU.64 UR4, c[0x0][0x3c0] ;  /* 0x00007800ff0477ac */ /* 0x000e220008000a00 */
[----:B------:R-:W-:Y:S01]  /*9b50*/  MOV R3, 0x400 ;  /* 0x0000040000037802 */ /* 0x000fe20000000f00 */
[----:B------:R-:W-:Y:S01]  /*9b60*/  IMAD.U32 R57, R0, 0x10000, RZ ;  /* 0x0001000000397824 */ /* 0x000fe200078e00ff */
[----:B------:R-:W-:Y:S01]  /*9b70*/  LOP3.LUT R56, R94, 0x3, RZ, 0xc0, !PT ;  /* 0x000000035e387812 */ /* 0x000fe200078ec0ff */
[----:B------:R-:W-:Y:S01]  /*9b80*/  IMAD.MOV.U32 R70, RZ, RZ, 0x20 ;  /* 0x00000020ff467424 */ /* 0x000fe200078e00ff */
[----:B------:R-:W-:Y:S01]  /*9b90*/  PLOP3.LUT P1, PT, PT, PT, UP1, 0x80, 0x8 ;  /* 0x000000000008781c */ /* 0x000fe20003f2f018 */
[----:B------:R-:W-:Y:S01]  /*9ba0*/  IMAD.MOV.U32 R75, RZ, RZ, RZ ;  /* 0x000000ffff4b7224 */ /* 0x000fe200078e00ff */
[----:B------:R-:W-:Y:S01]  /*9bb0*/  PLOP3.LUT P0, PT, PT, PT, UP1, 0x80, 0x8 ;  /* 0x000000000008781c */ /* 0x000fe20003f0f018 */
[----:B------:R-:W-:Y:S01]  /*9bc0*/  IMAD.MOV.U32 R74, RZ, RZ, 0x1 ;  /* 0x00000001ff4a7424 */ /* 0x000fe200078e00ff */
[----:B------:R-:W-:Y:S01]  /*9bd0*/  LEA R3, R58, R3, 0x18 ;  /* 0x000000033a037211 */ /* 0x000fe200078ec0ff */
[----:B------:R-:W-:Y:S01]  /*9be0*/  IMAD.MOV.U32 R73, RZ, RZ, 0x1 ;  /* 0x00000001ff497424 */ /* 0x000fe200078e00ff */
[----:B------:R-:W-:Y:S01]  /*9bf0*/  SEL R5, R6, R5, P0 ;  /* 0x0000000506057207 */ /* 0x000fe20000000000 */
[----:B------:R-:W-:Y:S01]  /*9c00*/  IMAD.MOV.U32 R72, RZ, RZ, RZ ;  /* 0x000000ffff487224 */ /* 0x000fe200078e00ff */
[----:B------:R-:W-:Y:S01]  /*9c10*/  PLOP3.LUT P0, PT, PT, PT, UP1, 0x80, 0x8 ;  /* 0x000000000008781c */ /* 0x000fe20003f0f018 */
[C---:B------:R-:W-:Y:S01]  /*9c20*/  VIADD R65, R3.reuse, 0x34320 ;  /* 0x0003432003417836 */ /* 0x040fe20000000000 */
[----:B------:R-:W-:Y:S01]  /*9c30*/  PLOP3.LUT P4, PT, PT, PT, UP1, 0x80, 0x8 ;  /* 0x000000000008781c */ /* 0x000fe20003f8f018 */
[C---:B------:R-:W-:Y:S01]  /*9c40*/  VIADD R63, R3.reuse, 0x34308 ;  /* 0x00034308033f7836 */ /* 0x040fe20000000000 */
[----:B------:R-:W-:Y:S01]  /*9c50*/  PLOP3.LUT P2, PT, PT, PT, UP1, 0x80, 0x8 ;  /* 0x000000000008781c */ /* 0x000fe20003f4f018 */
[----:B------:R-:W-:Y:S01]  /*9c60*/  @P1 VIADD R65, R3, 0x34310 ;  /* 0x0003431003411836 */ /* 0x000fe20000000000 */
[----:B------:R-:W-:Y:S01]  /*9c70*/  PLOP3.LUT P1, PT, PT, PT, UP1, 0x80, 0x8 ;  /* 0x000000000008781c */ /* 0x000fe20003f2f018 */
[----:B0-----:R-:W-:Y:S01]  /*9c80*/  UISETP.NE.U32.AND UP0, UPT, UR4, URZ, UPT ;  /* 0x000000ff0400728c */ /* 0x001fe2000bf05070 */
[----:B------:R-:W-:Y:S01]  /*9c90*/  LOP3.LUT R57, R57, 0x600000, RZ, 0xc0, !PT ;  /* 0x0060000039397812 */ /* 0x000fe200078ec0ff */
[C---:B------:R-:W-:Y:S01]  /*9ca0*/  VIADD R69, R3.reuse, 0x34328 ;  /* 0x0003432803457836 */ /* 0x040fe20000000000 */
[----:B------:R-:W-:Y:S01]  /*9cb0*/  SEL R68, RZ, 0x80, P1 ;  /* 0x00000080ff447807 */ /* 0x000fe20000800000 */
[----:B------:R-:W-:Y:S01]  /*9cc0*/  UISETP.NE.AND.EX UP0, UPT, UR5, URZ, UPT, UP0 ;  /* 0x000000ff0500728c */ /* 0x000fe2000bf05300 */
[----:B------:R-:W-:Y:S01]  /*9cd0*/  PLOP3.LUT P3, PT, PT, PT, UP1, 0x80, 0x8 ;  /* 0x000000000008781c */ /* 0x000fe20003f6f018 */
[C---:B------:R-:W-:Y:S01]  /*9ce0*/  @P0 VIADD R63, R3.reuse, 0x342f8 ;  /* 0x000342f8033f0836 */ /* 0x040fe20000000000 */
[----:B------:R-:W-:Y:S01]  /*9cf0*/  LOP3.LUT R62, R64, 0x8, RZ, 0x3c, !PT ;  /* 0x00000008403e7812 */ /* 0x000fe200078e3cff */
[C---:B------:R-:W-:Y:S01]  /*9d00*/  VIADD R66, R3.reuse, 0x34300 ;  /* 0x0003430003427836 */ /* 0x040fe20000000000 */
[----:B------:R-:W-:Y:S01]  /*9d10*/  PLOP3.LUT P0, PT, PT, PT, UP1, 0x80, 0x8 ;  /* 0x000000000008781c */ /* 0x000fe20003f0f018 */
[C---:B------:R-:W-:Y:S01]  /*9d20*/  @P4 VIADD R69, R3.reuse, 0x34318 ;  /* 0x0003431803454836 */ /* 0x040fe20000000000 */
[----:B------:R-:W-:Y:S01]  /*9d30*/  LOP3.LUT R68, R68, R57, RZ, 0xfc, !PT ;  /* 0x0000003944447212 */ /* 0x000fe200078efcff */
[----:B------:R-:W-:Y:S01]  /*9d40*/  @P2 VIADD R66, R3, 0x342f0 ;  /* 0x000342f003422836 */ /* 0x000fe20000000000 */
[----:B------:R-:W-:Y:S01]  /*9d50*/  SEL R67, R4, R67, P3 ;  /* 0x0000004304437207 */ /* 0x000fe20001800000 */
[----:B------:R-:W-:Y:S01]  /*9d60*/  UP2UR UR45, UPR, URZ, 0x1 ;  /* 0x00000001ff2d7883 */ /* 0x000fe20008000000 */
[--C-:B------:R-:W-:Y:S01]  /*9d70*/  IADD3 R64, PT, PT, R64, 0x34370, R3.reuse ;  /* 0x0003437040407810 */ /* 0x100fe20007ffe003 */
[----:B------:R-:W-:Y:S01]  /*9d80*/  USEL UR40, URZ, 0x20, UP1 ;  /* 0x00000020ff287887 */ /* 0x000fe20008800000 */
[----:B------:R-:W-:Y:S01]  /*9d90*/  IADD3 R62, PT, PT, R62, 0x34370, R3 ;  /* 0x000343703e3e7810 */ /* 0x000fe20007ffe003 */
[----:B------:R-:W0:Y:S01]  /*9da0*/  LDCU UR41, c[0x0][0x370] ;  /* 0x00006e00ff2977ac */ /* 0x000e220008000800 */
[----:B------:R-:W-:-:S02]  /*9db0*/  SEL R70, R70, 0xa0, P0 ;  /* 0x000000a046467807 */ /* 0x000fc40000000000 */
[----:B------:R-:W-:Y:S02]  /*9dc0*/  LOP3.LUT R71, R5, 0x1, RZ, 0xc0, !PT ;  /* 0x0000000105477812 */ /* 0x000fe400078ec0ff */
[----:B------:R-:W-:Y:S02]  /*9dd0*/  SHF.R.U32.HI R77, RZ, 0x15, R57 ;  /* 0x00000015ff4d7819 */ /* 0x000fe40000011639 */
[C---:B------:R-:W-:Y:S02]  /*9de0*/  LOP3.LUT R61, R68.reuse, 0x8, RZ, 0xfc, !PT ;  /* 0x00000008443d7812 */ /* 0x040fe400078efcff */
[C---:B------:R-:W-:Y:S02]  /*9df0*/  LOP3.LUT R60, R68.reuse, 0x10, RZ, 0xfc, !PT ;  /* 0x00000010443c7812 */ /* 0x040fe400078efcff */
[----:B------:R-:W-:-:S07]  /*9e00*/  LOP3.LUT R59, R68, 0x18, RZ, 0xfc, !PT ;  /* 0x00000018443b7812 */ /* 0x000fce00078efcff */
.L_x_1032:
[----:B------:R-:W1:Y:S01]  /*9e10*/  LDCU.64 UR6, c[0x0][0x440] ;  /* 0x00008800ff0677ac */ /* 0x000e620008000a00 */
[----:B------:R-:W2:Y:S01]  /*9e20*/  LDCU UR8, c[0x0][0x43c] ;  /* 0x00008780ff0877ac */ /* 0x000ea20008000800 */
[----:B---3--:R-:W3:Y:S01]  /*9e30*/  LDCU.64 UR4, c[0x0][0x458] ;  /* 0x00008b00ff0477ac */ /* 0x008ee20008000a00 */
[----:B------:R-:W-:Y:S02]  /*9e40*/  UISETP.NE.AND UP1, UPT, UR45, URZ, UPT ;  /* 0x000000ff2d00728c */ /* 0x000fe4000bf25270 */
[----:B-1----:R-:W-:Y:S01]  /*9e50*/  UIMAD.WIDE.U32 UR10, UR44, UR6, URZ ;  /* 0x000000062c0a72a5 */ /* 0x002fe2000f8e00ff */
[----:B------:R-:W1:Y:S01]  /*9e60*/  LDCU UR6, c[0x0][0x454] ;  /* 0x00008a80ff0677ac */ /* 0x000e620008000800 */
[----:B--2---:R-:W-:-:S05]  /*9e70*/  UISETP.NE.AND UP0, UPT, UR8, 0x1, UPT ;  /* 0x000000010800788c */ /* 0x004fca000bf05270 */
[----:B------:R-:W-:Y:S02]  /*9e80*/  UMOV UR9, UR11 ;  /* 0x0000000b00097c82 */ /* 0x000fe40008000000 */
[----:B------:R-:W-:Y:S02]  /*9e90*/  USHF.R.U32.HI UR7, URZ, UR7, UR9 ;  /* 0x00000007ff077299 */ /* 0x000fe40008011609 */
[----:B------:R-:W2:Y:S02]  /*9ea0*/  LDCU.64 UR10, c[0x0][0x398] ;  /* 0x00007300ff0a77ac */ /* 0x000ea40008000a00 */
[----:B------:R-:W-:-:S04]  /*9eb0*/  USEL UR7, UR44, UR7, !UP0 ;  /* 0x000000072c077287 */ /* 0x000fc8000c000000 */
[----:B---3--:R-:W-:Y:S02]  /*9ec0*/  UIMAD.WIDE.U32 UR12, UR7, UR4, URZ ;  /* 0x00000004070c72a5 */ /* 0x008fe4000f8e00ff */
[----:B-1----:R-:W-:-:S05]  /*9ed0*/  UISETP.NE.AND UP0, UPT, UR6, 0x1, UPT ;  /* 0x000000010600788c */ /* 0x002fca000bf05270 */
[----:B------:R-:W-:Y:S02]  /*9ee0*/  UMOV UR9, UR13 ;  /* 0x0000000d00097c82 */ /* 0x000fe40008000000 */
[----:B------:R-:W-:-:S04]  /*9ef0*/  USHF.R.U32.HI UR4, URZ, UR5, UR9 ;  /* 0x00000005ff047299 */ /* 0x000fc80008011609 */
[----:B------:R-:W-:-:S04]  /*9f00*/  USEL UR4, UR7, UR4, !UP0 ;  /* 0x0000000407047287 */ /* 0x000fc8000c000000 */
[----:B------:R-:W-:-:S04]  /*9f10*/  UIADD3 UR4, UPT, UPT, -UR4, URZ, URZ ;  /* 0x000000ff04047290 */ /* 0x000fc8000fffe1ff */
[----:B------:R-:W-:-:S04]  /*9f20*/  UIMAD UR4, UR6, UR4, UR7 ;  /* 0x00000004060472a4 */ /* 0x000fc8000f8e0207 */
[----:B--2---:R-:W-:-:S06]  /*9f30*/  UIMAD.WIDE UR4, UR4, 0x4, UR10 ;  /* 0x00000004040478a5 */ /* 0x004fcc000f8e020a */
[----:B------:R-:W-:Y:S01]  /*9f40*/  IMAD.U32 R4, RZ, RZ, UR4 ;  /* 0x00000004ff047e24 */ /* 0x000fe2000f8e00ff */
[----:B------:R-:W-:-:S04]  /*9f50*/  MOV R5, UR5 ;  /* 0x0000000500057c02 */ /* 0x000fc80008000f00 */
[----:B------:R-:W1:Y:S01]  /*9f60*/  LDCU UR4, c[0x0][0x380] ;  /* 0x00007000ff0477ac */ /* 0x000e620008000800 */
[----:B------:R-:W2:Y:S01]  /*9f70*/  LDG.E R0, desc[UR50][R4.64] ;  /* 0x0000003204007981 */ /* 0x000ea2000c1e1900 */
[----:B------:R-:W-:-:S04]  /*9f80*/  UIADD3 UR7, UPT, UPT, -UR7, URZ, URZ ;  /* 0x000000ff07077290 */ /* 0x000fc8000fffe1ff */
[----:B------:R-:W-:-:S04]  /*9f90*/  UIMAD UR6, UR8, UR7, UR44 ;  /* 0x00000007080672a4 */ /* 0x000fc8000f8e022c */
[----:B------:R-:W-:-:S04]  /*9fa0*/  USHF.L.U32 UR6, UR6, 0x7, URZ ;  /* 0x0000000706067899 */ /* 0x000fc800080006ff */
[----:B-1----:R-:W-:Y:S01]  /*9fb0*/  UISETP.GE.AND UP0, UPT, UR6, UR4, UPT ;  /* 0x000000040600728c */ /* 0x002fe2000bf06270 */
[----:B--2---:R-:W-:-:S13]  /*9fc0*/  R2UR UR5, R0 ;  /* 0x00000000000572ca */ /* 0x004fda00000e0000 */
[----:B------:R-:W-:Y:S02]  /*9fd0*/  UIADD3 UR43, UPT, UPT, UR5, 0x1, URZ ;  /* 0x00000001052b7890 */ /* 0x000fe4000fffe0ff */
[----:B------:R-:W-:Y:S01]  /*9fe0*/  @!UP1 UIADD3 UR43, UPT, UPT, UR5, URZ, URZ ;  /* 0x000000ff052b9290 */ /* 0x000fe2000fffe0ff */
[----:B----4-:R-:W-:Y:S11]  /*9ff0*/  BRA.U UP0, `(.L_x_984) ;  /* 0x0000003d00d47547 */ /* 0x010ff6000b800000 */
[----:B------:R-:W-:Y:S01]  /*a000*/  UIADD3 UR5, UPT, UPT, UR43, 0x3f, URZ ;  /* 0x0000003f2b057890 */ /* 0x000fe2000fffe0ff */
[----:B------:R-:W-:Y:S01]  /*a010*/  ISETP.NE.AND P0, PT, R71, RZ, PT ;  /* 0x000000ff4700720c */ /* 0x000fe20003f05270 */
[----:B------:R-:W-:Y:S02]  /*a020*/  ULOP3.LUT UP0, UR39, UR43, 0x3f, URZ, 0xc0, !UPT ;  /* 0x0000003f2b277892 */ /* 0x000fe4000f80c0ff */
[----:B------:R-:W-:-:S04]  /*a030*/  USHF.R.S32.HI UR4, URZ, 0x1f, UR5 ;  /* 0x0000001fff047899 */ /* 0x000fc80008011405 */
[----:B------:R-:W-:-:S05]  /*a040*/  ULEA.HI UR4, UR4, UR5, URZ, 0x6 ;  /* 0x0000000504047291 */ /* 0x000fca000f8f30ff */
[----:B------:R-:W-:Y:S02]  /*a050*/  @UP0 ULEA.HI.SX32 UR42, UR4, 0xffffffff, 0x1a ;  /* 0xffffffff042a0891 */ /* 0x000fe4000f8fd2ff */
[----:B------:R-:W-:Y:S01]  /*a060*/  @!UP0 USHF.R.S32.HI UR42, URZ, 0x6, UR4 ;  /* 0x00000006ff2a8899 */ /* 0x000fe20008011404 */
[----:B------:R-:W-:Y:S11]  /*a070*/  @P0 BRA `(.L_x_985) ;  /* 0x0000000000040947 */ /* 0x000ff60003800000 */
[----:B0-----:R-:W-:Y:S05]  /*a080*/  BPT.TRAP 0x1 ;  /* 0x000000040000795c */ /* 0x001fea0000300000 */
.L_x_985:
[----:B------:R-:W-:-:S06]  /*a090*/  UISETP.NE.AND UP0, UPT, UR36, URZ, UPT ;  /* 0x000000ff2400728c */ /* 0x000fcc000bf05270 */
[----:B------:R-:W-:-:S04]  /*a0a0*/  PLOP3.LUT P0, PT, PT, PT, UP0, 0x80, 0x8 ;  /* 0x000000000008781c */ /* 0x000fc80003f0f008 */
[----:B------:R-:W-:-:S04]  /*a0b0*/  SEL R0, R73, R74, P0 ;  /* 0x0000004a49007207 */ /* 0x000fc80000000000 */
[----:B------:R-:W-:-:S04]  /*a0c0*/  SHF.L.U32 R0, R0, 0x1f, RZ ;  /* 0x0000001f00007819 */ /* 0x000fc800000006ff */
[----:B------:R-:W1:Y:S02]  /*a0d0*/  SYNCS.PHASECHK.TRANS64.TRYWAIT P0, [R69+URZ], R0 ;  /* 0x00000000450075a7 */ /* 0x000e6400080011ff */
[----:B-1----:R-:W-:Y:S05]  /*a0e0*/  @!P0 BRA `(.L_x_986) ;  /* 0x0000008800588947 */ /* 0x002fea0003800000 */
.L_x_1115:
[----:B------:R-:W-:Y:S01]  /*a0f0*/  UISETP.GE.AND UP0, UPT, UR42, 0x1, UPT ;  /* 0x000000012a00788c */ /* 0x000fe2000bf06270 */
[----:B------:R-:W-:Y:S01]  /*a100*/  HFMA2 R16, -RZ, RZ, 0, 0 ;  /* 0x00000000ff107431 */ /* 0x000fe200000001ff */
[----:B------:R-:W-:Y:S02]  /*a110*/  MOV R76, UR40 ;  /* 0x00000028004c7c02 */ /* 0x000fe40008000f00 */
[----:B------:R-:W-:-:S05]  /*a120*/  MOV R17, 0xff800000 ;  /* 0xff80000000117802 */ /* 0x000fca0000000f00 */
[----:B------:R-:W-:Y:S05]  /*a130*/  BRA.U !UP0, `(.L_x_987) ;  /* 0x0000001908d47547 */ /* 0x000fea000b800000 */
[----:B------:R-:W-:Y:S01]  /*a140*/  ULEA UR4, UR42, UR40, 0x6 ;  /* 0x000000282a047291 */ /* 0x000fe2000f8e30ff */
[----:B------:R-:W-:Y:S01]  /*a150*/  MOV R16, RZ ;  /* 0x000000ff00107202 */ /* 0x000fe20000000f00 */
[----:B------:R-:W2:Y:S01]  /*a160*/  LDCU UR37, c[0x0][0x414] ;  /* 0x00008280ff2577ac */ /* 0x000ea20008000800 */
[----:B------:R-:W-:-:S03]  /*a170*/  MOV R18, 0xff800000 ;  /* 0xff80000000127802 */ /* 0x000fc60000000f00 */
[----:B------:R-:W-:Y:S01]  /*a180*/  MOV R76, UR4 ;  /* 0x00000004004c7c02 */ /* 0x000fe20008000f00 */
[----:B------:R-:W-:Y:S02]  /*a190*/  UIADD3 UR42, UPT, UPT, UR42, -0x1, URZ ;  /* 0xffffffff2a2a7890 */ /* 0x000fe4000fffe0ff */
.L_x_1007:
[----:B-1----:R-:W-:Y:S01]  /*a1a0*/  IMAD.IADD R0, R57, 0x1, R70 ;  /* 0x0000000139007824 */ /* 0x002fe200078e0246 */
[----:B------:R-:W-:Y:S01]  /*a1b0*/  ISETP.GT.U32.AND P1, PT, R67, 0x1, PT ;  /* 0x000000014300780c */ /* 0x000fe20003f24070 */
[----:B------:R-:W-:-:S04]  /*a1c0*/  UISETP.NE.AND UP0, UPT, UR36, URZ, UPT ;  /* 0x000000ff2400728c */ /* 0x000fc8000bf05270 */
[----:B------:R-:W1:Y:S02]  /*a1d0*/  SHFL.IDX PT, R0, R0, RZ, 0x1f ;  /* 0x00001fff00007589 */ /* 0x000e6400000e0000 */
[----:B------:R-:W-:-:S04]  /*a1e0*/  PLOP3.LUT P0, PT, PT, PT, UP0, 0x80, 0x8 ;  /* 0x000000000008781c */ /* 0x000fc80003f0f008 */
[----:B------:R-:W-:Y:S02]  /*a1f0*/  SEL R78, R72, R75, P0 ;  /* 0x0000004b484e7207 */ /* 0x000fe40000000000 */
[----:B-1----:R-:W-:Y:S01]  /*a200*/  R2UR UR38, R0 ;  /* 0x00000000002672ca */ /* 0x002fe200000e0000 */
[----:B0-23--:R-:W-:-:S14]  /*a210*/  @P1 BRA `(.L_x_988) ;  /* 0x0000000000041947 */ /* 0x00dfdc0003800000 */
[----:B0-2---:R-:W-:Y:S05]  /*a220*/  BPT.TRAP 0x1 ;  /* 0x000000040000795c */ /* 0x005fea0000300000 */
.L_x_988:
[----:B------:R-:W-:Y:S02]  /*a230*/  SHF.L.U32 R3, R78, 0x1f, RZ ;  /* 0x0000001f4e037819 */ /* 0x000fe400000006ff */
[----:B------:R-:W-:Y:S02]  /*a240*/  ISETP.NE.AND P0, PT, R56, R77, PT ;  /* 0x0000004d3800720c */ /* 0x000fe40003f05270 */
[----:B------:R-:W1:Y:S02]  /*a250*/  SYNCS.PHASECHK.TRANS64.TRYWAIT P1, [R66+URZ], R3 ;  /* 0x00000003420075a7 */ /* 0x000e6400080211ff */
[----:B-1----:R-:W-:Y:S09]  /*a260*/  @!P1 BRA `(.L_x_989) ;  /* 0x00000088000c9947 */ /* 0x002ff20003800000 */
.L_x_1116:
        /* <DEDUP_REMOVED lines=17> */
.L_x_990:
[----:B------:R-:W-:Y:S05]  /*a380*/  WARPSYNC.ALL ;  /* 0x0000000000007948 */ /* 0x000fea0003800000 */
[----:B------:R-:W-:Y:S02]  /*a390*/  R2UR UR4, R68 ;  /* 0x00000000440472ca */ /* 0x000fe400000e0000 */
[----:B------:R-:W-:-:S11]  /*a3a0*/  ISETP.NE.AND P0, PT, R56, R77, PT ;  /* 0x0000004d3800720c */ /* 0x000fd60003f05270 */
[----:B------:R-:W3:Y:S02]  /*a3b0*/  LDTM.x8 R48, tmem[UR4] ;  /* 0x00000004003079ee */ /* 0x000ee400081c0000 */
[----:B---3--:R-:W-:Y:S05]  /*a3c0*/  @!P0 BRA `(.L_x_991) ;  /* 0x0000000000408947 */ /* 0x008fea0003800000 */
        /* <DEDUP_REMOVED lines=16> */
.L_x_991:
        /* <DEDUP_REMOVED lines=21> */
.L_x_992:
        /* <DEDUP_REMOVED lines=21> */
.L_x_993:
[----:B------:R-:W-:Y:S05]  /*a770*/  WARPSYNC.ALL ;  /* 0x0000000000007948 */ /* 0x000fea0003800000 */
[----:B------:R-:W-:Y:S02]  /*a780*/  R2UR UR4, R59 ;  /* 0x000000003b0472ca */ /* 0x000fe400000e0000 */
[C---:B-1----:R-:W-:Y:S02]  /*a790*/  FMNMX3 R3, R18.reuse, R48, R52, !PT ;  /* 0x0000003012037276 */ /* 0x042fe40007800034 */
[C---:B------:R-:W-:Y:S02]  /*a7a0*/  FMNMX3 R0, R18.reuse, R49, R53, !PT ;  /* 0x0000003112007276 */ /* 0x040fe40007800035 */
[----:B------:R-:W-:-:S02]  /*a7b0*/  FMNMX3 R5, R18, R50, R54, !PT ;  /* 0x0000003212057276 */ /* 0x000fc40007800036 */
[----:B------:R-:W-:Y:S02]  /*a7c0*/  FMNMX3 R3, R3, R40, R44, !PT ;  /* 0x0000002803037276 */ /* 0x000fe4000780002c */
[----:B------:R-:W-:Y:S02]  /*a7d0*/  FMNMX3 R0, R0, R41, R45, !PT ;  /* 0x0000002900007276 */ /* 0x000fe4000780002d */
[----:B------:R-:W-:Y:S01]  /*a7e0*/  FMNMX3 R6, R18, R51, R55, !PT ;  /* 0x0000003312067276 */ /* 0x000fe20007800037 */
[----:B------:R-:W1:Y:S01]  /*a7f0*/  LDTM.x8 R24, tmem[UR4] ;  /* 0x00000004001879ee */ /* 0x000e6200081c0000 */
[----:B------:R-:W-:Y:S02]  /*a800*/  FMNMX3 R5, R5, R42, R46, !PT ;  /* 0x0000002a05057276 */ /* 0x000fe4000780002e */
[----:B------:R-:W-:Y:S02]  /*a810*/  FMNMX3 R3, R3, R32, R36, !PT ;  /* 0x0000002003037276 */ /* 0x000fe40007800024 */
[----:B------:R-:W-:-:S02]  /*a820*/  FMNMX3 R0, R0, R33, R37, !PT ;  /* 0x0000002100007276 */ /* 0x000fc40007800025 */
[----:B------:R-:W-:Y:S02]  /*a830*/  FMNMX3 R6, R6, R43, R47, !PT ;  /* 0x0000002b06067276 */ /* 0x000fe4000780002f */
[----:B------:R-:W-:Y:S02]  /*a840*/  FMNMX3 R5, R5, R34, R38, !PT ;  /* 0x0000002205057276 */ /* 0x000fe40007800026 */
[----:B------:R-:W-:Y:S02]  /*a850*/  FMNMX3 R6, R6, R35, R39, !PT ;  /* 0x0000002306067276 */ /* 0x000fe40007800027 */
[----:B------:R-:W-:Y:S02]  /*a860*/  ISETP.NE.AND P0, PT, R56, R77, PT ;  /* 0x0000004d3800720c */ /* 0x000fe40003f05270 */
[----:B-1----:R-:W-:Y:S02]  /*a870*/  FMNMX3 R4, R3, R24, R28, !PT ;  /* 0x0000001803047276 */ /* 0x002fe4000780001c */
[----:B------:R-:W-:-:S02]  /*a880*/  FMNMX3 R3, R0, R25, R29, !PT ;  /* 0x0000001900037276 */ /* 0x000fc4000780001d */
[----:B------:R-:W-:Y:S02]  /*a890*/  FMNMX3 R0, R5, R26, R30, !PT ;  /* 0x0000001a05007276 */ /* 0x000fe4000780001e */
[----:B------:R-:W-:Y:S02]  /*a8a0*/  FMNMX3 R17, R6, R27, R31, !PT ;  /* 0x0000001b06117276 */ /* 0x000fe4000780001f */
[----:B------:R-:W-:-:S04]  /*a8b0*/  FMNMX3 R0, R4, R3, R0, !PT ;  /* 0x0000000304007276 */ /* 0x000fc80007800000 */
[----:B------:R-:W-:-:S04]  /*a8c0*/  FMNMX R17, R17, R0, !PT ;  /* 0x0000000011117209 */ /* 0x000fc80007800000 */
[----:B------:R-:W-:-:S04]  /*a8d0*/  FSETP.NEU.AND P1, PT, R17, -INF , PT ;  /* 0xff8000001100780b */ /* 0x000fc80003f2d000 */
[----:B------:R-:W-:Y:S01]  /*a8e0*/  FSEL R19, R17, RZ, P1 ;  /* 0x000000ff11137208 */ /* 0x000fe20000800000 */
[----:B------:R-:W-:Y:S08]  /*a8f0*/  @!P0 BRA `(.L_x_994) ;  /* 0x0000000000408947 */ /* 0x000ff00003800000 */
        /* <DEDUP_REMOVED lines=16> */
.L_x_994:
[----:B------:R-:W-:Y:S05]  /*aa00*/  WARPSYNC.ALL ;  /* 0x0000000000007948 */ /* 0x000fea0003800000 */
[----:B------:R-:W-:Y:S02]  /*aa10*/  R2UR UR4, R68 ;  /* 0x00000000440472ca */ /* 0x000fe400000e0000 */
[----:B------:R-:W-:-:S11]  /*aa20*/  ISETP.NE.AND P0, PT, R71, RZ, PT ;  /* 0x000000ff4700720c */ /* 0x000fd60003f05270 */
[----:B------:R1:W-:Y:S02]  /*aa30*/  STTM.x2 tmem[UR4], R18 ;  /* 0x00000012000079ed */ /* 0x0003e400080c0004 */
[----:B------:R-:W-:Y:S05]  /*aa40*/  @P0 BRA `(.L_x_995) ;  /* 0x0000000000040947 */ /* 0x000fea0003800000 */
[----:B0-2---:R-:W-:Y:S05]  /*aa50*/  BPT.TRAP 0x1 ;  /* 0x000000040000795c */ /* 0x005fea0000300000 */
.L_x_995:
[----:B------:R-:W-:Y:S01]  /*aa60*/  SHF.L.U32 R3, R2, 0x1f, RZ ;  /* 0x0000001f02037819 */ /* 0x000fe200000006ff */
[----:B------:R3:W-:Y:S01]  /*aa70*/  SYNCS.ARRIVE.TRANS64.A1T0 RZ, [R65+URZ], RZ ;  /* 0x000000ff41ff79a7 */ /* 0x0007e200081000ff */
[----:B--2---:R-:W-:Y:S01]  /*aa80*/  FMUL R0, R19, -UR37 ;  /* 0x8000002513007c20 */ /* 0x004fe20008400000 */
[----:B------:R-:W-:-:S03]  /*aa90*/  UISETP.NE.AND UP0, UPT, UR36, URZ, UPT ;  /* 0x000000ff2400728c */ /* 0x000fc6000bf05270 */
[--C-:B------:R-:W-:Y:S02]  /*aaa0*/  FFMA2 R22, R48.F32x2.HI_LO, UR37.F32, R0.reuse.F32 ;  /* 0x0000002530167c49 */ /* 0x100fe40009200000 */
[--C-:B------:R-:W-:Y:S01]  /*aab0*/  FFMA2 R48, R50.F32x2.HI_LO, UR37.F32, R0.reuse.F32 ;  /* 0x0000002532307c49 */ /* 0x100fe20009200000 */
[----:B------:R-:W2:Y:S01]  /*aac0*/  SYNCS.PHASECHK.TRANS64.TRYWAIT P1, [R64+URZ], R3 ;  /* 0x00000003400075a7 */ /* 0x000ea200080211ff */
[----:B------:R-:W-:Y:S01]  /*aad0*/  PLOP3.LUT P2, PT, PT, PT, UP0, 0x80, 0x8 ;  /* 0x000000000008781c */ /* 0x000fe20003f4f008 */
[----:B------:R-:W-:Y:S01]  /*aae0*/  FFMA2 R50, R52.F32x2.HI_LO, UR37.F32, R0.F32 ;  /* 0x0000002534327c49 */ /* 0x000fe20009200000 */
[----:B------:R-:W-:Y:S02]  /*aaf0*/  FSETP.GEU.AND P6, PT, R22, -126, PT ;  /* 0xc2fc00001600780b */ /* 0x000fe40003fce000 */
[----:B------:R-:W-:Y:S02]  /*ab00*/  FSETP.GEU.AND P5, PT, R23, -126, PT ;  /* 0xc2fc00001700780b */ /* 0x000fe40003fae000 */
[----:B------:R-:W-:-:S02]  /*ab10*/  FSETP.GEU.AND P4, PT, R48, -126, PT ;  /* 0xc2fc00003000780b */ /* 0x000fc40003f8e000 */
[----:B------:R-:W-:Y:S02]  /*ab20*/  SEL R79, R73, R74, P2 ;  /* 0x0000004a494f7207 */ /* 0x000fe40001000000 */
[----:B------:R-:W-:Y:S02]  /*ab30*/  PLOP3.LUT P0, PT, PT, PT, UP0, 0x80, 0x8 ;  /* 0x000000000008781c */ /* 0x000fe40003f0f008 */
[----:B------:R-:W-:Y:S02]  /*ab40*/  FSETP.GEU.AND P3, PT, R49, -126, PT ;  /* 0xc2fc00003100780b */ /* 0x000fe40003f6e000 */
[----:B------:R-:W-:Y:S01]  /*ab50*/  FSETP.GEU.AND P2, PT, R50, -126, PT ;  /* 0xc2fc00003200780b */ /* 0x000fe20003f4e000 */
[----:B------:R-:W-:Y:S01]  /*ab60*/  @!P6 FMUL R22, R22, 0.5 ;  /* 0x3f0000001616e820 */ /* 0x000fe20000400000 */
[----:B------:R-:W-:Y:S01]  /*ab70*/  LOP3.LUT R79, R79, 0x1, RZ, 0x3c, !PT ;  /* 0x000000014f4f7812 */ /* 0x000fe200078e3cff */
[----:B------:R-:W-:Y:S02]  /*ab80*/  @!P5 FMUL R23, R23, 0.5 ;  /* 0x3f0000001717d820 */ /* 0x000fe40000400000 */
[----:B------:R-:W-:-:S02]  /*ab90*/  @!P4 FMUL R48, R48, 0.5 ;  /* 0x3f0000003030c820 */ /* 0x000fc40000400000 */
[----:B------:R-:W4:Y:S08]  /*aba0*/  MUFU.EX2 R22, R22 ;  /* 0x0000001600167308 */ /* 0x000f300000000800 */
[----:B------:R-:W0:Y:S08]  /*abb0*/  MUFU.EX2 R23, R23 ;  /* 0x0000001700177308 */ /* 0x000e300000000800 */
[----:B------:R-:W0:Y:S02]  /*abc0*/  MUFU.EX2 R48, R48 ;  /* 0x0000003000307308 */ /* 0x000e240000000800 */
[----:B0-234-:R-:W-:Y:S05]  /*abd0*/  @!P1 BRA `(.L_x_996) ;  /* 0x0000007c00c49947 */ /* 0x01dfea0003800000 */
.L_x_1117:
[----:B------:R-:W-:Y:S01]  /*abe0*/  @!P3 FMUL R49, R49, 0.5 ;  /* 0x3f0000003131b820 */ /* 0x000fe20000400000 */
[----:B------:R-:W-:Y:S01]  /*abf0*/  UISETP.NE.AND UP0, UPT, UR36, URZ, UPT ;  /* 0x000000ff2400728c */ /* 0x000fe2000bf05270 */
[--C-:B------:R-:W-:Y:S01]  /*ac00*/  FFMA2 R54, R54.F32x2.HI_LO, UR37.F32, R0.reuse.F32 ;  /* 0x0000002536367c49 */ /* 0x100fe20009200000 */
[----:B------:R-:W-:Y:S01]  /*ac10*/  FSETP.GEU.AND P1, PT, R51, -126, PT ;  /* 0xc2fc00003300780b */ /* 0x000fe20003f2e000 */
[--C-:B------:R-:W-:Y:S01]  /*ac20*/  FFMA2 R6, R40.F32x2.HI_LO, UR37.F32, R0.reuse.F32 ;  /* 0x0000002528067c49 */ /* 0x100fe20009200000 */
[----:B------:R-:W-:Y:S01]  /*ac30*/  SEL R73, R79, R73, P0 ;  /* 0x000000494f497207 */ /* 0x000fe20000000000 */
[----:B------:R-:W2:Y:S01]  /*ac40*/  MUFU.EX2 R49, R49 ;  /* 0x0000003100317308 */ /* 0x000ea20000000800 */
[--C-:B------:R-:W-:Y:S01]  /*ac50*/  FFMA2 R4, R42.F32x2.HI_LO, UR37.F32, R0.reuse.F32 ;  /* 0x000000252a047c49 */ /* 0x100fe20009200000 */
[----:B------:R-:W-:Y:S01]  /*ac60*/  PLOP3.LUT P0, PT, PT, PT, UP0, 0x80, 0x8 ;  /* 0x000000000008781c */ /* 0x000fe20003f0f008 */
[----:B------:R-:W-:Y:S01]  /*ac70*/  @!P6 FMUL R22, R22, R22 ;  /* 0x000000161616e220 */ /* 0x000fe20000400000 */
[----:B------:R-:W-:Y:S01]  /*ac80*/  @!P5 FMUL R23, R23, R23 ;  /* 0x000000171717d220 */ /* 0x000fe20000400000 */
[----:B------:R-:W-:Y:S01]  /*ac90*/  @!P4 FMUL R48, R48, R48 ;  /* 0x000000303030c220 */ /* 0x000fe20000400000 */
[----:B------:R-:W-:Y:S01]  /*aca0*/  FSETP.GEU.AND P6, PT, R55, -126, PT ;  /* 0xc2fc00003700780b */ /* 0x000fe20003fce000 */
[----:B------:R-:W-:Y:S01]  /*acb0*/  @!P2 FMUL R50, R50, 0.5 ;  /* 0x3f0000003232a820 */ /* 0x000fe20000400000 */
[----:B------:R-:W-:Y:S01]  /*acc0*/  FSETP.GEU.AND P5, PT, R6, -126, PT ;  /* 0xc2fc00000600780b */ /* 0x000fe20003fae000 */
[--C-:B------:R-:W-:Y:S01]  /*acd0*/  FFMA2 R10, R44.F32x2.HI_LO, UR37.F32, R0.reuse.F32 ;  /* 0x000000252c0a7c49 */ /* 0x100fe20009200000 */
[----:B------:R-:W-:Y:S01]  /*ace0*/  FSETP.GEU.AND P4, PT, R7, -126, PT ;  /* 0xc2fc00000700780b */ /* 0x000fe20003f8e000 */
[----:B------:R-:W-:Y:S01]  /*acf0*/  @!P1 FMUL R51, R51, 0.5 ;  /* 0x3f00000033339820 */ /* 0x000fe20000400000 */
[----:B------:R-:W-:Y:S01]  /*ad00*/  SEL R74, R74, R79, P0 ;  /* 0x0000004f4a4a7207 */ /* 0x000fe20000000000 */
[----:B------:R-:W3:Y:S01]  /*ad10*/  MUFU.EX2 R50, R50 ;  /* 0x0000003200327308 */ /* 0x000ee20000000800 */
[----:B------:R-:W-:Y:S01]  /*ad20*/  FSETP.GEU.AND P0, PT, R54, -126, PT ;  /* 0xc2fc00003600780b */ /* 0x000fe20003f0e000 */
[--C-:B------:R-:W-:Y:S01]  /*ad30*/  FFMA2 R8, R46.F32x2.HI_LO, UR37.F32, R0.reuse.F32 ;  /* 0x000000252e087c49 */ /* 0x100fe20009200000 */
[----:B------:R-:W-:Y:S01]  /*ad40*/  USHF.R.U32.HI UR4, URZ, 0x15, UR38 ;  /* 0x00000015ff047899 */ /* 0x000fe20008011626 */
[----:B--2---:R-:W-:Y:S01]  /*ad50*/  @!P3 FMUL R49, R49, R49 ;  /* 0x000000313131b220 */ /* 0x004fe20000400000 */
[----:B------:R-:W-:Y:S01]  /*ad60*/  FSETP.GEU.AND P3, PT, R4, -126, PT ;  /* 0xc2fc00000400780b */ /* 0x000fe20003f6e000 */
[----:B------:R-:W-:Y:S01]  /*ad70*/  @!P6 FMUL R55, R55, 0.5 ;  /* 0x3f0000003737e820 */ /* 0x000fe20000400000 */
[--C-:B------:R-:W-:Y:S01]  /*ad80*/  FFMA2 R52, R28.F32x2.HI_LO, UR37.F32, R0.reuse.F32 ;  /* 0x000000251c347c49 */ /* 0x100fe20009200000 */
[----:B------:R-:W2:Y:S01]  /*ad90*/  MUFU.EX2 R51, R51 ;  /* 0x0000003300337308 */ /* 0x000ea20000000800 */
[----:B------:R-:W-:Y:S01]  /*ada0*/  @!P5 FMUL R6, R6, 0.5 ;  /* 0x3f0000000606d820 */ /* 0x000fe20000400000 */
[----:B------:R-:W-:Y:S01]  /*adb0*/  @!P4 FMUL R7, R7, 0.5 ;  /* 0x3f0000000707c820 */ /* 0x000fe20000400000 */
[----:B------:R-:W-:Y:S01]  /*adc0*/  FFMA2 R30, R30.F32x2.HI_LO, UR37.F32, R0.F32 ;  /* 0x000000251e1e7c49 */ /* 0x000fe20009200000 */
[----:B0-----:R-:W-:Y:S01]  /*add0*/  MOV R3, UR4 ;  /* 0x0000000400037c02 */ /* 0x001fe20008000f00 */
[----:B------:R0:W-:Y:S01]  /*ade0*/  SYNCS.ARRIVE.TRANS64.A1T0 RZ, [R62+URZ], RZ ;  /* 0x000000ff3eff79a7 */ /* 0x0001e200081000ff */
[----:B------:R-:W-:Y:S01]  /*adf0*/  @!P0 FMUL R54, R54, 0.5 ;  /* 0x3f00000036368820 */ /* 0x000fe20000400000 */
[----:B------:R-:W-:Y:S01]  /*ae00*/  LOP3.LUT R2, R2, 0x1, RZ, 0x3c, !PT ;  /* 0x0000000102027812 */ /* 0x000fe200078e3cff */
[----:B------:R-:W4:Y:S01]  /*ae10*/  MUFU.EX2 R41, R55 ;  /* 0x0000003700297308 */ /* 0x000f220000000800 */
[----:B---3--:R-:W-:Y:S01]  /*ae20*/  @!P2 FMUL R50, R50, R50 ;  /* 0x000000323232a220 */ /* 0x008fe20000400000 */
[----:B------:R-:W-:Y:S01]  /*ae30*/  @!P3 FMUL R4, R4, 0.5 ;  /* 0x3f0000000404b820 */ /* 0x000fe20000400000 */
[----:B------:R-:W-:-:S05]  /*ae40*/  FSETP.GEU.AND P2, PT, R5, -126, PT ;  /* 0xc2fc00000500780b */ /* 0x000fca0003f4e000 */
[----:B------:R-:W3:Y:S01]  /*ae50*/  MUFU.EX2 R42, R6 ;  /* 0x00000006002a7308 */ /* 0x000ee20000000800 */
[----:B--2---:R-:W-:Y:S01]  /*ae60*/  @!P1 FMUL R51, R51, R51 ;  /* 0x0000003333339220 */ /* 0x004fe20000400000 */
[----:B------:R-:W-:-:S04]  /*ae70*/  FSETP.GEU.AND P1, PT, R10, -126, PT ;  /* 0xc2fc00000a00780b */ /* 0x000fc80003f2e000 */
[----:B------:R-:W-:Y:S02]  /*ae80*/  F2FP.SATFINITE.E5M2.F32.PACK_AB_MERGE_C R81, R51, R50, RZ ;  /* 0x000000323351723e */ /* 0x000fe400048060ff */
[----:B------:R2:W5:Y:S01]  /*ae90*/  MUFU.EX2 R43, R7 ;  /* 0x00000007002b7308 */ /* 0x0005620000000800 */
[----:B----4-:R-:W-:Y:S01]  /*aea0*/  @!P6 FMUL R41, R41, R41 ;  /* 0x000000292929e220 */ /* 0x010fe20000400000 */
[----:B------:R-:W-:Y:S01]  /*aeb0*/  FSETP.GEU.AND P6, PT, R8, -126, PT ;  /* 0xc2fc00000800780b */ /* 0x000fe20003fce000 */
[----:B------:R-:W-:Y:S01]  /*aec0*/  @!P2 FMUL R5, R5, 0.5 ;  /* 0x3f0000000505a820 */ /* 0x000fe20000400000 */
[----:B------:R-:W-:-:S03]  /*aed0*/  F2FP.SATFINITE.E5M2.F32.PACK_AB_MERGE_C R55, R23, R22, RZ ;  /* 0x000000161737723e */ /* 0x000fc600048060ff */
[----:B------:R-:W-:Y:S01]  /*aee0*/  @!P1 FMUL R10, R10, 0.5 ;  /* 0x3f0000000a0a9820 */ /* 0x000fe20000400000 */
[----:B------:R-:W4:Y:S01]  /*aef0*/  MUFU.EX2 R44, R4 ;  /* 0x00000004002c7308 */ /* 0x000f220000000800 */
[----:B---3--:R-:W-:Y:S01]  /*af00*/  @!P5 FMUL R42, R42, R42 ;  /* 0x0000002a2a2ad220 */ /* 0x008fe20000400000 */
[----:B------:R-:W-:-:S05]  /*af10*/  FSETP.GEU.AND P5, PT, R9, -126, PT ;  /* 0xc2fc00000900780b */ /* 0x000fca0003fae000 */
[----:B------:R-:W-:Y:S01]  /*af20*/  @!P6 FMUL R8, R8, 0.5 ;  /* 0x3f0000000808e820 */ /* 0x000fe20000400000 */
[----:B------:R-:W3:Y:S01]  /*af30*/  MUFU.EX2 R40, R54 ;  /* 0x0000003600287308 */ /* 0x000ee20000000800 */
[----:B--2---:R-:W-:Y:S02]  /*af40*/  FFMA2 R6, R32.F32x2.HI_LO, UR37.F32, R0.F32 ;  /* 0x0000002520067c49 */ /* 0x004fe40009200000 */
[----:B-----5:R-:W-:-:S03]  /*af50*/  @!P4 FMUL R43, R43, R43 ;  /* 0x0000002b2b2bc220 */ /* 0x020fc60000400000 */
[----:B------:R-:W-:Y:S01]  /*af60*/  FSETP.GEU.AND P4, PT, R6, -126, PT ;  /* 0xc2fc00000600780b */ /* 0x000fe20003f8e000 */
[----:B------:R-:W-:Y:S01]  /*af70*/  @!P5 FMUL R9, R9, 0.5 ;  /* 0x3f0000000909d820 */ /* 0x000fe20000400000 */
[----:B------:R2:W5:Y:S01]  /*af80*/  MUFU.EX2 R45, R5 ;  /* 0x00000005002d7308 */ /* 0x0005620000000800 */
[----:B----4-:R-:W-:Y:S01]  /*af90*/  @!P3 FMUL R44, R44, R44 ;  /* 0x0000002c2c2cb220 */ /* 0x010fe20000400000 */
[----:B------:R-:W-:Y:S02]  /*afa0*/  FSETP.GEU.AND P3, PT, R7, -126, PT ;  /* 0xc2fc00000700780b */ /* 0x000fe40003f6e000 */
[----:B------:R-:W-:-:S04]  /*afb0*/  F2FP.SATFINITE.E5M2.F32.PACK_AB_MERGE_C R83, R43, R42, RZ ;  /* 0x0000002a2b53723e */ /* 0x000fc800048060ff */
[----:B------:R-:W4:Y:S01]  /*afc0*/  MUFU.EX2 R46, R10 ;  /* 0x0000000a002e7308 */ /* 0x000f220000000800 */
[----:B---3--:R-:W-:Y:S01]  /*afd0*/  @!P0 FMUL R40, R40, R40 ;  /* 0x0000002828288220 */ /* 0x008fe20000400000 */
[----:B------:R-:W-:Y:S01]  /*afe0*/  FSETP.GEU.AND P0, PT, R11, -126, PT ;  /* 0xc2fc00000b00780b */ /* 0x000fe20003f0e000 */
[----:B------:R-:W-:Y:S01]  /*aff0*/  @!P4 FMUL R6, R6, 0.5 ;  /* 0x3f0000000606c820 */ /* 0x000fe20000400000 */
[----:B------:R-:W-:Y:S02]  /*b000*/  F2FP.SATFINITE.E5M2.F32.PACK_AB_MERGE_C R54, R49, R48, RZ ;  /* 0x000000303136723e */ /* 0x000fe400048060ff */
[----:B------:R-:W-:Y:S01]  /*b010*/  F2FP.SATFINITE.E5M2.F32.PACK_AB_MERGE_C R80, R41, R40, RZ ;  /* 0x000000282950723e */ /* 0x000fe200048060ff */
        /* <DEDUP_REMOVED lines=11> */
[----:B---3--:R-:W-:Y:S02]  /*b0d0*/  @!P6 FMUL R32, R32, R32 ;  /* 0x000000202020e220 */ /* 0x008fe40000400000 */
[----:B------:R-:W-:-:S04]  /*b0e0*/  @!P2 FMUL R4, R4, 0.5 ;  /* 0x3f0000000404a820 */ /* 0x000fc80000400000 */
[----:B------:R-:W-:Y:S01]  /*b0f0*/  @!P1 FMUL R5, R5, 0.5 ;  /* 0x3f00000005059820 */ /* 0x000fe20000400000 */
[----:B------:R3:W1:Y:S01]  /*b100*/  MUFU.EX2 R35, R7 ;  /* 0x0000000700237308 */ /* 0x0006620000000800 */
[----:B--2---:R-:W-:Y:S02]  /*b110*/  FFMA2 R8, R38.F32x2.HI_LO, UR37.F32, R0.F32 ;  /* 0x0000002526087c49 */ /* 0x004fe40009200000 */
[----:B-----5:R-:W-:-:S03]  /*b120*/  @!P5 FMUL R33, R33, R33 ;  /* 0x000000212121d220 */ /* 0x020fc60000400000 */
[----:B------:R-:W-:Y:S02]  /*b130*/  FSETP.GEU.AND P5, PT, R8, -126, PT ;  /* 0xc2fc00000800780b */ /* 0x000fe40003fae000 */
[----:B------:R2:W5:Y:S01]  /*b140*/  MUFU.EX2 R47, R11 ;  /* 0x0000000b002f7308 */ /* 0x0005620000000800 */
[----:B----4-:R-:W-:Y:S01]  /*b150*/  @!P4 FMUL R34, R34, R34 ;  /* 0x000000222222c220 */ /* 0x010fe20000400000 */
[----:B------:R-:W-:Y:S02]  /*b160*/  FSETP.GEU.AND P4, PT, R9, -126, PT ;  /* 0xc2fc00000900780b */ /* 0x000fe40003f8e000 */
[----:B------:R-:W-:Y:S01]  /*b170*/  F2FP.SATFINITE.E5M2.F32.PACK_AB_MERGE_C R84, R33, R32, RZ ;  /* 0x000000202154723e */ /* 0x000fe200048060ff */
[----:B---3--:R-:W-:Y:S02]  /*b180*/  FFMA2 R6, R24.F32x2.HI_LO, UR37.F32, R0.F32 ;  /* 0x0000002518067c49 */ /* 0x008fe40009200000 */
[----:B-1----:R-:W-:-:S04]  /*b190*/  @!P3 FMUL R35, R35, R35 ;  /* 0x000000232323b220 */ /* 0x002fc80000400000 */
[----:B------:R-:W-:Y:S01]  /*b1a0*/  @!P5 FMUL R8, R8, 0.5 ;  /* 0x3f0000000808d820 */ /* 0x000fe20000400000 */
[----:B------:R-:W-:-:S03]  /*b1b0*/  FSETP.GEU.AND P3, PT, R6, -126, PT ;  /* 0xc2fc00000600780b */ /* 0x000fc60003f6e000 */
[----:B------:R-:W-:Y:S01]  /*b1c0*/  @!P4 FMUL R9, R9, 0.5 ;  /* 0x3f0000000909c820 */ /* 0x000fe20000400000 */
[----:B------:R-:W1:Y:S01]  /*b1d0*/  MUFU.EX2 R24, R8 ;  /* 0x0000000800187308 */ /* 0x000e620000000800 */
[----:B--2---:R-:W-:Y:S01]  /*b1e0*/  FFMA2 R10, R36.F32x2.HI_LO, UR37.F32, R0.F32 ;  /* 0x00000025240a7c49 */ /* 0x004fe20009200000 */
[----:B------:R-:W-:Y:S01]  /*b1f0*/  F2FP.SATFINITE.E5M2.F32.PACK_AB_MERGE_C R87, R35, R34, RZ ;  /* 0x000000222357723e */ /* 0x000fe200048060ff */
[----:B-----5:R-:W-:-:S03]  /*b200*/  @!P0 FMUL R47, R47, R47 ;  /* 0x0000002f2f2f8220 */ /* 0x020fc60000400000 */
[----:B------:R-:W-:Y:S02]  /*b210*/  FSETP.GEU.AND P6, PT, R11, -126, PT ;  /* 0xc2fc00000b00780b */ /* 0x000fe40003fce000 */
[----:B------:R-:W-:Y:S01]  /*b220*/  FSETP.GEU.AND P0, PT, R10, -126, PT ;  /* 0xc2fc00000a00780b */ /* 0x000fe20003f0e000 */
[----:B------:R-:W2:Y:S01]  /*b230*/  MUFU.EX2 R36, R4 ;  /* 0x0000000400247308 */ /* 0x000ea20000000800 */
[----:B------:R-:W-:Y:S01]  /*b240*/  F2FP.SATFINITE.E5M2.F32.PACK_AB_MERGE_C R85, R47, R46, RZ ;  /* 0x0000002e2f55723e */ /* 0x000fe200048060ff */
[----:B------:R-:W-:-:S06]  /*b250*/  @!P3 FMUL R6, R6, 0.5 ;  /* 0x3f0000000606b820 */ /* 0x000fcc0000400000 */
[----:B------:R3:W4:Y:S01]  /*b260*/  MUFU.EX2 R37, R5 ;  /* 0x0000000500257308 */ /* 0x0007220000000800 */
[----:B-1----:R-:W-:Y:S01]  /*b270*/  @!P5 FMUL R24, R24, R24 ;  /* 0x000000181818d220 */ /* 0x002fe20000400000 */
[----:B------:R-:W-:Y:S01]  /*b280*/  @!P6 FMUL R11, R11, 0.5 ;  /* 0x3f0000000b0be820 */ /* 0x000fe20000400000 */
[----:B------:R-:W-:Y:S01]  /*b290*/  FSETP.GEU.AND P5, PT, R53, -126, PT ;  /* 0xc2fc00003500780b */ /* 0x000fe20003fae000 */
[----:B------:R-:W-:-:S04]  /*b2a0*/  @!P0 FMUL R10, R10, 0.5 ;  /* 0x3f0000000a0a8820 */ /* 0x000fc80000400000 */
[----:B------:R-:W1:Y:S01]  /*b2b0*/  MUFU.EX2 R39, R11 ;  /* 0x0000000b00277308 */ /* 0x000e620000000800 */
[----:B--2---:R-:W-:Y:S01]  /*b2c0*/  @!P2 FMUL R36, R36, R36 ;  /* 0x000000242424a220 */ /* 0x004fe20000400000 */
[----:B------:R-:W-:-:S06]  /*b2d0*/  FSETP.GEU.AND P2, PT, R7, -126, PT ;  /* 0xc2fc00000700780b */ /* 0x000fcc0003f4e000 */
[----:B------:R-:W2:Y:S01]  /*b2e0*/  MUFU.EX2 R25, R9 ;  /* 0x0000000900197308 */ /* 0x000ea20000000800 */
        /* <DEDUP_REMOVED lines=9> */
[----:B------:R-:W1:Y:S01]  /*b380*/  MUFU.EX2 R38, R10 ;  /* 0x0000000a00267308 */ /* 0x000e620000000800 */
[----:B--2---:R-:W-:Y:S01]  /*b390*/  @!P4 FMUL R25, R25, R25 ;  /* 0x000000191919c220 */ /* 0x004fe20000400000 */
[----:B------:R-:W-:Y:S01]  /*b3a0*/  FSETP.GEU.AND P4, PT, R30, -126, PT ;  /* 0xc2fc00001e00780b */ /* 0x000fe20003f8e000 */
[----:B------:R-:W-:-:S03]  /*b3b0*/  @!P1 FMUL R4, R4, 0.5 ;  /* 0x3f00000004049820 */ /* 0x000fc60000400000 */
[----:B------:R-:W-:Y:S01]  /*b3c0*/  F2FP.SATFINITE.E5M2.F32.PACK_AB_MERGE_C R88, R25, R24, RZ ;  /* 0x000000181958723e */ /* 0x000fe200048060ff */
[----:B------:R-:W-:Y:S01]  /*b3d0*/  @!P6 FMUL R52, R52, 0.5 ;  /* 0x3f0000003434e820 */ /* 0x000fe20000400000 */
[----:B------:R-:W2:Y:S01]  /*b3e0*/  MUFU.EX2 R27, R7 ;  /* 0x00000007001b7308 */ /* 0x000ea20000000800 */
        /* <DEDUP_REMOVED lines=9> */
[----:B--2---:R-:W-:Y:S01]  /*b480*/  @!P2 FMUL R27, R27, R27 ;  /* 0x0000001b1b1ba220 */ /* 0x004fe20000400000 */
[----:B------:R-:W-:-:S04]  /*b490*/  LOP3.LUT P2, RZ, R3, 0x3, R94, 0x48, !PT ;  /* 0x0000000303ff7812 */ /* 0x000fc8000784485e */
[----:B------:R-:W-:Y:S01]  /*b4a0*/  F2FP.SATFINITE.E5M2.F32.PACK_AB_MERGE_C R91, R27, R26, RZ ;  /* 0x0000001a1b5b723e */ /* 0x000fe200048060ff */
[----:B------:R-:W-:Y:S01]  /*b4b0*/  @!P0 FMUL R5, R5, 0.5 ;  /* 0x3f00000005058820 */ /* 0x000fe20000400000 */
[----:B------:R-:W2:Y:S01]  /*b4c0*/  MUFU.EX2 R53, R53 ;  /* 0x0000003500357308 */ /* 0x000ea20000000800 */
[----:B---3--:R-:W-:-:S07]  /*b4d0*/  @!P1 FMUL R28, R28, R28 ;  /* 0x0000001c1c1c9220 */ /* 0x008fce0000400000 */
[----:B------:R-:W3:Y:S01]  /*b4e0*/  MUFU.EX2 R29, R5 ;  /* 0x00000005001d7308 */ /* 0x000ee20000000800 */
[----:B-1----:R-:W-:-:S07]  /*b4f0*/  @!P6 FMUL R52, R52, R52 ;  /* 0x000000343434e220 */ /* 0x002fce0000400000 */
[----:B------:R-:W1:Y:S01]  /*b500*/  MUFU.EX2 R30, R30 ;  /* 0x0000001e001e7308 */ /* 0x000e620000000800 */
[----:B--2---:R-:W-:-:S05]  /*b510*/  @!P5 FMUL R53, R53, R53 ;  /* 0x000000353535d220 */ /* 0x004fca0000400000 */
[----:B------:R-:W-:Y:S02]  /*b520*/  F2FP.SATFINITE.E5M2.F32.PACK_AB_MERGE_C R93, R53, R52, RZ ;  /* 0x00000034355d723e */ /* 0x000fe400048060ff */
[----:B------:R-:W2:Y:S01]  /*b530*/  MUFU.EX2 R31, R31 ;  /* 0x0000001f001f7308 */ /* 0x000ea20000000800 */
[----:B---3--:R-:W-:-:S05]  /*b540*/  @!P0 FMUL R29, R29, R29 ;  /* 0x0000001d1d1d8220 */ /* 0x008fca0000400000 */
[----:B------:R-:W-:Y:S01]  /*b550*/  F2FP.SATFINITE.E5M2.F32.PACK_AB_MERGE_C R90, R29, R28, RZ ;  /* 0x0000001c1d5a723e */ /* 0x000fe200048060ff */
[----:B-1----:R-:W-:Y:S01]  /*b560*/  @!P4 FMUL R30, R30, R30 ;  /* 0x0000001e1e1ec220 */ /* 0x002fe20000400000 */
[----:B--2---:R-:W-:-:S05]  /*b570*/  @!P3 FMUL R31, R31, R31 ;  /* 0x0000001f1f1fb220 */ /* 0x004fca0000400000 */
[----:B------:R-:W-:Y:S01]  /*b580*/  F2FP.SATFINITE.E5M2.F32.PACK_AB_MERGE_C R92, R31, R30, RZ ;  /* 0x0000001e1f5c723e */ /* 0x000fe200048060ff */
[----:B0-----:R-:W-:Y:S06]  /*b590*/  @!P2 BRA `(.L_x_997) ;  /* 0x000000000040a947 */ /* 0x001fec0003800000 */
        /* <DEDUP_REMOVED lines=16> */
.L_x_997:
[----:B------:R-:W-:Y:S01]  /*b6a0*/  ISETP.GT.U32.AND P3, PT, R67, 0x1, PT ;  /* 0x000000014300780c */ /* 0x000fe20003f64070 */
        /* <DEDUP_REMOVED lines=8> */
[----:B------:R-:W-:-:S04]  /*b730*/  PRMT R4, R55, 0x5410, R54 ;  /* 0x0000541037047816 */ /* 0x000fc80000000036 */
[----:B------:R0:W-:Y:S01]  /*b740*/  STTM.x8 tmem[UR38], R4 ;  /* 0x00000004000079ed */ /* 0x0001e200081c0026 */
[----:B------:R-:W1:Y:S01]  /*b750*/  FENCE.VIEW.ASYNC.T ;  /* 0x00000000000073c6 */ /* 0x000e620000000200 */
[----:B------:R-:W-:Y:S05]  /*b760*/  @P3 BRA `(.L_x_998) ;  /* 0x0000000000083947 */ /* 0x000fea0003800000 */
[----:B------:R-:W-:Y:S05]  /*b770*/  BPT.TRAP 0x1 ;  /* 0x000000040000795c */ /* 0x000fea0000300000 */
[----:B------:R-:W-:Y:S05]  /*b780*/  BPT.TRAP 0x1 ;  /* 0x000000040000795c */ /* 0x000fea0000300000 */
.L_x_998:
[----:B------:R-:W-:Y:S01]  /*b790*/  ISETP.NE.AND P2, PT, R71, RZ, PT ;  /* 0x000000ff4700720c */ /* 0x000fe20003f45270 */
[----:B------:R-:W-:Y:S01]  /*b7a0*/  UISETP.NE.AND UP0, UPT, UR36, URZ, UPT ;  /* 0x000000ff2400728c */ /* 0x000fe2000bf05270 */
[----:B------:R-:W-:Y:S02]  /*b7b0*/  PRMT R0, R58, 0x654, R63 ;  /* 0x000006543a007816 */ /* 0x000fe4000000003f */
[----:B------:R-:W-:Y:S02]  /*b7c0*/  LOP3.LUT R78, R78, 0x1, RZ, 0x3c, !PT ;  /* 0x000000014e4e7812 */ /* 0x000fe400078e3cff */
[----:B-1----:R1:W-:Y:S01]  /*b7d0*/  SYNCS.ARRIVE.TRANS64.RED.A1T0 RZ, [R0+URZ], RZ ;  /* 0x000000ff00ff79a7 */ /* 0x0023e200081004ff */
[----:B------:R-:W-:Y:S02]  /*b7e0*/  PLOP3.LUT P1, PT, PT, PT, UP0, 0x80, 0x8 ;  /* 0x000000000008781c */ /* 0x000fe40003f2f008 */
[----:B------:R-:W-:Y:S02]  /*b7f0*/  PLOP3.LUT P0, PT, PT, PT, UP0, 0x80, 0x8 ;  /* 0x000000000008781c */ /* 0x000fe40003f0f008 */
[----:B------:R-:W-:-:S02]  /*b800*/  SEL R72, R78, R72, P1 ;  /* 0x000000484e487207 */ /* 0x000fc40000800000 */
[----:B------:R-:W-:Y:S01]  /*b810*/  SEL R75, R75, R78, P0 ;  /* 0x0000004e4b4b7207 */ /* 0x000fe20000000000 */
[----:B------:R-:W-:Y:S08]  /*b820*/  @P2 BRA `(.L_x_999) ;  /* 0x0000000000042947 */ /* 0x000ff00003800000 */
[----:B------:R-:W-:Y:S05]  /*b830*/  BPT.TRAP 0x1 ;  /* 0x000000040000795c */ /* 0x000fea0000300000 */
.L_x_999:
[----:B-1----:R-:W-:Y:S01]  /*b840*/  SHF.L.U32 R0, R79, 0x1f, RZ ;  /* 0x0000001f4f007819 */ /* 0x002fe200000006ff */
[----:B------:R-:W-:Y:S01]  /*b850*/  FADD2 R48, R48.F32x2.HI_LO, RZ.F32 ;  /* 0x000000ff3030724b */ /* 0x000fe20000200000 */
[----:B------:R-:W-:Y:S02]  /*b860*/  FSETP.NEU.AND P0, PT, R18, R19, PT ;  /* 0x000000131200720b */ /* 0x000fe40003f0d000 */
[----:B------:R-:W1:Y:S01]  /*b870*/  SYNCS.PHASECHK.TRANS64.TRYWAIT P1, [R69+URZ], R0 ;  /* 0x00000000450075a7 */ /* 0x000e6200080211ff */
[----:B------:R-:W-:Y:S01]  /*b880*/  FADD2 R48, R48.F32x2.HI_LO, R44.F32x2.HI_LO ;  /* 0x0000002c3030724b */ /* 0x000fe20000000000 */
[----:B-1----:R-:W-:Y:S09]  /*b890*/  @!P1 BRA `(.L_x_1000) ;  /* 0x0000007000a89947 */ /* 0x002ff20003800000 */
.L_x_1118:
[----:B------:R-:W-:Y:S01]  /*b8a0*/  BSSY.RECONVERGENT B0, `(.L_x_1001) ;  /* 0x000000b000007945 */ /* 0x000fe20003800200 */
[----:B------:R-:W-:Y:S01]  /*b8b0*/  FADD2 R50, R50.F32x2.HI_LO, RZ.F32 ;  /* 0x000000ff3232724b */ /* 0x000fe20000200000 */
[----:B------:R-:W-:Y:S02]  /*b8c0*/  MOV R3, 0x3f000000 ;  /* 0x3f00000000037802 */ /* 0x000fe40000000f00 */
[----:B------:R-:W-:Y:S05]  /*b8d0*/  @!P0 BRA `(.L_x_1002) ;  /* 0x00000000001c8947 */ /* 0x000fea0003800000 */
[----:B-1----:R-:W-:-:S04]  /*b8e0*/  FADD R0, -R19, R18 ;  /* 0x0000001213007221 */ /* 0x002fc80000000100 */
[----:B------:R-:W-:-:S05]  /*b8f0*/  FMUL R0, R0, UR37 ;  /* 0x0000002500007c20 */ /* 0x000fca0008400000 */
[----:B------:R-:W-:-:S13]  /*b900*/  FSETP.GEU.AND P0, PT, R0, -126, PT ;  /* 0xc2fc00000000780b */ /* 0x000fda0003f0e000 */
[----:B------:R-:W-:-:S04]  /*b910*/  @!P0 FMUL R0, R0, 0.5 ;  /* 0x3f00000000008820 */ /* 0x000fc80000400000 */
[----:B------:R-:W1:Y:S02]  /*b920*/  MUFU.EX2 R3, R0 ;  /* 0x0000000000037308 */ /* 0x000e640000000800 */
[----:B-1----:R-:W-:-:S04]  /*b930*/  @!P0 FMUL R3, R3, R3 ;  /* 0x0000000303038220 */ /* 0x002fc80000400000 */
[----:B------:R-:W-:Y:S02]  /*b940*/  FMUL R3, R3, 0.5 ;  /* 0x3f00000003037820 */ /* 0x000fe40000400000 */
.L_x_1002:
[----:B------:R-:W-:Y:S05]  /*b950*/  BSYNC.RECONVERGENT B0 ;  /* 0x0000000000007941 */ /* 0x000fea0003800200 */
.L_x_1001:
[----:B------:R-:W-:Y:S01]  /*b960*/  FMUL R3, R3, R16 ;  /* 0x0000001003037220 */ /* 0x000fe20000400000 */
[----:B------:R-:W-:Y:S01]  /*b970*/  FADD2 R40, R40.F32x2.HI_LO, RZ.F32 ;  /* 0x000000ff2828724b */ /* 0x000fe20000200000 */
        /* <DEDUP_REMOVED lines=14> */
[----:B------:R-:W-:-:S04]  /*ba60*/  FADD2 R22, R22.F32x2.HI_LO, R48.F32x2.HI_LO ;  /* 0x000000301616724b */ /* 0x000fc80000000000 */
[----:B------:R-:W-:-:S04]  /*ba70*/  FADD2 R22, R22.F32x2.HI_LO, R40.F32x2.HI_LO ;  /* 0x000000281616724b */ /* 0x000fc80000000000 */
[----:B------:R-:W-:Y:S01]  /*ba80*/  FADD R16, R22, R23 ;  /* 0x0000001716107221 */ /* 0x000fe20000000000 */
[----:B------:R-:W-:Y:S06]  /*ba90*/  BRA.U UP0, `(.L_x_1003) ;  /* 0x0000000100687547 */ /* 0x000fec000b800000 */
[----:B------:R-:W-:Y:S05]  /*baa0*/  @P3 BRA `(.L_x_1004) ;  /* 0x0000000000043947 */ /* 0x000fea0003800000 */
[----:B------:R-:W-:Y:S05]  /*bab0*/  BPT.TRAP 0x1 ;  /* 0x000000040000795c */ /* 0x000fea0000300000 */
.L_x_1004:
[----:B------:R-:W-:Y:S02]  /*bac0*/  SHF.L.U32 R3, R78, 0x1f, RZ ;  /* 0x0000001f4e037819 */ /* 0x000fe400000006ff */
[----:B------:R-:W-:Y:S02]  /*bad0*/  ISETP.NE.AND P0, PT, R56, R77, PT ;  /* 0x0000004d3800720c */ /* 0x000fe40003f05270 */
[----:B------:R-:W2:Y:S02]  /*bae0*/  SYNCS.PHASECHK.TRANS64.TRYWAIT P1, [R66+URZ], R3 ;  /* 0x00000003420075a7 */ /* 0x000ea400080211ff */
[----:B--2---:R-:W-:Y:S09]  /*baf0*/  @!P1 BRA `(.L_x_1005) ;  /* 0x0000007000249947 */ /* 0x004ff20003800000 */
.L_x_1119:
[----:B------:R-:W-:Y:S05]  /*bb00*/  @!P0 BRA `(.L_x_1006) ;  /* 0x0000000000408947 */ /* 0x000fea0003800000 */
[----:B------:R-:W-:Y:S01]  /*bb10*/  MOV R14, 0xf0 ;  /* 0x000000f0000e7802 */ /* 0x000fe20000000f00 */
[----:B------:R-:W3:Y:S01]  /*bb20*/  LDCU.64 UR8, c[0x4][0xe0] ;  /* 0x01001c00ff0877ac */ /* 0x000ee20008000a00 */
[----:B------:R-:W-:Y:S02]  /*bb30*/  HFMA2 R12, -RZ, RZ, 0, 5.9604644775390625e-08 ;  /* 0x00000001ff0c7431 */ /* 0x000fe400000001ff */
[----:B0-----:R-:W-:Y:S01]  /*bb40*/  IMAD.MOV.U32 R8, RZ, RZ, 0x1be ;  /* 0x000001beff087424 */ /* 0x001fe200078e00ff */
[----:B------:R-:W0:Y:S01]  /*bb50*/  LDCU.64 UR6, c[0x4][0xe8] ;  /* 0x01001d00ff0677ac */ /* 0x000e220008000a00 */
[----:B------:R-:W4:Y:S01]  /*bb60*/  LDC.64 R14, c[0x4][R14] ;  /* 0x010000000e0e7b82 */ /* 0x000f220000000a00 */
[----:B------:R-:W-:Y:S01]  /*bb70*/  IMAD.MOV.U32 R13, RZ, RZ, RZ ;  /* 0x000000ffff0d7224 */ /* 0x000fe200078e00ff */
[----:B------:R-:W5:Y:S01]  /*bb80*/  LDCU.64 UR4, c[0x4][0x48] ;  /* 0x01000900ff0477ac */ /* 0x000f620008000a00 */
[----:B---3--:R-:W-:Y:S01]  /*bb90*/  IMAD.U32 R4, RZ, RZ, UR8 ;  /* 0x00000008ff047e24 */ /* 0x008fe2000f8e00ff */
[----:B------:R-:W-:Y:S01]  /*bba0*/  MOV R5, UR9 ;  /* 0x0000000900057c02 */ /* 0x000fe20008000f00 */
[----:B0-----:R-:W-:Y:S01]  /*bbb0*/  IMAD.U32 R6, RZ, RZ, UR6 ;  /* 0x00000006ff067e24 */ /* 0x001fe2000f8e00ff */
[----:B------:R-:W-:Y:S01]  /*bbc0*/  MOV R7, UR7 ;  /* 0x0000000700077c02 */ /* 0x000fe20008000f00 */
[----:B-----5:R-:W-:Y:S01]  /*bbd0*/  IMAD.U32 R10, RZ, RZ, UR4 ;  /* 0x00000004ff0a7e24 */ /* 0x020fe2000f8e00ff */
[----:B------:R-:W-:-:S02]  /*bbe0*/  MOV R11, UR5 ;  /* 0x00000005000b7c02 */ /* 0x000fc40008000f00 */
[----:B------:R-:W-:-:S07]  /*bbf0*/  LEPC R20, `(.L_x_1006) ;  /* 0x000000001014794e */ /* 0x000fce0000000000 */
[----:B-12-4-:R-:W-:Y:S05]  /*bc00*/  CALL.ABS.NOINC R14 ;  /* 0x000000000e007343 */ /* 0x016fea0003c00000 */
.L_x_1006:
[----:B------:R-:W-:Y:S05]  /*bc10*/  WARPSYNC.ALL ;  /* 0x0000000000007948 */ /* 0x000fea0003800000 */
[----:B------:R-:W-:-:S13]  /*bc20*/  R2UR UR4, R68 ;  /* 0x00000000440472ca */ /* 0x000fda00000e0000 */
[----:B------:R3:W-:Y:S02]  /*bc30*/  STTM.x2 tmem[UR4], R16 ;  /* 0x00000010000079ed */ /* 0x0007e400080c0004 */
.L_x_1003:
[----:B------:R-:W-:Y:S01]  /*bc40*/  UIADD3 UR4, UPT, UPT, UR42, 0x1, URZ ;  /* 0x000000012a047890 */ /* 0x000fe2000fffe0ff */
[----:B------:R-:W-:Y:S01]  /*bc50*/  MOV R18, R17 ;  /* 0x0000001100127202 */ /* 0x000fe20000000f00 */
[----:B------:R-:W-:Y:S02]  /*bc60*/  UIADD3 UR42, UPT, UPT, UR42, -0x1, URZ ;  /* 0xffffffff2a2a7890 */ /* 0x000fe4000fffe0ff */
[----:B------:R-:W-:-:S09]  /*bc70*/  UISETP.GT.U32.AND UP0, UPT, UR4, 0x1, UPT ;  /* 0x000000010400788c */ /* 0x000fd2000bf04070 */
[----:B------:R-:W-:Y:S05]  /*bc80*/  BRA.U UP0, `(.L_x_1007) ;  /* 0xffffffe500447547 */ /* 0x000fea000b83ffff */
.L_x_987:
[----:B------:R-:W-:-:S09]  /*bc90*/  UISETP.NE.AND UP0, UPT, UR39, URZ, UPT ;  /* 0x000000ff2700728c */ /* 0x000fd2000bf05270 */
[----:B------:R-:W-:Y:S05]  /*bca0*/  BRA.U !UP0, `(.L_x_1008) ;  /* 0x00000021082c7547 */ /* 0x000fea000b800000 */
[----:B-1----:R-:W-:Y:S01]  /*bcb0*/  IMAD.IADD R0, R57, 0x1, R70 ;  /* 0x0000000139007824 */ /* 0x002fe200078e0246 */
[----:B------:R-:W-:Y:S01]  /*bcc0*/  ISETP.GT.U32.AND P1, PT, R67, 0x1, PT ;  /* 0x000000014300780c */ /* 0x000fe20003f24070 */
[----:B------:R-:W-:-:S04]  /*bcd0*/  UISETP.NE.AND UP0, UPT, UR36, URZ, UPT ;  /* 0x000000ff2400728c */ /* 0x000fc8000bf05270 */
[----:B------:R-:W1:Y:S02]  /*bce0*/  SHFL.IDX PT, R0, R0, RZ, 0x1f ;  /* 0x00001fff00007589 */ /* 0x000e6400000e0000 */
[----:B------:R-:W-:-:S04]  /*bcf0*/  PLOP3.LUT P0, PT, PT, PT, UP0, 0x80, 0x8 ;  /* 0x000000000008781c */ /* 0x000fc80003f0f008 */
[----:B------:R-:W-:Y:S02]  /*bd00*/  SEL R54, R72, R75, P0 ;  /* 0x0000004b48367207 */ /* 0x000fe40000000000 */
[----:B-1----:R-:W-:Y:S01]  /*bd10*/  R2UR UR37, R0 ;  /* 0x00000000002572ca */ /* 0x002fe200000e0000 */
[----:B------:R-:W-:-:S14]  /*bd20*/  @P1 BRA `(.L_x_1009) ;  /* 0x0000000000041947 */ /* 0x000fdc0003800000 */
[----:B0-----:R-:W-:Y:S05]  /*bd30*/  BPT.TRAP 0x1 ;  /* 0x000000040000795c */ /* 0x001fea0000300000 */
.L_x_1009:
[----:B--2---:R-:W-:Y:S02]  /*bd40*/  SHF.L.U32 R3, R54, 0x1f, RZ ;  /* 0x0000001f36037819 */ /* 0x004fe400000006ff */
[----:B------:R-:W-:Y:S02]  /*bd50*/  ISETP.NE.AND P0, PT, R56, R77, PT ;  /* 0x0000004d3800720c */ /* 0x000fe40003f05270 */
[----:B------:R-:W1:Y:S02]  /*bd60*/  SYNCS.PHASECHK.TRANS64.TRYWAIT P1, [R66+URZ], R3 ;  /* 0x00000003420075a7 */ /* 0x000e6400080211ff */
[----:B-1----:R-:W-:Y:S09]  /*bd70*/  @!P1 BRA `(.L_x_1010) ;  /* 0x0000006c00989947 */ /* 0x002ff20003800000 */
.L_x_1120:
[----:B------:R-:W-:Y:S05]  /*bd80*/  @!P0 BRA `(.L_x_1011) ;  /* 0x0000000000408947 */ /* 0x000fea0003800000 */
[----:B------:R-:W-:Y:S01]  /*bd90*/  MOV R14, 0xf0 ;  /* 0x000000f0000e7802 */ /* 0x000fe20000000f00 */
[----:B------:R-:W2:Y:S01]  /*bda0*/  LDCU.64 UR8, c[0x4][0xe0] ;  /* 0x01001c00ff0877ac */ /* 0x000ea20008000a00 */
[----:B------:R-:W-:Y:S02]  /*bdb0*/  HFMA2 R12, -RZ, RZ, 0, 5.9604644775390625e-08 ;  /* 0x00000001ff0c7431 */ /* 0x000fe400000001ff */
[----:B0-----:R-:W-:Y:S01]  /*bdc0*/  IMAD.MOV.U32 R8, RZ, RZ, 0x192 ;  /* 0x00000192ff087424 */ /* 0x001fe200078e00ff */
[----:B------:R-:W0:Y:S01]  /*bdd0*/  LDCU.64 UR6, c[0x4][0xe8] ;  /* 0x01001d00ff0677ac */ /* 0x000e220008000a00 */
[----:B------:R-:W4:Y:S01]  /*bde0*/  LDC.64 R14, c[0x4][R14] ;  /* 0x010000000e0e7b82 */ /* 0x000f220000000a00 */
[----:B------:R-:W-:Y:S01]  /*bdf0*/  IMAD.MOV.U32 R13, RZ, RZ, RZ ;  /* 0x000000ffff0d7224 */ /* 0x000fe200078e00ff */
[----:B------:R-:W5:Y:S01]  /*be00*/  LDCU.64 UR4, c[0x4][0x40] ;  /* 0x01000800ff0477ac */ /* 0x000f620008000a00 */
[----:B--2---:R-:W-:Y:S01]  /*be10*/  IMAD.U32 R4, RZ, RZ, UR8 ;  /* 0x00000008ff047e24 */ /* 0x004fe2000f8e00ff */
[----:B------:R-:W-:Y:S01]  /*be20*/  MOV R5, UR9 ;  /* 0x0000000900057c02 */ /* 0x000fe20008000f00 */
[----:B0-----:R-:W-:Y:S01]  /*be30*/  IMAD.U32 R6, RZ, RZ, UR6 ;  /* 0x00000006ff067e24 */ /* 0x001fe2000f8e00ff */
[----:B------:R-:W-:Y:S01]  /*be40*/  MOV R7, UR7 ;  /* 0x0000000700077c02 */ /* 0x000fe20008000f00 */
[----:B-----5:R-:W-:Y:S01]  /*be50*/  IMAD.U32 R10, RZ, RZ, UR4 ;  /* 0x00000004ff0a7e24 */ /* 0x020fe2000f8e00ff */
[----:B------:R-:W-:-:S02]  /*be60*/  MOV R11, UR5 ;  /* 0x00000005000b7c02 */ /* 0x000fc40008000f00 */
[----:B------:R-:W-:-:S07]  /*be70*/  LEPC R20, `(.L_x_1011) ;  /* 0x000000001014794e */ /* 0x000fce0000000000 */
[----:B-1-34-:R-:W-:Y:S05]  /*be80*/  CALL.ABS.NOINC R14 ;  /* 0x000000000e007343 */ /* 0x01afea0003c00000 */
.L_x_1011:
        /* <DEDUP_REMOVED lines=21> */
.L_x_1012:
        /* <DEDUP_REMOVED lines=21> */
.L_x_1013:
[----:B------:R-:W-:Y:S05]  /*c130*/  WARPSYNC.ALL ;  /* 0x0000000000007948 */ /* 0x000fea0003800000 */
[----:B------:R-:W-:Y:S01]  /*c140*/  R2UR UR4, R60 ;  /* 0x000000003c0472ca */ /* 0x000fe200000e0000 */
[----:B------:R-:W-:Y:S01]  /*c150*/  BSSY.RECONVERGENT B6, `(.L_x_1014) ;  /* 0x0000014000067945 */ /* 0x000fe20003800200 */
        /* <DEDUP_REMOVED lines=19> */
.L_x_1015:
[----:B0-----:R-:W-:Y:S05]  /*c290*/  BSYNC.RECONVERGENT B6 ;  /* 0x0000000000067941 */ /* 0x001fea0003800200 */
.L_x_1014:
[C---:B------:R-:W-:Y:S01]  /*c2a0*/  VIADD R0, R76.reuse, 0x1 ;  /* 0x000000014c007836 */ /* 0x040fe20000000000 */
[C---:B------:R-:W-:Y:S01]  /*c2b0*/  ISETP.GE.AND P3, PT, R76.reuse, UR43, PT ;  /* 0x0000002b4c007c0c */ /* 0x040fe2000bf66270 */
[----:B-1----:R-:W-:Y:S01]  /*c2c0*/  VIADD R3, R76, 0x2 ;  /* 0x000000024c037836 */ /* 0x002fe20000000000 */
        /* <DEDUP_REMOVED lines=95> */
[----:B------:R-:W-:-:S02]  /*c8c0*/  FSEL R18, R4, -INF , !P0 ;  /* 0xff80000004127808 */ /* 0x000fc40004000000 */
[----:B------:R-:W-:Y:S02]  /*c8d0*/  FSEL R48, R8, -INF , !P3 ;  /* 0xff80000008307808 */ /* 0x000fe40005800000 */
[----:B------:R-:W-:Y:S02]  /*c8e0*/  FMNMX3 R3, R3, R24, R28, !PT ;  /* 0x0000001803037276 */ /* 0x000fe4000780001c */
[----:B------:R-:W-:Y:S02]  /*c8f0*/  FSEL R49, R9, -INF , !P2 ;  /* 0xff80000009317808 */ /* 0x000fe40005000000 */
[----:B------:R-:W-:Y:S02]  /*c900*/  FMNMX3 R0, R0, R25, R29, !PT ;  /* 0x0000001900007276 */ /* 0x000fe4000780001d */
[----:B------:R-:W-:Y:S02]  /*c910*/  ISETP.GE.AND P0, PT, R76, UR43, PT ;  /* 0x0000002b4c007c0c */ /* 0x000fe4000bf06270 */
        /* <DEDUP_REMOVED lines=32> */
.L_x_1016:
[----:B------:R-:W-:Y:S05]  /*cb20*/  WARPSYNC.ALL ;  /* 0x0000000000007948 */ /* 0x000fea0003800000 */
[----:B------:R-:W-:Y:S01]  /*cb30*/  R2UR UR4, R68 ;  /* 0x00000000440472ca */ /* 0x000fe200000e0000 */
[----:B------:R-:W-:Y:S01]  /*cb40*/  IMAD.MOV.U32 R52, RZ, RZ, R17 ;  /* 0x000000ffff347224 */ /* 0x000fe200078e0011 */
[----:B------:R-:W-:-:S11]  /*cb50*/  ISETP.NE.AND P0, PT, R71, RZ, PT ;  /* 0x000000ff4700720c */ /* 0x000fd60003f05270 */
[----:B------:R0:W-:Y:S02]  /*cb60*/  STTM.x2 tmem[UR4], R52 ;  /* 0x00000034000079ed */ /* 0x0001e400080c0004 */
[----:B------:R-:W-:Y:S05]  /*cb70*/  @P0 BRA `(.L_x_1017) ;  /* 0x0000000000040947 */ /* 0x000fea0003800000 */
[----:B------:R-:W-:Y:S05]  /*cb80*/  BPT.TRAP 0x1 ;  /* 0x000000040000795c */ /* 0x000fea0000300000 */
.L_x_1017:
[----:B------:R-:W-:Y:S01]  /*cb90*/  SHF.L.U32 R3, R2, 0x1f, RZ ;  /* 0x0000001f02037819 */ /* 0x000fe200000006ff */
[----:B------:R1:W-:Y:S01]  /*cba0*/  SYNCS.ARRIVE.TRANS64.A1T0 RZ, [R65+URZ], RZ ;  /* 0x000000ff41ff79a7 */ /* 0x0003e200081000ff */
[----:B------:R-:W2:Y:S02]  /*cbb0*/  LDCU UR4, c[0x0][0x414] ;  /* 0x00008280ff0477ac */ /* 0x000ea40008000800 */
[----:B------:R-:W4:Y:S01]  /*cbc0*/  SYNCS.PHASECHK.TRANS64.TRYWAIT P0, [R64+URZ], R3 ;  /* 0x00000003400075a7 */ /* 0x000f2200080011ff */
[----:B--2---:R-:W-:-:S04]  /*cbd0*/  FMUL R0, R53, -UR4 ;  /* 0x8000000435007c20 */ /* 0x004fc80008400000 */
[--C-:B------:R-:W-:Y:S02]  /*cbe0*/  FFMA2 R40, R40.F32x2.HI_LO, UR4.F32, R0.reuse.F32 ;  /* 0x0000000428287c49 */ /* 0x100fe40009200000 */
[--C-:B------:R-:W-:Y:S02]  /*cbf0*/  FFMA2 R42, R42.F32x2.HI_LO, UR4.F32, R0.reuse.F32 ;  /* 0x000000042a2a7c49 */ /* 0x100fe40009200000 */
[----:B------:R-:W-:Y:S01]  /*cc00*/  FFMA2 R44, R44.F32x2.HI_LO, UR4.F32, R0.F32 ;  /* 0x000000042c2c7c49 */ /* 0x000fe20009200000 */
[----:B------:R-:W-:Y:S02]  /*cc10*/  FSETP.GEU.AND P6, PT, R40, -126, PT ;  /* 0xc2fc00002800780b */ /* 0x000fe40003fce000 */
        /* <DEDUP_REMOVED lines=8> */
[----:B------:R-:W2:Y:S08]  /*cca0*/  MUFU.EX2 R40, R40 ;  /* 0x0000002800287308 */ /* 0x000eb00000000800 */
[----:B------:R-:W0:Y:S08]  /*ccb0*/  MUFU.EX2 R41, R41 ;  /* 0x0000002900297308 */ /* 0x000e300000000800 */
[----:B------:R-:W0:Y:S02]  /*ccc0*/  MUFU.EX2 R42, R42 ;  /* 0x0000002a002a7308 */ /* 0x000e240000000800 */
[----:B012-4-:R-:W-:Y:S05]  /*ccd0*/  @!P0 BRA `(.L_x_1018) ;  /* 0x0000005c00d48947 */ /* 0x017fea0003800000 */
.L_x_1121:
[----:B------:R-:W-:Y:S01]  /*cce0*/  @!P3 FMUL R43, R43, 0.5 ;  /* 0x3f0000002b2bb820 */ /* 0x000fe20000400000 */
[----:B------:R-:W-:Y:S01]  /*ccf0*/  UISETP.NE.AND UP0, UPT, UR36, URZ, UPT ;  /* 0x000000ff2400728c */ /* 0x000fe2000bf05270 */
[--C-:B------:R-:W-:Y:S01]  /*cd00*/  FFMA2 R46, R46.F32x2.HI_LO, UR4.F32, R0.reuse.F32 ;  /* 0x000000042e2e7c49 */ /* 0x100fe20009200000 */
[----:B------:R1:W-:Y:S01]  /*cd10*/  SYNCS.ARRIVE.TRANS64.A1T0 RZ, [R62+URZ], RZ ;  /* 0x000000ff3eff79a7 */ /* 0x0003e200081000ff */
[--C-:B------:R-:W-:Y:S02]  /*cd20*/  FFMA2 R6, R32.F32x2.HI_LO, UR4.F32, R0.reuse.F32 ;  /* 0x0000000420067c49 */ /* 0x100fe40009200000 */
[----:B------:R-:W2:Y:S01]  /*cd30*/  MUFU.EX2 R43, R43 ;  /* 0x0000002b002b7308 */ /* 0x000ea20000000800 */
[----:B------:R-:W-:Y:S01]  /*cd40*/  PLOP3.LUT P0, PT, PT, PT, UP0, 0x80, 0x8 ;  /* 0x000000000008781c */ /* 0x000fe20003f0f008 */
[--C-:B------:R-:W-:Y:S02]  /*cd50*/  FFMA2 R10, R34.F32x2.HI_LO, UR4.F32, R0.reuse.F32 ;  /* 0x00000004220a7c49 */ /* 0x100fe40009200000 */
[----:B------:R-:W-:Y:S01]  /*cd60*/  @!P4 FMUL R42, R42, R42 ;  /* 0x0000002a2a2ac220 */ /* 0x000fe20000400000 */
[----:B------:R-:W-:Y:S01]  /*cd70*/  SEL R52, R73, R74, P0 ;  /* 0x0000004a49347207 */ /* 0x000fe20000000000 */
[----:B------:R-:W-:Y:S01]  /*cd80*/  @!P6 FMUL R40, R40, R40 ;  /* 0x000000282828e220 */ /* 0x000fe20000400000 */
[----:B------:R-:W-:Y:S01]  /*cd90*/  FSETP.GEU.AND P0, PT, R46, -126, PT ;  /* 0xc2fc00002e00780b */ /* 0x000fe20003f0e000 */
[----:B------:R-:W-:Y:S01]  /*cda0*/  @!P5 FMUL R41, R41, R41 ;  /* 0x000000292929d220 */ /* 0x000fe20000400000 */
[----:B------:R-:W-:Y:S01]  /*cdb0*/  FSETP.GEU.AND P4, PT, R7, -126, PT ;  /* 0xc2fc00000700780b */ /* 0x000fe20003f8e000 */
[----:B------:R-:W-:Y:S01]  /*cdc0*/  @!P2 FMUL R44, R44, 0.5 ;  /* 0x3f0000002c2ca820 */ /* 0x000fe20000400000 */
[----:B------:R-:W-:Y:S01]  /*cdd0*/  FSETP.GEU.AND P6, PT, R47, -126, PT ;  /* 0xc2fc00002f00780b */ /* 0x000fe20003fce000 */
[----:B------:R-:W-:Y:S01]  /*cde0*/  @!P1 FMUL R45, R45, 0.5 ;  /* 0x3f0000002d2d9820 */ /* 0x000fe20000400000 */
[----:B------:R-:W-:Y:S01]  /*cdf0*/  FSETP.GEU.AND P5, PT, R6, -126, PT ;  /* 0xc2fc00000600780b */ /* 0x000fe20003fae000 */
[--C-:B------:R-:W-:Y:S01]  /*ce00*/  FFMA2 R4, R36.F32x2.HI_LO, UR4.F32, R0.reuse.F32 ;  /* 0x0000000424047c49 */ /* 0x100fe20009200000 */
[----:B------:R-:W-:Y:S01]  /*ce10*/  LOP3.LUT R52, R52, 0x1, RZ, 0x3c, !PT ;  /* 0x0000000134347812 */ /* 0x000fe200078e3cff */
[----:B------:R-:W4:Y:S01]  /*ce20*/  MUFU.EX2 R44, R44 ;  /* 0x0000002c002c7308 */ /* 0x000f220000000800 */
[----:B--2---:R-:W-:Y:S01]  /*ce30*/  @!P3 FMUL R43, R43, R43 ;  /* 0x0000002b2b2bb220 */ /* 0x004fe20000400000 */
[----:B------:R-:W-:Y:S01]  /*ce40*/  FSETP.GEU.AND P3, PT, R10, -126, PT ;  /* 0xc2fc00000a00780b */ /* 0x000fe20003f6e000 */
[----:B------:R-:W-:Y:S01]  /*ce50*/  FFMA2 R8, R38.F32x2.HI_LO, UR4.F32, R0.F32 ;  /* 0x0000000426087c49 */ /* 0x000fe20009200000 */
[----:B------:R-:W-:Y:S01]  /*ce60*/  F2FP.SATFINITE.E5M2.F32.PACK_AB_MERGE_C R79, R41, R40, RZ ;  /* 0x00000028294f723e */ /* 0x000fe200048060ff */
[----:B------:R-:W-:Y:S01]  /*ce70*/  @!P0 FMUL R46, R46, 0.5 ;  /* 0x3f0000002e2e8820 */ /* 0x000fe20000400000 */
[----:B------:R-:W-:Y:S01]  /*ce80*/  @!P4 FMUL R7, R7, 0.5 ;  /* 0x3f0000000707c820 */ /* 0x000fe20000400000 */
[----:B------:R-:W-:Y:S01]  /*ce90*/  F2FP.SATFINITE.E5M2.F32.PACK_AB_MERGE_C R76, R43, R42, RZ ;  /* 0x0000002a2b4c723e */ /* 0x000fe200048060ff */
[----:B------:R-:W-:Y:S01]  /*cea0*/  @!P6 FMUL R47, R47, 0.5 ;  /* 0x3f0000002f2fe820 */ /* 0x000fe20000400000 */
[----:B------:R-:W2:Y:S01]  /*ceb0*/  MUFU.EX2 R45, R45 ;  /* 0x0000002d002d7308 */ /* 0x000ea20000000800 */
[----:B------:R-:W-:-:S05]  /*cec0*/  @!P5 FMUL R6, R6, 0.5 ;  /* 0x3f0000000606d820 */ /* 0x000fca0000400000 */
[----:B------:R-:W-:Y:S02]  /*ced0*/  @!P3 FMUL R10, R10, 0.5 ;  /* 0x3f0000000a0ab820 */ /* 0x000fe40000400000 */
[----:B------:R-:W5:Y:S01]  /*cee0*/  MUFU.EX2 R32, R46 ;  /* 0x0000002e00207308 */ /* 0x000f620000000800 */
[----:B----4-:R-:W-:Y:S01]  /*cef0*/  @!P2 FMUL R44, R44, R44 ;  /* 0x0000002c2c2ca220 */ /* 0x010fe20000400000 */
[----:B------:R-:W-:-:S06]  /*cf00*/  FSETP.GEU.AND P2, PT, R11, -126, PT ;  /* 0xc2fc00000b00780b */ /* 0x000fcc0003f4e000 */
[----:B------:R-:W4:Y:S01]  /*cf10*/  MUFU.EX2 R35, R7 ;  /* 0x0000000700237308 */ /* 0x000f220000000800 */
[----:B--2---:R-:W-:Y:S01]  /*cf20*/  @!P1 FMUL R45, R45, R45 ;  /* 0x0000002d2d2d9220 */ /* 0x004fe20000400000 */
[----:B------:R-:W-:-:S04]  /*cf30*/  FSETP.GEU.AND P1, PT, R4, -126, PT ;  /* 0xc2fc00000400780b */ /* 0x000fc80003f2e000 */
[----:B------:R-:W-:Y:S01]  /*cf40*/  F2FP.SATFINITE.E5M2.F32.PACK_AB_MERGE_C R81, R45, R44, RZ ;  /* 0x0000002c2d51723e */ /* 0x000fe200048060ff */
[----:B------:R-:W-:Y:S01]  /*cf50*/  @!P2 FMUL R11, R11, 0.5 ;  /* 0x3f0000000b0ba820 */ /* 0x000fe20000400000 */
[----:B------:R-:W2:Y:S01]  /*cf60*/  MUFU.EX2 R36, R10 ;  /* 0x0000000a00247308 */ /* 0x000ea20000000800 */
[----:B-----5:R-:W-:Y:S01]  /*cf70*/  @!P0 FMUL R32, R32, R32 ;  /* 0x0000002020208220 */ /* 0x020fe20000400000 */
[----:B------:R-:W-:-:S05]  /*cf80*/  FSETP.GEU.AND P0, PT, R5, -126, PT ;  /* 0xc2fc00000500780b */ /* 0x000fca0003f0e000 */
[----:B------:R-:W-:Y:S01]  /*cf90*/  @!P1 FMUL R4, R4, 0.5 ;  /* 0x3f00000004049820 */ /* 0x000fe20000400000 */
[----:B------:R-:W5:Y:S01]  /*cfa0*/  MUFU.EX2 R33, R47 ;  /* 0x0000002f00217308 */ /* 0x000f620000000800 */
[----:B----4-:R-:W-:-:S06]  /*cfb0*/  @!P4 FMUL R35, R35, R35 ;  /* 0x000000232323c220 */ /* 0x010fcc0000400000 */
[----:B------:R-:W-:Y:S01]  /*cfc0*/  @!P0 FMUL R5, R5, 0.5 ;  /* 0x3f00000005058820 */ /* 0x000fe20000400000 */
[----:B------:R4:W0:Y:S01]  /*cfd0*/  MUFU.EX2 R34, R6 ;  /* 0x0000000600227308 */ /* 0x0008220000000800 */
[----:B--2---:R-:W-:-:S07]  /*cfe0*/  @!P3 FMUL R36, R36, R36 ;  /* 0x000000242424b220 */ /* 0x004fce0000400000 */
[----:B------:R2:W3:Y:S01]  /*cff0*/  MUFU.EX2 R37, R11 ;  /* 0x0000000b00257308 */ /* 0x0004e20000000800 */
[----:B-----5:R-:W-:Y:S01]  /*d000*/  @!P6 FMUL R33, R33, R33 ;  /* 0x000000212121e220 */ /* 0x020fe20000400000 */
[----:B------:R-:W-:Y:S01]  /*d010*/  FSETP.GEU.AND P6, PT, R8, -126, PT ;  /* 0xc2fc00000800780b */ /* 0x000fe20003fce000 */
[----:B------:R-:W-:-:S03]  /*d020*/  FFMA2 R46, R22.F32x2.HI_LO, UR4.F32, R0.F32 ;  /* 0x00000004162e7c49 */ /* 0x000fc60009200000 */
[----:B------:R-:W-:Y:S02]  /*d030*/  F2FP.SATFINITE.E5M2.F32.PACK_AB_MERGE_C R78, R33, R32, RZ ;  /* 0x00000020214e723e */ /* 0x000fe400048060ff */
[----:B------:R-:W5:Y:S01]  /*d040*/  MUFU.EX2 R38, R4 ;  /* 0x0000000400267308 */ /* 0x000f620000000800 */
[--C-:B----4-:R-:W-:Y:S02]  /*d050*/  FFMA2 R6, R24.F32x2.HI_LO, UR4.F32, R0.reuse.F32 ;  /* 0x0000000418067c49 */ /* 0x110fe40009200000 */
[----:B0-----:R-:W-:Y:S01]  /*d060*/  @!P5 FMUL R34, R34, R34 ;  /* 0x000000222222d220 */ /* 0x001fe20000400000 */
[----:B------:R-:W-:Y:S02]  /*d070*/  FSETP.GEU.AND P5, PT, R9, -126, PT ;  /* 0xc2fc00000900780b */ /* 0x000fe40003fae000 */
[----:B------:R-:W-:Y:S01]  /*d080*/  FSETP.GEU.AND P4, PT, R6, -126, PT ;  /* 0xc2fc00000600780b */ /* 0x000fe20003f8e000 */
[----:B------:R-:W-:Y:S01]  /*d090*/  @!P6 FMUL R8, R8, 0.5 ;  /* 0x3f0000000808e820 */ /* 0x000fe20000400000 */
[----:B------:R-:W-:Y:S01]  /*d0a0*/  FSETP.GEU.AND P3, PT, R7, -126, PT ;  /* 0xc2fc00000700780b */ /* 0x000fe20003f6e000 */
[----:B--2---:R-:W-:Y:S01]  /*d0b0*/  FFMA2 R10, R26.F32x2.HI_LO, UR4.F32, R0.F32 ;  /* 0x000000041a0a7c49 */ /* 0x004fe20009200000 */
[----:B------:R0:W2:Y:S01]  /*d0c0*/  MUFU.EX2 R39, R5 ;  /* 0x0000000500277308 */ /* 0x0000a20000000800 */
[----:B---3--:R-:W-:Y:S01]  /*d0d0*/  @!P2 FMUL R37, R37, R37 ;  /* 0x000000252525a220 */ /* 0x008fe20000400000 */
[----:B------:R-:W-:-:S02]  /*d0e0*/  F2FP.SATFINITE.E5M2.F32.PACK_AB_MERGE_C R83, R35, R34, RZ ;  /* 0x000000222353723e */ /* 0x000fc400048060ff */
[----:B------:R-:W-:Y:S02]  /*d0f0*/  FSETP.GEU.AND P2, PT, R10, -126, PT ;  /* 0xc2fc00000a00780b */ /* 0x000fe40003f4e000 */
[----:B------:R-:W-:Y:S01]  /*d100*/  F2FP.SATFINITE.E5M2.F32.PACK_AB_MERGE_C R80, R37, R36, RZ ;  /* 0x000000242550723e */ /* 0x000fe200048060ff */
[----:B------:R-:W-:Y:S01]  /*d110*/  @!P5 FMUL R9, R9, 0.5 ;  /* 0x3f0000000909d820 */ /* 0x000fe20000400000 */
[----:B------:R-:W3:Y:S01]  /*d120*/  MUFU.EX2 R24, R8 ;  /* 0x0000000800187308 */ /* 0x000ee20000000800 */
[----:B------:R-:W-:Y:S01]  /*d130*/  @!P4 FMUL R6, R6, 0.5 ;  /* 0x3f0000000606c820 */ /* 0x000fe20000400000 */
[----:B-----5:R-:W-:Y:S01]  /*d140*/  @!P1 FMUL R38, R38, R38 ;  /* 0x0000002626269220 */ /* 0x020fe20000400000 */
[----:B------:R-:W-:Y:S01]  /*d150*/  @!P3 FMUL R7, R7, 0.5 ;  /* 0x3f0000000707b820 */ /* 0x000fe20000400000 */
[----:B------:R-:W-:-:S04]  /*d160*/  FSETP.GEU.AND P1, PT, R11, -126, PT ;  /* 0xc2fc00000b00780b */ /* 0x000fc80003f2e000 */
[----:B------:R-:W4:Y:S01]  /*d170*/  MUFU.EX2 R26, R6 ;  /* 0x00000006001a7308 */ /* 0x000f220000000800 */
[----:B0-----:R-:W-:Y:S02]  /*d180*/  FFMA2 R4, R28.F32x2.HI_LO, UR4.F32, R0.F32 ;  /* 0x000000041c047c49 */ /* 0x001fe40009200000 */
[----:B--2---:R-:W-:Y:S01]  /*d190*/  @!P0 FMUL R39, R39, R39 ;  /* 0x0000002727278220 */ /* 0x004fe20000400000 */
[----:B------:R-:W-:Y:S02]  /*d1a0*/  @!P2 FMUL R10, R10, 0.5 ;  /* 0x3f0000000a0aa820 */ /* 0x000fe40000400000 */
[----:B------:R-:W-:Y:S02]  /*d1b0*/  FSETP.GEU.AND P0, PT, R4, -126, PT ;  /* 0xc2fc00000400780b */ /* 0x000fe40003f0e000 */
[----:B------:R0:W2:Y:S01]  /*d1c0*/  MUFU.EX2 R27, R7 ;  /* 0x00000007001b7308 */ /* 0x0000a20000000800 */
[----:B---3--:R-:W-:Y:S01]  /*d1d0*/  @!P6 FMUL R24, R24, R24 ;  /* 0x000000181818e220 */ /* 0x008fe20000400000 */
[----:B------:R-:W-:Y:S01]  /*d1e0*/  FSETP.GEU.AND P6, PT, R5, -126, PT ;  /* 0xc2fc00000500780b */ /* 0x000fe20003fce000 */
[----:B------:R-:W-:Y:S01]  /*d1f0*/  @!P1 FMUL R11, R11, 0.5 ;  /* 0x3f0000000b0b9820 */ /* 0x000fe20000400000 */
[----:B------:R-:W-:-:S04]  /*d200*/  F2FP.SATFINITE.E5M2.F32.PACK_AB_MERGE_C R85, R39, R38, RZ ;  /* 0x000000262755723e */ /* 0x000fc800048060ff */
[----:B------:R3:W5:Y:S01]  /*d210*/  MUFU.EX2 R25, R9 ;  /* 0x0000000900197308 */ /* 0x0007620000000800 */
[----:B----4-:R-:W-:Y:S02]  /*d220*/  @!P4 FMUL R26, R26, R26 ;  /* 0x0000001a1a1ac220 */ /* 0x010fe40000400000 */
[----:B------:R-:W-:-:S04]  /*d230*/  @!P0 FMUL R4, R4, 0.5 ;  /* 0x3f00000004048820 */ /* 0x000fc80000400000 */
[----:B------:R-:W-:Y:S01]  /*d240*/  @!P6 FMUL R5, R5, 0.5 ;  /* 0x3f0000000505e820 */ /* 0x000fe20000400000 */
[----:B------:R-:W4:Y:S01]  /*d250*/  MUFU.EX2 R28, R10 ;  /* 0x0000000a001c7308 */ /* 0x000f220000000800 */
[----:B0-----:R-:W-:Y:S02]  /*d260*/  FFMA2 R6, R18.F32x2.HI_LO, UR4.F32, R0.F32 ;  /* 0x0000000412067c49 */ /* 0x001fe40009200000 */
[----:B--2---:R-:W-:-:S03]  /*d270*/  @!P3 FMUL R27, R27, R27 ;  /* 0x0000001b1b1bb220 */ /* 0x004fc60000400000 */
[----:B------:R-:W-:Y:S02]  /*d280*/  FSETP.GEU.AND P3, PT, R6, -126, PT ;  /* 0xc2fc00000600780b */ /* 0x000fe40003f6e000 */
[----:B------:R-:W0:Y:S01]  /*d290*/  MUFU.EX2 R29, R11 ;  /* 0x0000000b001d7308 */ /* 0x000e220000000800 */
[----:B---3--:R-:W-:Y:S01]  /*d2a0*/  FFMA2 R8, R30.F32x2.HI_LO, UR4.F32, R0.F32 ;  /* 0x000000041e087c49 */ /* 0x008fe20009200000 */
[----:B------:R-:W-:Y:S01]  /*d2b0*/  F2FP.SATFINITE.E5M2.F32.PACK_AB_MERGE_C R87, R27, R26, RZ ;  /* 0x0000001a1b57723e */ /* 0x000fe200048060ff */
[----:B-----5:R-:W-:-:S03]  /*d2c0*/  @!P5 FMUL R25, R25, R25 ;  /* 0x000000191919d220 */ /* 0x020fc60000400000 */
[----:B------:R-:W-:Y:S02]  /*d2d0*/  FSETP.GEU.AND P4, PT, R9, -126, PT ;  /* 0xc2fc00000900780b */ /* 0x000fe40003f8e000 */
[----:B------:R-:W-:Y:S01]  /*d2e0*/  FSETP.GEU.AND P5, PT, R8, -126, PT ;  /* 0xc2fc00000800780b */ /* 0x000fe20003fae000 */
[----:B------:R-:W2:Y:S01]  /*d2f0*/  MUFU.EX2 R30, R4 ;  /* 0x00000004001e7308 */ /* 0x000ea20000000800 */
[----:B----4-:R-:W-:Y:S01]  /*d300*/  @!P2 FMUL R28, R28, R28 ;  /* 0x0000001c1c1ca220 */ /* 0x010fe20000400000 */
[----:B------:R-:W-:Y:S01]  /*d310*/  @!P3 FMUL R6, R6, 0.5 ;  /* 0x3f0000000606b820 */ /* 0x000fe20000400000 */
[----:B------:R-:W-:Y:S02]  /*d320*/  FSETP.GEU.AND P2, PT, R7, -126, PT ;  /* 0xc2fc00000700780b */ /* 0x000fe40003f4e000 */
[----:B------:R-:W-:-:S03]  /*d330*/  F2FP.SATFINITE.E5M2.F32.PACK_AB_MERGE_C R82, R25, R24, RZ ;  /* 0x000000181952723e */ /* 0x000fc600048060ff */
[----:B------:R-:W3:Y:S01]  /*d340*/  MUFU.EX2 R22, R6 ;  /* 0x0000000600167308 */ /* 0x000ee20000000800 */
[----:B0-----:R-:W-:Y:S01]  /*d350*/  @!P1 FMUL R29, R29, R29 ;  /* 0x0000001d1d1d9220 */ /* 0x001fe20000400000 */
[----:B------:R-:W-:Y:S01]  /*d360*/  @!P4 FMUL R9, R9, 0.5 ;  /* 0x3f0000000909c820 */ /* 0x000fe20000400000 */
[----:B------:R-:W-:Y:S01]  /*d370*/  FSETP.GEU.AND P1, PT, R46, -126, PT ;  /* 0xc2fc00002e00780b */ /* 0x000fe20003f2e000 */
[----:B------:R-:W-:Y:S02]  /*d380*/  @!P5 FMUL R8, R8, 0.5 ;  /* 0x3f0000000808d820 */ /* 0x000fe40000400000 */
[----:B------:R-:W-:Y:S02]  /*d390*/  F2FP.SATFINITE.E5M2.F32.PACK_AB_MERGE_C R84, R29, R28, RZ ;  /* 0x0000001c1d54723e */ /* 0x000fe400048060ff */
[----:B------:R-:W0:Y:S01]  /*d3a0*/  MUFU.EX2 R19, R9 ;  /* 0x0000000900137308 */ /* 0x000e220000000800 */
[----:B--2---:R-:W-:Y:S01]  /*d3b0*/  @!P0 FMUL R30, R30, R30 ;  /* 0x0000001e1e1e8220 */ /* 0x004fe20000400000 */
[----:B------:R-:W-:Y:S01]  /*d3c0*/  FSETP.GEU.AND P0, PT, R47, -126, PT ;  /* 0xc2fc00002f00780b */ /* 0x000fe20003f0e000 */
[----:B------:R-:W-:-:S05]  /*d3d0*/  @!P2 FMUL R7, R7, 0.5 ;  /* 0x3f0000000707a820 */ /* 0x000fca0000400000 */
[----:B------:R2:W4:Y:S01]  /*d3e0*/  MUFU.EX2 R31, R5 ;  /* 0x00000005001f7308 */ /* 0x0005220000000800 */
[----:B---3--:R-:W-:Y:S01]  /*d3f0*/  @!P3 FMUL R22, R22, R22 ;  /* 0x000000161616b220 */ /* 0x008fe20000400000 */
[----:B------:R-:W-:-:S05]  /*d400*/  @!P1 FMUL R46, R46, 0.5 ;  /* 0x3f0000002e2e9820 */ /* 0x000fca0000400000 */
[----:B------:R-:W-:Y:S01]  /*d410*/  @!P0 FMUL R47, R47, 0.5 ;  /* 0x3f0000002f2f8820 */ /* 0x000fe20000400000 */
[----:B------:R-:W3:Y:S01]  /*d420*/  MUFU.EX2 R18, R8 ;  /* 0x0000000800127308 */ /* 0x000ee20000000800 */
[----:B0-----:R-:W-:-:S07]  /*d430*/  @!P4 FMUL R19, R19, R19 ;  /* 0x000000131313c220 */ /* 0x001fce0000400000 */
[----:B------:R-:W0:Y:S01]  /*d440*/  MUFU.EX2 R23, R7 ;  /* 0x0000000700177308 */ /* 0x000e220000000800 */
[--C-:B--2---:R-:W-:Y:S02]  /*d450*/  FFMA2 R4, R48.F32x2.HI_LO, UR4.F32, R0.reuse.F32 ;  /* 0x0000000430047c49 */ /* 0x104fe40009200000 */
[----:B------:R-:W-:Y:S01]  /*d460*/  FFMA2 R48, R50.F32x2.HI_LO, UR4.F32, R0.F32 ;  /* 0x0000000432307c49 */ /* 0x000fe20009200000 */
[----:B------:R-:W-:Y:S01]  /*d470*/  USHF.R.U32.HI UR4, URZ, 0x15, UR37 ;  /* 0x00000015ff047899 */ /* 0x000fe20008011625 */
[----:B----4-:R-:W-:Y:S01]  /*d480*/  @!P6 FMUL R31, R31, R31 ;  /* 0x0000001f1f1fe220 */ /* 0x010fe20000400000 */
[----:B------:R-:W-:Y:S02]  /*d490*/  FSETP.GEU.AND P6, PT, R4, -126, PT ;  /* 0xc2fc00000400780b */ /* 0x000fe40003fce000 */
[----:B------:R-:W-:Y:S01]  /*d4a0*/  FSETP.GEU.AND P4, PT, R48, -126, PT ;  /* 0xc2fc00003000780b */ /* 0x000fe20003f8e000 */
[----:B---3--:R-:W-:Y:S01]  /*d4b0*/  @!P5 FMUL R18, R18, R18 ;  /* 0x000000121212d220 */ /* 0x008fe20000400000 */
[----:B------:R-:W-:Y:S01]  /*d4c0*/  FSETP.GEU.AND P3, PT, R49, -126, PT ;  /* 0xc2fc00003100780b */ /* 0x000fe20003f6e000 */
[----:B------:R-:W2:Y:S01]  /*d4d0*/  MUFU.EX2 R46, R46 ;  /* 0x0000002e002e7308 */ /* 0x000ea20000000800 */
[----:B------:R-:W-:-:S02]  /*d4e0*/  FSETP.GEU.AND P5, PT, R5, -126, PT ;  /* 0xc2fc00000500780b */ /* 0x000fc40003fae000 */
[----:B------:R-:W-:Y:S02]  /*d4f0*/  MOV R3, UR4 ;  /* 0x0000000400037c02 */ /* 0x000fe40008000f00 */
[----:B------:R-:W-:Y:S01]  /*d500*/  F2FP.SATFINITE.E5M2.F32.PACK_AB_MERGE_C R89, R31, R30, RZ ;  /* 0x0000001e1f59723e */ /* 0x000fe200048060ff */
[----:B0-----:R-:W-:Y:S01]  /*d510*/  @!P2 FMUL R23, R23, R23 ;  /* 0x000000171717a220 */ /* 0x001fe20000400000 */
[----:B------:R-:W-:Y:S01]  /*d520*/  LOP3.LUT P2, RZ, R3, 0x3, R94, 0x48, !PT ;  /* 0x0000000303ff7812 */ /* 0x000fe2000784485e */
[----:B------:R-:W-:Y:S01]  /*d530*/  @!P6 FMUL R4, R4, 0.5 ;  /* 0x3f0000000404e820 */ /* 0x000fe20000400000 */
[----:B------:R-:W0:Y:S01]  /*d540*/  MUFU.EX2 R47, R47 ;  /* 0x0000002f002f7308 */ /* 0x000e220000000800 */
[----:B------:R-:W-:Y:S01]  /*d550*/  @!P4 FMUL R48, R48, 0.5 ;  /* 0x3f0000003030c820 */ /* 0x000fe20000400000 */
[----:B------:R-:W-:Y:S01]  /*d560*/  F2FP.SATFINITE.E5M2.F32.PACK_AB_MERGE_C R86, R19, R18, RZ ;  /* 0x000000121356723e */ /* 0x000fe200048060ff */
[----:B------:R-:W-:Y:S01]  /*d570*/  @!P3 FMUL R49, R49, 0.5 ;  /* 0x3f0000003131b820 */ /* 0x000fe20000400000 */
[----:B------:R-:W-:Y:S01]  /*d580*/  F2FP.SATFINITE.E5M2.F32.PACK_AB_MERGE_C R91, R23, R22, RZ ;  /* 0x00000016175b723e */ /* 0x000fe200048060ff */
[----:B------:R-:W-:-:S03]  /*d590*/  @!P5 FMUL R5, R5, 0.5 ;  /* 0x3f0000000505d820 */ /* 0x000fc60000400000 */
[----:B------:R-:W3:Y:S01]  /*d5a0*/  MUFU.EX2 R50, R4 ;  /* 0x0000000400327308 */ /* 0x000ee20000000800 */
[----:B--2---:R-:W-:-:S07]  /*d5b0*/  @!P1 FMUL R46, R46, R46 ;  /* 0x0000002e2e2e9220 */ /* 0x004fce0000400000 */
[----:B------:R-:W2:Y:S01]  /*d5c0*/  MUFU.EX2 R51, R5 ;  /* 0x0000000500337308 */ /* 0x000ea20000000800 */
[----:B0-----:R-:W-:-:S05]  /*d5d0*/  @!P0 FMUL R47, R47, R47 ;  /* 0x0000002f2f2f8220 */ /* 0x001fca0000400000 */
[----:B------:R-:W-:Y:S02]  /*d5e0*/  F2FP.SATFINITE.E5M2.F32.PACK_AB_MERGE_C R88, R47, R46, RZ ;  /* 0x0000002e2f58723e */ /* 0x000fe400048060ff */
[----:B------:R-:W0:Y:S01]  /*d5f0*/  MUFU.EX2 R48, R48 ;  /* 0x0000003000307308 */ /* 0x000e220000000800 */
[----:B---3--:R-:W-:-:S07]  /*d600*/  @!P6 FMUL R50, R50, R50 ;  /* 0x000000323232e220 */ /* 0x008fce0000400000 */
[----:B------:R-:W3:Y:S01]  /*d610*/  MUFU.EX2 R49, R49 ;  /* 0x0000003100317308 */ /* 0x000ee20000000800 */
[----:B--2---:R-:W-:-:S05]  /*d620*/  @!P5 FMUL R51, R51, R51 ;  /* 0x000000333333d220 */ /* 0x004fca0000400000 */
[----:B------:R-:W-:Y:S01]  /*d630*/  F2FP.SATFINITE.E5M2.F32.PACK_AB_MERGE_C R93, R51, R50, RZ ;  /* 0x00000032335d723e */ /* 0x000fe200048060ff */
[----:B0-----:R-:W-:Y:S01]  /*d640*/  @!P4 FMUL R48, R48, R48 ;  /* 0x000000303030c220 */ /* 0x001fe20000400000 */
[----:B---3--:R-:W-:-:S05]  /*d650*/  @!P3 FMUL R49, R49, R49 ;  /* 0x000000313131b220 */ /* 0x008fca0000400000 */
[----:B------:R-:W-:Y:S01]  /*d660*/  F2FP.SATFINITE.E5M2.F32.PACK_AB_MERGE_C R90, R49, R48, RZ ;  /* 0x00000030315a723e */ /* 0x000fe200048060ff */
[----:B-1----:R-:W-:Y:S06]  /*d670*/  @!P2 BRA `(.L_x_1019) ;  /* 0x000000000040a947 */ /* 0x002fec0003800000 */
        /* <DEDUP_REMOVED lines=16> */
.L_x_1019:
        /* <DEDUP_REMOVED lines=15> */
.L_x_1020:
[----:B------:R-:W-:Y:S02]  /*d870*/  ISETP.NE.AND P1, PT, R71, RZ, PT ;  /* 0x000000ff4700720c */ /* 0x000fe40003f25270 */
[----:B------:R-:W-:Y:S02]  /*d880*/  PRMT R0, R58, 0x654, R63 ;  /* 0x000006543a007816 */ /* 0x000fe4000000003f */
[----:B------:R-:W-:Y:S02]  /*d890*/  LOP3.LUT R76, R54, 0x1, RZ, 0x3c, !PT ;  /* 0x00000001364c7812 */ /* 0x000fe400078e3cff */
[----:B-1----:R1:W-:Y:S07]  /*d8a0*/  SYNCS.ARRIVE.TRANS64.RED.A1T0 RZ, [R0+URZ], RZ ;  /* 0x000000ff00ff79a7 */ /* 0x0023ee00081004ff */
[----:B------:R-:W-:Y:S05]  /*d8b0*/  @P1 BRA `(.L_x_1021) ;  /* 0x0000000000041947 */ /* 0x000fea0003800000 */
[----:B------:R-:W-:Y:S05]  /*d8c0*/  BPT.TRAP 0x1 ;  /* 0x000000040000795c */ /* 0x000fea0000300000 */
.L_x_1021:
[----:B-1----:R-:W-:Y:S01]  /*d8d0*/  SHF.L.U32 R0, R52, 0x1f, RZ ;  /* 0x0000001f34007819 */ /* 0x002fe200000006ff */
[----:B------:R-:W-:Y:S01]  /*d8e0*/  FADD2 R42, R42.F32x2.HI_LO, RZ.F32 ;  /* 0x000000ff2a2a724b */ /* 0x000fe20000200000 */
[----:B------:R-:W-:Y:S02]  /*d8f0*/  FSETP.NEU.AND P1, PT, R17, R53, PT ;  /* 0x000000351100720b */ /* 0x000fe40003f2d000 */
[----:B------:R-:W1:Y:S01]  /*d900*/  SYNCS.PHASECHK.TRANS64.TRYWAIT P2, [R69+URZ], R0 ;  /* 0x00000000450075a7 */ /* 0x000e6200080411ff */
[----:B------:R-:W-:Y:S01]  /*d910*/  FADD2 R42, R42.F32x2.HI_LO, R36.F32x2.HI_LO ;  /* 0x000000242a2a724b */ /* 0x000fe20000000000 */
[----:B-1----:R-:W-:Y:S09]  /*d920*/  @!P2 BRA `(.L_x_1022) ;  /* 0x0000005000d4a947 */ /* 0x002ff20003800000 */
.L_x_1122:
[----:B------:R-:W-:Y:S01]  /*d930*/  BSSY.RECONVERGENT B0, `(.L_x_1023) ;  /* 0x000000c000007945 */ /* 0x000fe20003800200 */
[----:B------:R-:W-:Y:S01]  /*d940*/  FADD2 R44, R44.F32x2.HI_LO, RZ.F32 ;  /* 0x000000ff2c2c724b */ /* 0x000fe20000200000 */
[----:B------:R-:W-:Y:S02]  /*d950*/  MOV R3, 0x3f000000 ;  /* 0x3f00000000037802 */ /* 0x000fe40000000f00 */
[----:B------:R-:W-:Y:S05]  /*d960*/  @!P1 BRA `(.L_x_1024) ;  /* 0x0000000000209947 */ /* 0x000fea0003800000 */
[----:B------:R-:W2:Y:S01]  /*d970*/  LDCU UR4, c[0x0][0x414] ;  /* 0x00008280ff0477ac */ /* 0x000ea20008000800 */
[----:B-1----:R-:W-:-:S04]  /*d980*/  FADD R0, -R53, R17 ;  /* 0x0000001135007221 */ /* 0x002fc80000000100 */
[----:B--2---:R-:W-:-:S05]  /*d990*/  FMUL R0, R0, UR4 ;  /* 0x0000000400007c20 */ /* 0x004fca0008400000 */
[----:B------:R-:W-:-:S13]  /*d9a0*/  FSETP.GEU.AND P1, PT, R0, -126, PT ;  /* 0xc2fc00000000780b */ /* 0x000fda0003f2e000 */
[----:B------:R-:W-:-:S04]  /*d9b0*/  @!P1 FMUL R0, R0, 0.5 ;  /* 0x3f00000000009820 */ /* 0x000fc80000400000 */
[----:B------:R-:W1:Y:S02]  /*d9c0*/  MUFU.EX2 R3, R0 ;  /* 0x0000000000037308 */ /* 0x000e640000000800 */
[----:B-1----:R-:W-:-:S04]  /*d9d0*/  @!P1 FMUL R3, R3, R3 ;  /* 0x0000000303039220 */ /* 0x002fc80000400000 */
[----:B------:R-:W-:Y:S02]  /*d9e0*/  FMUL R3, R3, 0.5 ;  /* 0x3f00000003037820 */ /* 0x000fe40000400000 */
.L_x_1024:
[----:B------:R-:W-:Y:S05]  /*d9f0*/  BSYNC.RECONVERGENT B0 ;  /* 0x0000000000007941 */ /* 0x000fea0003800200 */
.L_x_1023:
[----:B------:R-:W-:Y:S01]  /*da00*/  FMUL R3, R3, R16 ;  /* 0x0000001003037220 */ /* 0x000fe20000400000 */
[----:B------:R-:W-:Y:S02]  /*da10*/  FADD2 R32, R32.F32x2.HI_LO, RZ.F32 ;  /* 0x000000ff2020724b */ /* 0x000fe40000200000 */
        /* <DEDUP_REMOVED lines=16> */
[----:B------:R-:W-:Y:S06]  /*db20*/  @P0 BRA `(.L_x_1025) ;  /* 0x0000000000040947 */ /* 0x000fec0003800000 */
[----:B------:R-:W-:Y:S05]  /*db30*/  BPT.TRAP 0x1 ;  /* 0x000000040000795c */ /* 0x000fea0000300000 */
.L_x_1025:
[----:B------:R-:W-:Y:S02]  /*db40*/  SHF.L.U32 R3, R76, 0x1f, RZ ;  /* 0x0000001f4c037819 */ /* 0x000fe400000006ff */
[----:B------:R-:W-:Y:S02]  /*db50*/  ISETP.NE.AND P0, PT, R56, R77, PT ;  /* 0x0000004d3800720c */ /* 0x000fe40003f05270 */
[----:B------:R-:W2:Y:S02]  /*db60*/  SYNCS.PHASECHK.TRANS64.TRYWAIT P1, [R66+URZ], R3 ;  /* 0x00000003420075a7 */ /* 0x000ea400080211ff */
[----:B--2---:R-:W-:Y:S09]  /*db70*/  @!P1 BRA `(.L_x_1026) ;  /* 0x0000005000549947 */ /* 0x004ff20003800000 */
.L_x_1123:
        /* <DEDUP_REMOVED lines=17> */
.L_x_1027:
[----:B------:R-:W-:Y:S05]  /*dc90*/  WARPSYNC.ALL ;  /* 0x0000000000007948 */ /* 0x000fea0003800000 */
[----:B------:R-:W-:Y:S01]  /*dca0*/  R2UR UR4, R68 ;  /* 0x00000000440472ca */ /* 0x000fe200000e0000 */
[----:B------:R-:W-:Y:S01]  /*dcb0*/  UISETP.NE.AND UP0, UPT, UR36, URZ, UPT ;  /* 0x000000ff2400728c */ /* 0x000fe2000bf05270 */
[----:B------:R-:W-:-:S05]  /*dcc0*/  LOP3.LUT R2, R2, 0x1, RZ, 0x3c, !PT ;  /* 0x0000000102027812 */ /* 0x000fca00078e3cff */
[----:B------:R-:W-:Y:S02]  /*dcd0*/  PLOP3.LUT P3, PT, PT, PT, UP0, 0x80, 0x8 ;  /* 0x000000000008781c */ /* 0x000fe40003f6f008 */
[----:B------:R-:W-:Y:S02]  /*dce0*/  PLOP3.LUT P2, PT, PT, PT, UP0, 0x80, 0x8 ;  /* 0x000000000008781c */ /* 0x000fe40003f4f008 */
[----:B------:R-:W-:Y:S02]  /*dcf0*/  PLOP3.LUT P1, PT, PT, PT, UP0, 0x80, 0x8 ;  /* 0x000000000008781c */ /* 0x000fe40003f2f008 */
[----:B------:R4:W-:Y:S01]  /*dd00*/  STTM.x2 tmem[UR4], R54 ;  /* 0x00000036000079ed */ /* 0x0009e200080c0004 */
[----:B------:R-:W-:Y:S02]  /*dd10*/  PLOP3.LUT P0, PT, PT, PT, UP0, 0x80, 0x8 ;  /* 0x000000000008781c */ /* 0x000fe40003f0f008 */
[----:B------:R-:W-:Y:S02]  /*dd20*/  SEL R74, R74, R52, P3 ;  /* 0x000000344a4a7207 */ /* 0x000fe40001800000 */
[----:B------:R-:W-:-:S02]  /*dd30*/  SEL R73, R52, R73, P2 ;  /* 0x0000004934497207 */ /* 0x000fc40001000000 */
[----:B------:R-:W-:Y:S02]  /*dd40*/  SEL R75, R75, R76, P1 ;  /* 0x0000004c4b4b7207 */ /* 0x000fe40000800000 */
[----:B------:R-:W-:-:S07]  /*dd50*/  SEL R72, R76, R72, P0 ;  /* 0x000000484c487207 */ /* 0x000fce0000000000 */
.L_x_1008:
[----:B------:R-:W-:-:S13]  /*dd60*/  ISETP.NE.AND P1, PT, R71, RZ, PT ;  /* 0x000000ff4700720c */ /* 0x000fda0003f25270 */
[----:B------:R-:W-:Y:S05]  /*dd70*/  @P1 BRA `(.L_x_1028) ;  /* 0x0000000000041947 */ /* 0x000fea0003800000 */
[----:B0-----:R-:W-:Y:S05]  /*dd80*/  BPT.TRAP 0x1 ;  /* 0x000000040000795c */ /* 0x001fea0000300000 */
.L_x_1028:
[----:B------:R-:W-:Y:S01]  /*dd90*/  UISETP.NE.AND UP0, UPT, UR36, URZ, UPT ;  /* 0x000000ff2400728c */ /* 0x000fe2000bf05270 */
[----:B------:R0:W-:Y:S05]  /*dda0*/  SYNCS.ARRIVE.TRANS64.A1T0 RZ, [R65+URZ], RZ ;  /* 0x000000ff41ff79a7 */ /* 0x0001ea00081000ff */
[----:B------:R-:W-:-:S04]  /*ddb0*/  PLOP3.LUT P0, PT, PT, PT, UP0, 0x80, 0x8 ;  /* 0x000000000008781c */ /* 0x000fc80003f0f008 */
[----:B--2---:R-:W-:-:S04]  /*ddc0*/  SEL R3, R73, R74, P0 ;  /* 0x0000004a49037207 */ /* 0x004fc80000000000 */
[----:B------:R-:W-:Y:S01]  /*ddd0*/  LOP3.LUT R3, R3, 0x1, RZ, 0x3c, !PT ;  /* 0x0000000103037812 */ /* 0x000fe200078e3cff */
[----:B------:R-:W-:Y:S06]  /*dde0*/  @P1 BRA `(.L_x_1029) ;  /* 0x0000000000041947 */ /* 0x000fec0003800000 */
[----:B0-----:R-:W-:Y:S05]  /*ddf0*/  BPT.TRAP 0x1 ;  /* 0x000000040000795c */ /* 0x001fea0000300000 */
.L_x_1029:
[----:B-1----:R-:W-:Y:S02]  /*de00*/  SHF.L.U32 R0, R3, 0x1f, RZ ;  /* 0x0000001f03007819 */ /* 0x002fe400000006ff */
[----:B------:R-:W-:Y:S02]  /*de10*/  ISETP.GT.U32.AND P0, PT, R67, 0x1, PT ;  /* 0x000000014300780c */ /* 0x000fe40003f04070 */
[----:B------:R-:W1:Y:S02]  /*de20*/  SYNCS.PHASECHK.TRANS64.TRYWAIT P1, [R69+URZ], R0 ;  /* 0x00000000450075a7 */ /* 0x000e6400080211ff */
[----:B-1----:R-:W-:Y:S09]  /*de30*/  @!P1 BRA `(.L_x_1030) ;  /* 0x0000004c00b89947 */ /* 0x002ff20003800000 */
.L_x_1124:
[----:B------:R-:W-:Y:S05]  /*de40*/  @P0 BRA `(.L_x_1031) ;  /* 0x0000000000080947 */ /* 0x000fea0003800000 */
[----:B0-----:R-:W-:Y:S05]  /*de50*/  BPT.TRAP 0x1 ;  /* 0x000000040000795c */ /* 0x001fea0000300000 */
[----:B------:R-:W-:Y:S05]  /*de60*/  BPT.TRAP 0x1 ;  /* 0x000000040000795c */ /* 0x000fea0000300000 */
.L_x_1031:
[----:B------:R-:W-:Y:S01]  /*de70*/  UISETP.NE.AND UP0, UPT, UR36, URZ, UPT ;  /* 0x000000ff2400728c */ /* 0x000fe2000bf05270 */
[----:B-1----:R-:W-:-:S04]  /*de80*/  PRMT R0, R58, 0x654, R63 ;  /* 0x000006543a007816 */ /* 0x002fc8000000003f */
[----:B------:R1:W-:Y:S01]  /*de90*/  SYNCS.ARRIVE.TRANS64.RED.A1T0 RZ, [R0+URZ], RZ ;  /* 0x000000ff00ff79a7 */ /* 0x0003e200081004ff */
[----:B------:R-:W-:Y:S02]  /*dea0*/  PLOP3.LUT P0, PT, PT, PT, UP0, 0x80, 0x8 ;  /* 0x000000000008781c */ /* 0x000fe40003f0f008 */
[----:B------:R-:W-:Y:S02]  /*deb0*/  PLOP3.LUT P3, PT, PT, PT, UP0, 0x80, 0x8 ;  /* 0x000000000008781c */ /* 0x000fe40003f6f008 */
[----:B------:R-:W-:Y:S02]  /*dec0*/  PLOP3.LUT P2, PT, PT, PT, UP0, 0x80, 0x8 ;  /* 0x000000000008781c */ /* 0x000fe40003f4f008 */
[----:B------:R-:W-:-:S04]  /*ded0*/  PLOP3.LUT P1, PT, PT, PT, UP0, 0x80, 0x8 ;  /* 0x000000000008781c */ /* 0x000fc80003f2f008 */
[----:B------:R-:W-:Y:S02]  /*dee0*/  SEL R74, R74, R3, P1 ;  /* 0x000000034a4a7207 */ /* 0x000fe40000800000 */
[----:B-1----:R-:W-:Y:S02]  /*def0*/  SEL R0, R72, R75, P0 ;  /* 0x0000004b48007207 */ /* 0x002fe40000000000 */
[----:B------:R-:W-:Y:S02]  /*df00*/  PLOP3.LUT P0, PT, PT, PT, UP0, 0x80, 0x8 ;  /* 0x000000000008781c */ /* 0x000fe40003f0f008 */
[----:B------:R-:W-:Y:S02]  /*df10*/  LOP3.LUT R0, R0, 0x1, RZ, 0x3c, !PT ;  /* 0x0000000100007812 */ /* 0x000fe400078e3cff */
[----:B------:R-:W-:Y:S02]  /*df20*/  SEL R73, R3, R73, P0 ;  /* 0x0000004903497207 */ /* 0x000fe40000000000 */
[----:B------:R-:W-:-:S02]  /*df30*/  SEL R72, R0, R72, P3 ;  /* 0x0000004800487207 */ /* 0x000fc40001800000 */
[----:B------:R-:W-:-:S07]  /*df40*/  SEL R75, R75, R0, P2 ;  /* 0x000000004b4b7207 */ /* 0x000fce0001000000 */
.L_x_984:
[----:B------:R-:W1:Y:S01]  /*df50*/  LDCU UR4, c[0x0][0x438] ;  /* 0x00008700ff0477ac */ /* 0x000e620008000800 */
[----:B0-----:R-:W-:-:S04]  /*df60*/  UIADD3 UR44, UPT, UPT, UR41, UR44, URZ ;  /* 0x0000002c292c7290 */ /* 0x001fc8000fffe0ff */
[----:B-1----:R-:W-:-:S09]  /*df70*/  UISETP.GE.AND UP0, UPT, UR44, UR4, UPT ;  /* 0x000000042c00728c */ /* 0x002fd2000bf06270 */
[----:B------:R-:W-:Y:S05]  /*df80*/  BRA.U !UP0, `(.L_x_1032) ;  /* 0xffffffbd08a07547 */ /* 0x000fea000b83ffff */
[----:B------:R-:W-:Y:S05]  /*df90*/  EXIT ;  /* 0x000000000000794d */ /* 0x000fea0003800000 */
.L_x_821:
[----:B------:R-:W-:-:S05]  /*dfa0*/  IMAD.MOV.U32 R2, RZ, RZ, -0x4 ;  /* 0xfffffffcff027424 */ /* 0x000fca00078e00ff */
[----:B------:R-:W-:-:S05]  /*dfb0*/  VIADDMNMX.U32 R2, R7, R2, 0x2, PT ;  /* 0x0000000207027446 */ /* 0x000fca0003800002 */
[----:B------:R-:W-:-:S04]  /*dfc0*/  IMAD.SHL.U32 R4, R2, 0x4, RZ ;  /* 0x0000000402047824 */ /* 0x000fc800078e00ff */
[----:B------:R-:W0:Y:S02]  /*dfd0*/  LDC R2, c[0x2][R4+0x18] ;  /* 0x0080060004027b82 */ /* 0x000e240000000800 */
[----:B0-----:R-:W-:-:S04]  /*dfe0*/  SHF.R.S32.HI R3, RZ, 0x1f, R2 ;  /* 0x0000001fff037819 */ /* 0x001fc80000011402 */
.L_x_2837:
[----:B------:R-:W-:Y:S05]  /*dff0*/  BRX R2 -0xe000                                                                                                                                                                                                                                                                                                                                                                                                                                                                                                                                                               (*"BRANCH_TARGETS .L_x_1034,.L_x_1033,.L_x_2840"*) ;  /* 0xffffff2002007949 */ /* 0x000fea000383ffff */
.L_x_1033:
[----:B------:R-:W-:-:S08]  /*e000*/  NOP ;  /* 0x0000000000007918 */ /* 0x000fd00000000000 */
[----:B------:R-:W0:Y:S02]  /*e010*/  USETMAXREG.TRY_ALLOC.CTAPOOL UP0, 0xf8 ;  /* 0x000000f8000079c8 */ /* 0x000e240008000600 */
[----:B0-----:R-:W-:Y:S05]  /*e020*/  BRA.U !UP0, `(.L_x_1033) ;  /* 0xfffffffd08f47547 */ /* 0x001fea000b83ffff */
[----:B------:R-:W-:Y:S05]  /*e030*/  EXIT ;  /* 0x000000000000794d */ /* 0x000fea0003800000 */
.L_x_1034:
        /* <DEDUP_REMOVED lines=10> */
[----:B------:R-:W-:Y:S01]  /*e0e0*/  IMAD.MOV.U32 R36, RZ, RZ, 0x1 ;  /* 0x00000001ff247424 */ /* 0x000fe200078e00ff */
[----:B------:R-:W-:Y:S01]  /*e0f0*/  LOP3.LUT R48, R0, 0x7, RZ, 0xc0, !PT ;  /* 0x0000000700307812 */ /* 0x000fe200078ec0ff */
[----:B------:R-:W2:Y:S01]  /*e100*/  LDCU UR7, c[0x0][0x388] ;  /* 0x00007100ff0777ac */ /* 0x000ea20008000800 */
[----:B------:R-:W-:Y:S01]  /*e110*/  SHF.R.U32.HI R4, RZ, 0x3, R6 ;  /* 0x00000003ff047819 */ /* 0x000fe20000011606 */
[----:B------:R-:W-:Y:S01]  /*e120*/  IMAD.MOV.U32 R35, RZ, RZ, 0x1 ;  /* 0x00000001ff237424 */ /* 0x000fe200078e00ff */
[----:B------:R-:W3:Y:S01]  /*e130*/  S2UR UR8, SR_SWINHI ;  /* 0x00000000000879c3 */ /* 0x000ee20000002f00 */
[----:B------:R-:W-:Y:S01]  /*e140*/  UMOV UR4, 0x400 ;  /* 0x0000040000047882 */ /* 0x000fe20000000000 */
[----:B------:R-:W4:Y:S01]  /*e150*/  LDCU UR22, c[0x0][0x370] ;  /* 0x00006e00ff1677ac */ /* 0x000f220008000800 */
[----:B------:R-:W-:-:S02]  /*e160*/  VIADD R5, R4, 0x20 ;  /* 0x0000002004057836 */ /* 0x000fc40000000000 */
[C---:B------:R-:W-:Y:S01]  /*e170*/  VIADD R2, R4.reuse, 0x30 ;  /* 0x0000003004027836 */ /* 0x040fe20000000000 */
[----:B------:R-:W-:Y:S01]  /*e180*/  UMOV UR25, URZ ;  /* 0x000000ff00197c82 */ /* 0x000fe20008000000 */
[C---:B------:R-:W-:Y:S01]  /*e190*/  VIADD R3, R4.reuse, 0x28 ;  /* 0x0000002804037836 */ /* 0x040fe20000000000 */
[----:B------:R-:W5:Y:S01]  /*e1a0*/  LDC R55, c[0x0][0x3b0] ;  /* 0x0000ec00ff377b82 */ /* 0x000f620000000800 */
[----:B------:R-:W-:Y:S01]  /*e1b0*/  VIADD R14, R4, 0x48 ;  /* 0x00000048040e7836 */ /* 0x000fe20000000000 */
[----:B------:R-:W-:Y:S01]  /*e1c0*/  UMOV UR26, URZ ;  /* 0x000000ff001a7c82 */ /* 0x000fe20008000000 */
[----:B-1----:R-:W-:Y:S01]  /*e1d0*/  ISETP.GE.AND P0, PT, R5, UR6, PT ;  /* 0x0000000605007c0c */ /* 0x002fe2000bf06270 */
[----:B------:R-:W-:Y:S01]  /*e1e0*/  IMAD.SHL.U32 R5, R0, 0x10, RZ ;  /* 0x0000001000057824 */ /* 0x000fe200078e00ff */
[----:B------:R-:W-:Y:S01]  /*e1f0*/  ISETP.GE.AND P1, PT, R3, UR6, PT ;  /* 0x0000000603007c0c */ /* 0x000fe2000bf26270 */
[----:B------:R-:W-:Y:S01]  /*e200*/  VIADD R43, R4, 0x8 ;  /* 0x00000008042b7836 */ /* 0x000fe20000000000 */
[----:B--2---:R-:W-:Y:S01]  /*e210*/  UIADD3 UR10, UPT, UPT, UR7, 0xf, URZ ;  /* 0x0000000f070a7890 */ /* 0x004fe2000fffe0ff */
[----:B------:R-:W-:Y:S01]  /*e220*/  P2R R13, PR, RZ, 0x1 ;  /* 0x00000001ff0d7803 */ /* 0x000fe20000000000 */
[----:B0-----:R-:W-:Y:S01]  /*e230*/  ULEA UR12, UR12, UR4, 0x18 ;  /* 0x000000040c0c7291 */ /* 0x001fe2000f8ec0ff */
[----:B------:R-:W-:Y:S01]  /*e240*/  ISETP.GE.AND P0, PT, R2, UR6, PT ;  /* 0x0000000602007c0c */ /* 0x000fe2000bf06270 */
[----:B------:R-:W-:Y:S01]  /*e250*/  VIADD R2, R4, 0x38 ;  /* 0x0000003804027836 */ /* 0x000fe20000000000 */
[----:B------:R-:W-:Y:S01]  /*e260*/  USHF.R.S32.HI UR9, URZ, 0x1f, UR10 ;  /* 0x0000001fff097899 */ /* 0x000fe2000801140a */
[----:B------:R-:W0:Y:S01]  /*e270*/  LDC R51, c[0x0][0x3e8] ;  /* 0x0000fa00ff337b82 */ /* 0x000e220000000800 */
[----:B------:R-:W-:Y:S01]  /*e280*/  P2R R11, PR, RZ, 0x1 ;  /* 0x00000001ff0b7803 */ /* 0x000fe20000000000 */
[----:B------:R-:W1:Y:S01]  /*e290*/  LDCU.64 UR4, c[0x0][0x3c0] ;  /* 0x00007800ff0477ac */ /* 0x000e620008000a00 */
[----:B------:R-:W-:Y:S01]  /*e2a0*/  ISETP.GE.AND P0, PT, R2, UR6, PT ;  /* 0x0000000602007c0c */ /* 0x000fe2000bf06270 */
[----:B------:R-:W-:Y:S01]  /*e2b0*/  VIADD R2, R4, 0x40 ;  /* 0x0000004004027836 */ /* 0x000fe20000000000 */
[C---:B------:R-:W-:Y:S01]  /*e2c0*/  LOP3.LUT R3, R5.reuse, 0x3f0, RZ, 0xc0, !PT ;  /* 0x000003f005037812 */ /* 0x040fe200078ec0ff */
[----:B------:R-:W-:Y:S01]  /*e2d0*/  UMOV UR14, UR12 ;  /* 0x0000000c000e7c82 */ /* 0x000fe20008000000 */
[----:B---3--:R-:W-:Y:S01]  /*e2e0*/  UMOV UR15, UR8 ;  /* 0x00000008000f7c82 */ /* 0x008fe20008000000 */
[----:B------:R-:W-:Y:S01]  /*e2f0*/  ULEA.HI UR8, UR9, UR10, URZ, 0x4 ;  /* 0x0000000a09087291 */ /* 0x000fe2000f8f20ff */
[----:B------:R-:W2:Y:S01]  /*e300*/  LDC R47, c[0x0][0x400] ;  /* 0x00010000ff2f7b82 */ /* 0x000ea20000000800 */
[----:B------:R-:W-:Y:S01]  /*e310*/  P2R R10, PR, RZ, 0x1 ;  /* 0x00000001ff0a7803 */ /* 0x000fe20000000000 */
[----:B------:R-:W-:Y:S01]  /*e320*/  IMAD.U32 R8, RZ, RZ, UR14 ;  /* 0x0000000eff087e24 */ /* 0x000fe2000f8e00ff */
[----:B------:R-:W-:Y:S01]  /*e330*/  USHF.R.S32.HI UR8, URZ, 0x4, UR8 ;  /* 0x00000004ff087899 */ /* 0x000fe20008011408 */
[----:B------:R-:W-:Y:S01]  /*e340*/  ISETP.GE.AND P0, PT, R2, UR6, PT ;  /* 0x0000000602007c0c */ /* 0x000fe2000bf06270 */
[----:B------:R-:W-:Y:S01]  /*e350*/  IMAD.U32 R9, RZ, RZ, UR15 ;  /* 0x0000000fff097e24 */ /* 0x000fe2000f8e00ff */
[----:B------:R-:W-:Y:S01]  /*e360*/  P2R R12, PR, RZ, 0x2 ;  /* 0x00000002ff0c7803 */ /* 0x000fe20000000000 */
[----:B------:R-:W-:Y:S01]  /*e370*/  VIADD R42, R4, 0x10 ;  /* 0x00000010042a7836 */ /* 0x000fe20000000000 */
[----:B------:R-:W-:Y:S01]  /*e380*/  P2R R9, PR, RZ, 0x1 ;  /* 0x00000001ff097803 */ /* 0x000fe20000000000 */
[----:B------:R-:W-:Y:S01]  /*e390*/  IMAD R7, RZ, RZ, -UR8 ;  /* 0x80000008ff077e24 */ /* 0x000fe2000f8e02ff */
[----:B------:R-:W-:Y:S01]  /*e3a0*/  IADD3 R3, P1, P0, R8, 0x8000, R3 ;  /* 0x0000800008037810 */ /* 0x000fe2000783e003 */
[C---:B------:R-:W-:Y:S01]  /*e3b0*/  VIADD R8, R4.reuse, 0x50 ;  /* 0x0000005004087836 */ /* 0x040fe20000000000 */
[----:B------:R-:W-:Y:S01]  /*e3c0*/  LOP3.LUT R45, R5, 0x70, RZ, 0xc0, !PT ;  /* 0x00000070052d7812 */ /* 0x000fe200078ec0ff */
[C---:B------:R-:W-:Y:S01]  /*e3d0*/  VIADD R41, R4.reuse, 0x18 ;  /* 0x0000001804297836 */ /* 0x040fe20000000000 */
[----:B------:R-:W-:Y:S01]  /*e3e0*/  VIADDMNMX R7, R7, UR7, RZ, PT ;  /* 0x0000000707077c46 */ /* 0x000fe2000b8001ff */
[----:B------:R-:W-:Y:S01]  /*e3f0*/  VIADD R17, R4, 0x58 ;  /* 0x0000005804117836 */ /* 0x000fe20000000000 */
[----:B------:R-:W-:Y:S01]  /*e400*/  IADD3.X R2, PT, PT, RZ, UR15, RZ, P1, P0 ;  /* 0x0000000fff027c10 */ /* 0x000fe20008fe04ff */
[C---:B0-----:R-:W-:Y:S01]  /*e410*/  IMAD.SHL.U32 R53, R51.reuse, 0x20, RZ ;  /* 0x0000002033357824 */ /* 0x041fe200078e00ff */
[----:B------:R-:W-:Y:S01]  /*e420*/  ISETP.GE.AND P1, PT, R14, UR6, PT ;  /* 0x000000060e007c0c */ /* 0x000fe2000bf26270 */
[C---:B------:R-:W-:Y:S01]  /*e430*/  IMAD.SHL.U32 R52, R51.reuse, 0x8, RZ ;  /* 0x0000000833347824 */ /* 0x040fe200078e00ff */
[----:B------:R-:W-:Y:S01]  /*e440*/  ISETP.GE.AND P0, PT, R8, UR6, PT ;  /* 0x0000000608007c0c */ /* 0x000fe2000bf06270 */
[----:B------:R-:W-:Y:S01]  /*e450*/  IMAD R40, R51, 0x18, RZ ;  /* 0x0000001833287824 */ /* 0x000fe200078e02ff */
[----:B------:R-:W-:Y:S01]  /*e460*/  R2UR UR24, R7 ;  /* 0x00000000071872ca */ /* 0x000fe200000e0000 */
[----:B------:R-:W-:Y:S01]  /*e470*/  IMAD.SHL.U32 R39, R51, 0x10, RZ ;  /* 0x0000001033277824 */ /* 0x000fe200078e00ff */
[----:B------:R-:W-:Y:S01]  /*e480*/  P2R R8, PR, RZ, 0x2 ;  /* 0x00000002ff087803 */ /* 0x000fe20000000000 */
[C---:B--2---:R-:W-:Y:S01]  /*e490*/  IMAD.SHL.U32 R50, R47.reuse, 0x20, RZ ;  /* 0x000000202f327824 */ /* 0x044fe200078e00ff */
[----:B------:R-:W-:Y:S01]  /*e4a0*/  P2R R7, PR, RZ, 0x1 ;  /* 0x00000001ff077803 */ /* 0x000fe20000000000 */
[C---:B------:R-:W-:Y:S01]  /*e4b0*/  IMAD.SHL.U32 R49, R47.reuse, 0x8, RZ ;  /* 0x000000082f317824 */ /* 0x040fe200078e00ff */
[C---:B------:R-:W-:Y:S01]  /*e4c0*/  ISETP.GE.AND P1, PT, R4.reuse, UR6, PT ;  /* 0x0000000604007c0c */ /* 0x040fe2000bf26270 */
[----:B------:R-:W-:Y:S01]  /*e4d0*/  IMAD.SHL.U32 R38, R47, 0x10, RZ ;  /* 0x000000102f267824 */ /* 0x000fe200078e00ff */
[----:B------:R-:W-:Y:S01]  /*e4e0*/  ISETP.GE.AND P0, PT, R43, UR6, PT ;  /* 0x000000062b007c0c */ /* 0x000fe2000bf06270 */
[----:B------:R-:W-:Y:S01]  /*e4f0*/  IMAD R37, R47, 0x18, RZ ;  /* 0x000000182f257824 */ /* 0x000fe200078e02ff */
[-C--:B-----5:R-:W-:Y:S01]  /*e500*/  LEA.HI R54, R55, R55.reuse, RZ, 0x1 ;  /* 0x0000003737367211 */ /* 0x0a0fe200078f08ff */
[C-C-:B------:R-:W-:Y:S01]  /*e510*/  IMAD R55, R4.reuse, R55, R45.reuse ;  /* 0x0000003704377224 */ /* 0x140fe200078e022d */
[-C--:B------:R-:W-:Y:S01]  /*e520*/  LEA.HI R46, R51, R51.reuse, RZ, 0x1 ;  /* 0x00000033332e7211 */ /* 0x080fe200078f08ff */
[C-C-:B------:R-:W-:Y:S01]  /*e530*/  IMAD R51, R4.reuse, R51, R45.reuse ;  /* 0x0000003304337224 */ /* 0x140fe200078e022d */
[-C--:B------:R-:W-:Y:S01]  /*e540*/  LEA.HI R44, R47, R47.reuse, RZ, 0x1 ;  /* 0x0000002f2f2c7211 */ /* 0x080fe200078f08ff */
[C-C-:B------:R-:W-:Y:S01]  /*e550*/  IMAD R47, R4.reuse, R47, R45.reuse ;  /* 0x0000002f042f7224 */ /* 0x140fe200078e022d */
[----:B------:R-:W-:Y:S01]  /*e560*/  P2R R59, PR, RZ, 0x2 ;  /* 0x00000002ff3b7803 */ /* 0x000fe20000000000 */
[C---:B------:R-:W-:Y:S01]  /*e570*/  VIADD R16, R4.reuse, 0x60 ;  /* 0x0000006004107836 */ /* 0x040fe20000000000 */
[----:B------:R-:W-:Y:S01]  /*e580*/  P2R R58, PR, RZ, 0x1 ;  /* 0x00000001ff3a7803 */ /* 0x000fe20000000000 */
[----:B------:R-:W-:Y:S01]  /*e590*/  VIADD R15, R4, 0x68 ;  /* 0x00000068040f7836 */ /* 0x000fe20000000000 */
[----:B------:R-:W-:Y:S01]  /*e5a0*/  ISETP.GE.AND P1, PT, R42, UR6, PT ;  /* 0x000000062a007c0c */ /* 0x000fe2000bf26270 */
[C---:B------:R-:W-:Y:S01]  /*e5b0*/  VIADD R14, R4.reuse, 0x70 ;  /* 0x00000070040e7836 */ /* 0x040fe20000000000 */
[----:B------:R-:W-:Y:S01]  /*e5c0*/  ISETP.GE.AND P0, PT, R41, UR6, PT ;  /* 0x0000000629007c0c */ /* 0x000fe2000bf06270 */
[----:B------:R-:W-:Y:S01]  /*e5d0*/  VIADD R0, R4, 0x78 ;  /* 0x0000007804007836 */ /* 0x000fe20000000000 */
[----:B-1----:R-:W-:Y:S01]  /*e5e0*/  UISETP.NE.U32.AND UP1, UPT, UR4, URZ, UPT ;  /* 0x000000ff0400728c */ /* 0x002fe2000bf25070 */
[----:B------:R-:W-:Y:S01]  /*e5f0*/  SHF.R.U32.HI R45, RZ, 0x4, R45 ;  /* 0x00000004ff2d7819 */ /* 0x000fe2000001162d */
[----:B------:R-:W-:Y:S01]  /*e600*/  USHF.R.S32.HI UR21, URZ, 0x1f, UR24 ;  /* 0x0000001fff157899 */ /* 0x000fe20008011418 */
[----:B------:R-:W-:Y:S01]  /*e610*/  SHF.R.S32.HI R54, RZ, 0x1, R54 ;  /* 0x00000001ff367819 */ /* 0x000fe20000011436 */
[----:B------:R-:W-:Y:S01]  /*e620*/  UISETP.NE.AND.EX UP1, UPT, UR5, URZ, UPT, UP1 ;  /* 0x000000ff0500728c */ /* 0x000fe2000bf25310 */
[----:B------:R-:W-:-:S02]  /*e630*/  SHF.R.S32.HI R46, RZ, 0x1, R46 ;  /* 0x00000001ff2e7819 */ /* 0x000fc4000001142e */
[----:B------:R-:W-:Y:S02]  /*e640*/  SHF.R.S32.HI R44, RZ, 0x1, R44 ;  /* 0x00000001ff2c7819 */ /* 0x000fe4000001142c */
[----:B------:R-:W-:Y:S02]  /*e650*/  SHF.R.S32.HI R34, RZ, 0x1f, R55 ;  /* 0x0000001fff227819 */ /* 0x000fe40000011437 */
[----:B------:R-:W-:Y:S02]  /*e660*/  SHF.R.S32.HI R33, RZ, 0x1f, R51 ;  /* 0x0000001fff217819 */ /* 0x000fe40000011433 */
[----:B------:R-:W-:Y:S02]  /*e670*/  SHF.R.S32.HI R32, RZ, 0x1f, R47 ;  /* 0x0000001fff207819 */ /* 0x000fe4000001142f */
[----:B------:R-:W-:Y:S02]  /*e680*/  ISETP.GE.AND P6, PT, R17, UR6, PT ;  /* 0x0000000611007c0c */ /* 0x000fe4000bfc6270 */
[----:B------:R-:W-:-:S02]  /*e690*/  ISETP.GE.AND P5, PT, R16, UR6, PT ;  /* 0x0000000610007c0c */ /* 0x000fc4000bfa6270 */
[----:B------:R-:W-:Y:S02]  /*e6a0*/  ISETP.GE.AND P4, PT, R15, UR6, PT ;  /* 0x000000060f007c0c */ /* 0x000fe4000bf86270 */
[----:B------:R-:W-:Y:S02]  /*e6b0*/  ISETP.GE.AND P3, PT, R14, UR6, PT ;  /* 0x000000060e007c0c */ /* 0x000fe4000bf66270 */
[----:B------:R-:W-:Y:S02]  /*e6c0*/  ISETP.GE.AND P2, PT, R0, UR6, PT ;  /* 0x0000000600007c0c */ /* 0x000fe4000bf46270 */
[----:B------:R-:W-:Y:S02]  /*e6d0*/  P2R R56, PR, RZ, 0x1 ;  /* 0x00000001ff387803 */ /* 0x000fe40000000000 */
[----:B----4-:R-:W-:-:S09]  /*e6e0*/  P2R R57, PR, RZ, 0x2 ;  /* 0x00000002ff397803 */ /* 0x010fd20000000000 */
.L_x_1066:
[----:B0-----:R-:W0:Y:S01]  /*e6f0*/  LDCU.64 UR6, c[0x0][0x440] ;  /* 0x00008800ff0677ac */ /* 0x001e220008000a00 */
[----:B------:R-:W1:Y:S01]  /*e700*/  LDCU UR8, c[0x0][0x43c] ;  /* 0x00008780ff0877ac */ /* 0x000e620008000800 */
[----:B------:R-:W2:Y:S01]  /*e710*/  LDCU.64 UR4, c[0x0][0x458] ;  /* 0x00008b00ff0477ac */ /* 0x000ea20008000a00 */
[----:B------:R-:W3:Y:S01]  /*e720*/  LDCU UR10, c[0x0][0x454] ;  /* 0x00008a80ff0a77ac */ /* 0x000ee20008000800 */
[----:B0-----:R-:W-:Y:S02]  /*e730*/  UIMAD.WIDE.U32 UR14, UR44, UR6, URZ ;  /* 0x000000062c0e72a5 */ /* 0x001fe4000f8e00ff */
[----:B-1----:R-:W-:-:S05]  /*e740*/  UISETP.NE.AND UP2, UPT, UR8, 0x1, UPT ;  /* 0x000000010800788c */ /* 0x002fca000bf45270 */
[----:B------:R-:W-:Y:S02]  /*e750*/  UMOV UR9, UR15 ;  /* 0x0000000f00097c82 */ /* 0x000fe40008000000 */
[----:B------:R-:W-:Y:S02]  /*e760*/  USHF.R.U32.HI UR6, URZ, UR7, UR9 ;  /* 0x00000007ff067299 */ /* 0x000fe40008011609 */
[----:B------:R-:W0:Y:S02]  /*e770*/  LDCU.64 UR14, c[0x0][0x398] ;  /* 0x00007300ff0e77ac */ /* 0x000e240008000a00 */
        /* <DEDUP_REMOVED lines=8> */
[----:B0-----:R-:W-:-:S03]  /*e800*/  UIMAD.WIDE UR14, UR10, 0x4, UR14 ;  /* 0x000000040a0e78a5 */ /* 0x001fc6000f8e020e */
        /* <DEDUP_REMOVED lines=74> */
.L_x_1036:
        /* <DEDUP_REMOVED lines=9> */
.L_x_1126:
        /* <DEDUP_REMOVED lines=84> */
[C---:B------:R-:W-:Y:S02]  /*f280*/  SHF.R.U64 R0, R25.reuse, 0x3, R81 ;  /* 0x0000000319007819 */ /* 0x040fe40000001251 */
[----:B------:R-:W-:Y:S01]  /*f290*/  LOP3.LUT R88, R20, 0x70, R15, 0x78, !PT ;  /* 0x0000007014587812 */ /* 0x000fe200078e780f */
[----:B------:R-:W-:Y:S01]  /*f2a0*/  IMAD.WIDE R20, R54, 0x10, R16 ;  /* 0x0000001036147825 */ /* 0x000fe200078e0210 */
[----:B------:R-:W-:-:S02]  /*f2b0*/  LOP3.LUT R80, R25, 0x70, R0, 0x78, !PT ;  /* 0x0000007019507812 */ /* 0x000fc400078e7800 */
[C---:B------:R-:W-:Y:S02]  /*f2c0*/  SHF.R.U64 R0, R29.reuse, 0x3, R73 ;  /* 0x000000031d007819 */ /* 0x040fe40000001249 */
[----:B------:R-:W-:Y:S01]  /*f2d0*/  SHF.R.U64 R15, R26, 0x3, R79 ;  /* 0x000000031a0f7819 */ /* 0x000fe2000000124f */
[C---:B------:R-:W-:Y:S01]  /*f2e0*/  IMAD.WIDE R22, R54.reuse, 0x10, R20 ;  /* 0x0000001036167825 */ /* 0x040fe200078e0214 */
[----:B------:R-:W-:Y:S02]  /*f2f0*/  LOP3.LUT R72, R29, 0x70, R0, 0x78, !PT ;  /* 0x000000701d487812 */ /* 0x000fe400078e7800 */
[----:B------:R-:W-:Y:S02]  /*f300*/  SHF.R.U64 R14, R31, 0x3, R69 ;  /* 0x000000031f0e7819 */ /* 0x000fe40000001245 */
[----:B------:R-:W-:Y:S01]  /*f310*/  P2R R0, PR, RZ, 0x40 ;  /* 0x00000040ff007803 */ /* 0x000fe20000000000 */
[----:B------:R-:W-:Y:S01]  /*f320*/  IMAD.WIDE R24, R54, 0x10, R22 ;  /* 0x0000001036187825 */ /* 0x000fe200078e0216 */
[----:B------:R-:W-:-:S02]  /*f330*/  ISETP.NE.AND P6, PT, R56, RZ, PT ;  /* 0x000000ff3800720c */ /* 0x000fc40003fc5270 */
[----:B------:R-:W-:Y:S02]  /*f340*/  LOP3.LUT R78, R26, 0x70, R15, 0x78, !PT ;  /* 0x000000701a4e7812 */ /* 0x000fe400078e780f */
[----:B------:R-:W-:Y:S01]  /*f350*/  LOP3.LUT R68, R31, 0x70, R14, 0x78, !PT ;  /* 0x000000701f447812 */ /* 0x000fe200078e780e */
[----:B------:R-:W-:Y:S01]  /*f360*/  IMAD.WIDE R26, R54, 0x10, R24 ;  /* 0x00000010361a7825 */ /* 0x000fe200078e0218 */
        /* <DEDUP_REMOVED lines=55> */
.L_x_1038:
[----:B------:R-:W0:Y:S01]  /*f6e0*/  LDCU.64 UR6, c[0x0][0x3c8] ;  /* 0x00007900ff0677ac */ /* 0x000e220008000a00 */
[----:B------:R-:W-:Y:S01]  /*f6f0*/  SYNCS.ARRIVE.TRANS64.A1T0 RZ, [UR13+0x34010], RZ ;  /* 0x034010ffffff79a7 */ /* 0x000fe2000810000d */
[----:B------:R-:W2:Y:S01]  /*f700*/  LDCU UR17, c[0x0][0x3ec] ;  /* 0x00007d80ff1177ac */ /* 0x000ea20008000800 */
[----:B------:R-:W3:Y:S01]  /*f710*/  LDCU.64 UR4, c[0x0][0x3d8] ;  /* 0x00007b00ff0477ac */ /* 0x000ee20008000a00 */
[----:B------:R-:W4:Y:S01]  /*f720*/  LDCU UR15, c[0x0][0x404] ;  /* 0x00008080ff0f77ac */ /* 0x000f220008000800 */
[----:B------:R-:W5:Y:S01]  /*f730*/  LDCU UR20, c[0x0][0x3f0] ;  /* 0x00007e00ff1477ac */ /* 0x000f620008000800 */
[----:B------:R-:W1:Y:S01]  /*f740*/  LDCU UR11, c[0x0][0x408] ;  /* 0x00008100ff0b77ac */ /* 0x000e620008000800 */
[----:B0-----:R-:W-:Y:S02]  /*f750*/  UIMAD UR6, UR9, UR6, URZ ;  /* 0x00000006090672a4 */ /* 0x001fe4000f8e02ff */
[----:B------:R-:W-:Y:S02]  /*f760*/  UIADD3 UR23, UPT, UPT, UR8, -0x1, URZ ;  /* 0xffffffff08177890 */ /* 0x000fe4000fffe0ff */
[----:B------:R-:W-:-:S02]  /*f770*/  @!UP1 UIADD3 UR23, UPT, UPT, UR8, URZ, URZ ;  /* 0x000000ff08179290 */ /* 0x000fc4000fffe0ff */
[----:B------:R-:W-:Y:S02]  /*f780*/  UIMAD UR16, UR10, UR7, UR6 ;  /* 0x000000070a1072a4 */ /* 0x000fe4000f8e0206 */
[----:B--2---:R-:W-:Y:S02]  /*f790*/  UIMAD UR17, UR9, UR17, URZ ;  /* 0x00000011091172a4 */ /* 0x004fe4000f8e02ff */
[----:B---3--:R-:W-:Y:S02]  /*f7a0*/  UIMAD UR4, UR9, UR4, URZ ;  /* 0x00000004090472a4 */ /* 0x008fe4000f8e02ff */
[----:B----4-:R-:W-:Y:S02]  /*f7b0*/  UIMAD UR15, UR9, UR15, URZ ;  /* 0x0000000f090f72a4 */ /* 0x010fe4000f8e02ff */
[----:B------:R-:W-:Y:S02]  /*f7c0*/  USHF.R.S32.HI UR7, URZ, 0x1f, UR23 ;  /* 0x0000001fff077899 */ /* 0x000fe40008011417 */
[----:B-----5:R-:W-:-:S02]  /*f7d0*/  UIMAD UR20, UR18, UR20, UR17 ;  /* 0x00000014121472a4 */ /* 0x020fc4000f8e0211 */
[----:B------:R-:W-:Y:S02]  /*f7e0*/  UIMAD UR14, UR10, UR5, UR4 ;  /* 0x000000050a0e72a4 */ /* 0x000fe4000f8e0204 */
        /* <DEDUP_REMOVED lines=10> */
.L_x_1039:
        /* <DEDUP_REMOVED lines=9> */
.L_x_1128:
        /* <DEDUP_REMOVED lines=21> */
[----:B------:R-:W-:Y:S02]  /*fa70*/  IADD3 R20, P0, PT, R15, 0xc00, RZ ;  /* 0x00000c000f147810 */ /* 0x000fe40007f1e0ff */
[----:B------:R-:W-:Y:S02]  /*fa80*/  SHF.R.U64 R15, R14, 0x3, R29 ;  /* 0x000000030e0f7819 */ /* 0x000fe4000000121d */
[----:B------:R-:W-:Y:S01]  /*fa90*/  SHF.R.U64 R17, R16, 0x3, R25 ;  /* 0x0000000310117819 */ /* 0x000fe20000001219 */
[----:B------:R-:W-:Y:S01]  /*faa0*/  IMAD.X R23, RZ, RZ, R31, P0 ;  /* 0x000000ffff177224 */ /* 0x000fe200000e061f */
[----:B------:R-:W-:Y:S01]  /*fab0*/  LOP3.LUT R28, R14, 0x70, R15, 0x78, !PT ;  /* 0x000000700e1c7812 */ /* 0x000fe200078e780f */
[----:B0-----:R-:W-:Y:S01]  /*fac0*/  IMAD.WIDE R14, R0, 0x8, R60 ;  /* 0x00000008000e7825 */ /* 0x001fe200078e023c */
[----:B------:R-:W-:Y:S02]  /*fad0*/  LOP3.LUT R24, R16, 0x70, R17, 0x78, !PT ;  /* 0x0000007010187812 */ /* 0x000fe400078e7811 */
[----:B------:R-:W-:-:S02]  /*fae0*/  SHF.R.U64 R21, R20, 0x3, R23 ;  /* 0x0000000314157819 */ /* 0x000fc40000001217 */
[----:B------:R-:W-:Y:S01]  /*faf0*/  MOV R31, R30 ;  /* 0x0000001e001f7202 */ /* 0x000fe20000000f00 */
[----:B------:R-:W-:Y:S01]  /*fb00*/  IMAD.WIDE R16, R0, 0x8, R14 ;  /* 0x0000000800107825 */ /* 0x000fe200078e020e */
[----:B------:R-:W-:Y:S02]  /*fb10*/  LOP3.LUT R22, R20, 0x70, R21, 0x78, !PT ;  /* 0x0000007014167812 */ /* 0x000fe400078e7815 */
[----:B------:R-:W-:Y:S01]  /*fb20*/  MOV R29, R28 ;  /* 0x0000001c001d7202 */ /* 0x000fe20000000f00 */
[----:B------:R-:W-:Y:S01]  /*fb30*/  @!PT LDS RZ, [RZ] ;  /* 0x00000000fffff984 */ /* 0x000fe20000000800 */
[----:B------:R-:W-:Y:S01]  /*fb40*/  @!PT LDS RZ, [RZ] ;  /* 0x00000000fffff984 */ /* 0x000fe20000000800 */
[----:B------:R-:W-:Y:S01]  /*fb50*/  @!PT LDS RZ, [RZ] ;  /* 0x00000000fffff984 */ /* 0x000fe20000000800 */
[----:B------:R0:W-:Y:S01]  /*fb60*/  LDGSTS.E.BYPASS.LTC128B.128 [R31], desc[UR50][R26.64] ;  /* 0x000000001a1f7fae */ /* 0x0001e2000b981a32 */
[----:B------:R-:W-:Y:S02]  /*fb70*/  MOV R24, R24 ;  /* 0x0000001800187202 */ /* 0x000fe40000000f00 */
[----:B------:R-:W-:Y:S01]  /*fb80*/  MOV R22, R22 ;  /* 0x0000001600167202 */ /* 0x000fe20000000f00 */
        /* <DEDUP_REMOVED lines=9> */
.L_x_1042:
[----:B------:R-:W-:Y:S01]  /*fc20*/  SYNCS.ARRIVE.TRANS64.A1T0 RZ, [UR9+0x34030], RZ ;  /* 0x034030ffffff79a7 */ /* 0x000fe20008100009 */
[----:B------:R-:W-:Y:S05]  /*fc30*/  BRA `(.L_x_1043) ;  /* 0x00000004001c7947 */ /* 0x000fea0003800000 */
.L_x_1041:
        /* <DEDUP_REMOVED lines=36> */
[C---:B------:R-:W-:Y:S02]  /*fe80*/  SHF.R.U64 R0, R15.reuse, 0x3, R25 ;  /* 0x000000030f007819 */ /* 0x040fe40000001219 */
        /* <DEDUP_REMOVED lines=10> */
[----:B------:R-:W-:Y:S02]  /*ff30*/  LOP3.LUT R24, R15, 0x70, R20, 0x78, !PT ;  /* 0x000000700f187812 */ /* 0x000fe400078e7814 */
[----:B------:R-:W-:Y:S02]  /*ff40*/  SEL R17, R17, 0x10, P0 ;  /* 0x0000001011117807 */ /* 0x000fe40000000000 */
[----:B0-----:R-:W-:Y:S02]  /*ff50*/  SEL R30, R22, R18, P0 ;  /* 0x00000012161e7207 */ /* 0x001fe40000000000 */
[----:B------:R-:W-:Y:S01]  /*ff60*/  SEL R31, R23, R19, P0 ;  /* 0x00000013171f7207 */ /* 0x000fe20000000000 */
[----:B------:R-:W-:Y:S01]  /*ff70*/  IMAD.WIDE R22, R46, 0x10, R22 ;  /* 0x000000102e167825 */ /* 0x000fe200078e0216 */
[----:B------:R-:W-:-:S02]  /*ff80*/  ISETP.NE.U32.AND P0, PT, R17, RZ, PT ;  /* 0x000000ff1100720c */ /* 0x000fc40003f05070 */
[----:B------:R-:W-:Y:S02]  /*ff90*/  ISETP.NE.OR P1, PT, R41, UR23, !P1 ;  /* 0x0000001729007c0c */ /* 0x000fe4000cf25670 */
[----:B------:R-:W-:Y:S02]  /*ffa0*/  MOV R24, R24 ;  /* 0x0000001800187202 */ /* 0x000fe40000000f00 */
[----:B------:R-:W-:Y:S02]  /*ffb0*/  SEL R16, R16, 0x10, P1 ;  /* 0x0000001010107807 */ /* 0x000fe40000800000 */
[----:B------:R-:W-:Y:S02]  /*ffc0*/  SHF.R.U64 R15, R14, 0x3, R21 ;  /* 0x000000030e0f7819 */ /* 0x000fe40000001215 */
[----:B------:R-:W-:Y:S02]  /*ffd0*/  SEL R22, R22, R18, P1 ;  /* 0x0000001216167207 */ /* 0x000fe40000800000 */
        /* <DEDUP_REMOVED lines=12> */
.L_x_1044:
[----:B------:R-:W-:Y:S01]  /*100a0*/  SYNCS.ARRIVE.TRANS64.A1T0 RZ, [UR9+0x34030], RZ ;  /* 0x034030ffffff79a7 */ /* 0x000fe20008100009 */
.L_x_1043:
[----:B------:R-:W0:Y:S01]  /*100b0*/  LDCU.64 UR4, c[0x0][0x3f8] ;  /* 0x00007f00ff0477ac */ /* 0x000e220008000a00 */
[----:B------:R-:W-:-:S04]  /*100c0*/  UIADD3 UR9, UPT, UPT, UR25, 0x1, URZ ;  /* 0x0000000119097890 */ /* 0x000fc8000fffe0ff */
[----:B------:R-:W-:-:S04]  /*100d0*/  UISETP.NE.AND UP4, UPT, UR9, 0x2c, UPT ;  /* 0x0000002c0900788c */ /* 0x000fc8000bf85270 */
[----:B------:R-:W-:Y:S02]  /*100e0*/  USEL UR10, URZ, 0x1, UP4 ;  /* 0x00000001ff0a7887 */ /* 0x000fe4000a000000 */
[----:B------:R-:W-:Y:S01]  /*100f0*/  USEL UR9, UR9, URZ, UP4 ;  /* 0x000000ff09097287 */ /* 0x000fe2000a000000 */
[----:B0-----:R-:W-:-:S03]  /*10100*/  IMAD.U32 R14, RZ, RZ, UR4 ;  /* 0x00000004ff0e7e24 */ /* 0x001fc6000f8e00ff */
[----:B------:R-:W-:Y:S01]  /*10110*/  LOP3.LUT R36, R36, UR10, RZ, 0x3c, !PT ;  /* 0x0000000a24247c12 */ /* 0x000fe2000f8e3cff */
[----:B------:R-:W-:Y:S01]  /*10120*/  IMAD.U32 R15, RZ, RZ, UR5 ;  /* 0x00000005ff0f7e24 */ /* 0x000fe2000f8e00ff */
[----:B------:R-:W0:Y:S01]  /*10130*/  LDCU.64 UR4, c[0x0][0x3d0] ;  /* 0x00007a00ff0477ac */ /* 0x000e220008000a00 */
[----:B------:R-:W-:Y:S01]  /*10140*/  IADD3 R14, P1, P0, R14, UR18, R47 ;  /* 0x000000120e0e7c10 */ /* 0x000fe2000f83e02f */
[----:B------:R-:W-:-:S03]  /*10150*/  UMOV UR10, URZ ;  /* 0x000000ff000a7c82 */ /* 0x000fc60008000000 */
[----:B-1----:R-:W-:Y:S01]  /*10160*/  IADD3.X R0, PT, PT, R15, UR17, R32, P1, P0 ;  /* 0x000000110f007c10 */ /* 0x002fe20008fe0420 */
[----:B0-----:R-:W-:-:S04]  /*10170*/  UIADD3 UR4, UP3, UP2, UR14, UR4, UR24 ;  /* 0x000000040e047290 */ /* 0x001fc8000fa7e018 */
[----:B------:R-:W-:Y:S02]  /*10180*/  UIADD3.X UR5, UPT, UPT, UR13, UR5, UR21, UP3, UP2 ;  /* 0x000000050d057290 */ /* 0x000fe40009fe4415 */
[----:B------:R-:W-:Y:S01]  /*10190*/  UISETP.GE.AND UP2, UPT, UR8, 0x1, UPT ;  /* 0x000000010800788c */ /* 0x000fe2000bf46270 */
[----:B------:R-:W-:-:S03]  /*101a0*/  MOV R28, UR4 ;  /* 0x00000004001c7c02 */ /* 0x000fc60008000f00 */
[----:B------:R-:W-:Y:S02]  /*101b0*/  IMAD.U32 R29, RZ, RZ, UR5 ;  /* 0x00000005ff1d7e24 */ /* 0x000fe4000f8e00ff */
[----:B------:R-:W-:-:S03]  /*101c0*/  IMAD.WIDE.U32 R28, R48, 0x10, R28 ;  /* 0x00000010301c7825 */ /* 0x000fc600078e001c */
[----:B------:R-:W-:Y:S05]  /*101d0*/  BRA.U !UP2, `(.L_x_1045) ;  /* 0x000000110a787547 */ /* 0x000fea000b800000 */
[----:B------:R-:W-:Y:S01]  /*101e0*/  UIADD3 UR8, UPT, UPT, UR8, 0x3f, URZ ;  /* 0x0000003f08087890 */ /* 0x000fe2000fffe0ff */
[----:B------:R-:W-:Y:S01]  /*101f0*/  HFMA2 R16, -RZ, RZ, 0, 5.9604644775390625e-08 ;  /* 0x00000001ff107431 */ /* 0x000fe200000001ff */
[----:B------:R-:W-:Y:S02]  /*10200*/  MOV R17, RZ ;  /* 0x000000ff00117202 */ /* 0x000fe40000000f00 */
[----:B------:R-:W-:-:S04]  /*10210*/  USHF.R.S32.HI UR4, URZ, 0x1f, UR8 ;  /* 0x0000001fff047899 */ /* 0x000fc80008011408 */
[----:B------:R-:W-:-:S04]  /*10220*/  ULEA.HI UR4, UR4, UR8, URZ, 0x6 ;  /* 0x0000000804047291 */ /* 0x000fc8000f8f30ff */
[----:B------:R-:W-:-:S04]  /*10230*/  USHF.R.S32.HI UR10, URZ, 0x6, UR4 ;  /* 0x00000006ff0a7899 */ /* 0x000fc80008011404 */
[----:B------:R-:W-:-:S03]  /*10240*/  USHF.L.U32 UR10, UR10, 0x1, URZ ;  /* 0x000000010a0a7899 */ /* 0x000fc600080006ff */
[----:B------:R-:W0:Y:S01]  /*10250*/  LDCU.64 UR4, c[0x0][0x3c0] ;  /* 0x00007800ff0477ac */ /* 0x000e220008000a00 */
[----:B------:R-:W-:-:S04]  /*10260*/  UISETP.LT.AND UP2, UPT, UR10, 0x2, UPT ;  /* 0x000000020a00788c */ /* 0x000fc8000bf41270 */
[----:B------:R-:W-:-:S04]  /*10270*/  USEL UR8, UR10, 0x2, UP2 ;  /* 0x000000020a087887 */ /* 0x000fc80009000000 */
[----:B------:R-:W-:-:S04]  /*10280*/  UIADD3 UR8, UPT, UPT, UR10, -UR8, URZ ;  /* 0x800000080a087290 */ /* 0x000fc8000fffe0ff */
[----:B------:R-:W-:-:S12]  /*10290*/  ULOP3.LUT UR10, UR8, 0x1, URZ, 0xfc, !UPT ;  /* 0x00000001080a7892 */ /* 0x000fd8000f8efcff */
.L_x_1058:
[----:B01----:R-:W-:Y:S05]  /*102a0*/  BRA.U UP0, `(.L_x_1046) ;  /* 0x0000000100047547 */ /* 0x003fea000b800000 */
[----:B0-----:R-:W-:Y:S05]  /*102b0*/  BPT.TRAP 0x1 ;  /* 0x000000040000795c */ /* 0x001fea0000300000 */
.L_x_1046:
[----:B------:R-:W-:Y:S01]  /*102c0*/  ULEA UR11, UR9, UR12, 0x3 ;  /* 0x0000000c090b7291 */ /* 0x000fe2000f8e18ff */
[----:B------:R-:W-:-:S08]  /*102d0*/  SHF.L.U32 R20, R36, 0x1f, RZ ;  /* 0x0000001f24147819 */ /* 0x000fd000000006ff */
[----:B------:R-:W1:Y:S02]  /*102e0*/  SYNCS.PHASECHK.TRANS64.TRYWAIT P0, [UR11+0x34190], R20 ;  /* 0x03419014ff0075a7 */ /* 0x000e64000800110b */
[----:B-1----:R-:W-:Y:S05]  /*102f0*/  @!P0 BRA `(.L_x_1047) ;  /* 0x0000002800cc8947 */ /* 0x002fea0003800000 */
.L_x_1130:
[----:B------:R-:W-:-:S13]  /*10300*/  ISETP.GE.AND P0, PT, R16, UR7, PT ;  /* 0x0000000710007c0c */ /* 0x000fda000bf06270 */
[----:B------:R-:W-:Y:S05]  /*10310*/  @P0 BRA `(.L_x_1048) ;  /* 0x0000000000b80947 */ /* 0x000fea0003800000 */
[----:B------:R-:W-:Y:S01]  /*10320*/  USHF.L.U32 UR8, UR9, 0xc, URZ ;  /* 0x0000000c09087899 */ /* 0x000fe200080006ff */
[----:B-1----:R-:W-:-:S05]  /*10330*/  IMAD R15, R53, R16, RZ ;  /* 0x00000010350f7224 */ /* 0x002fca00078e02ff */
        /* <DEDUP_REMOVED lines=8> */
[--C-:B------:R-:W-:Y:S01]  /*103c0*/  IMAD.X R69, RZ, RZ, R73.reuse, P0 ;  /* 0x000000ffff457224 */ /* 0x100fe200000e0649 */
[C---:B------:R-:W-:Y:S02]  /*103d0*/  IADD3 R66, P0, PT, R52.reuse, R70, RZ ;  /* 0x0000004634427210 */ /* 0x040fe40007f1e0ff */
[----:B------:R-:W-:Y:S02]  /*103e0*/  MOV R25, R72 ;  /* 0x0000004800197202 */ /* 0x000fe40000000f00 */
[----:B------:R-:W-:Y:S02]  /*103f0*/  LEA.HI.X.SX32 R67, R52, R71, 0x1, P0 ;  /* 0x0000004734437211 */ /* 0x000fe400000f0eff */
[C---:B------:R-:W-:Y:S01]  /*10400*/  IADD3 R21, P0, PT, R20.reuse, 0x800, RZ ;  /* 0x0000080014157810 */ /* 0x040fe20007f1e0ff */
[----:B------:R-:W-:Y:S01]  /*10410*/  @!PT LDS RZ, [RZ] ;  /* 0x00000000fffff984 */ /* 0x000fe20000000800 */
[----:B------:R-:W-:Y:S01]  /*10420*/  @!PT LDS RZ, [RZ] ;  /* 0x00000000fffff984 */ /* 0x000fe20000000800 */
[----:B------:R-:W-:Y:S01]  /*10430*/  @!PT LDS RZ, [RZ] ;  /* 0x00000000fffff984 */ /* 0x000fe20000000800 */
[----:B------:R1:W-:Y:S04]  /*10440*/  LDGSTS.E.BYPASS.LTC128B.128 [R25], desc[UR50][R70.64] ;  /* 0x0000000046197fae */ /* 0x0003e8000b981a32 */
[----:B------:R-:W-:Y:S01]  /*10450*/  IMAD.X R65, RZ, RZ, R73, P0 ;  /* 0x000000ffff417224 */ /* 0x000fe200000e0649 */
[----:B------:R-:W-:-:S02]  /*10460*/  IADD3 R23, P0, PT, R20, 0xc00, RZ ;  /* 0x00000c0014177810 */ /* 0x000fc40007f1e0ff */
[----:B------:R-:W-:Y:S02]  /*10470*/  SHF.R.U64 R20, R15, 0x3, R69 ;  /* 0x000000030f147819 */ /* 0x000fe40000001245 */
[----:B------:R-:W-:Y:S01]  /*10480*/  SHF.R.U64 R22, R21, 0x3, R65 ;  /* 0x0000000315167819 */ /* 0x000fe20000001241 */
[----:B------:R-:W-:Y:S01]  /*10490*/  IMAD.X R61, RZ, RZ, R73, P0 ;  /* 0x000000ffff3d7224 */ /* 0x000fe200000e0649 */
[----:B------:R-:W-:Y:S02]  /*104a0*/  IADD3 R62, P0, PT, R39, R70, RZ ;  /* 0x00000046273e7210 */ /* 0x000fe40007f1e0ff */
[----:B------:R-:W-:Y:S02]  /*104b0*/  LOP3.LUT R68, R15, 0x70, R20, 0x78, !PT ;  /* 0x000000700f447812 */ /* 0x000fe400078e7814 */
[----:B------:R-:W-:Y:S02]  /*104c0*/  SHF.R.U64 R24, R23, 0x3, R61 ;  /* 0x0000000317187819 */ /* 0x000fe4000000123d */
[----:B------:R-:W-:-:S02]  /*104d0*/  LEA.HI.X.SX32 R63, R39, R71, 0x1, P0 ;  /* 0x00000047273f7211 */ /* 0x000fc400000f0eff */
[----:B------:R-:W-:Y:S02]  /*104e0*/  LOP3.LUT R64, R21, 0x70, R22, 0x78, !PT ;  /* 0x0000007015407812 */ /* 0x000fe400078e7816 */
[C---:B------:R-:W-:Y:S02]  /*104f0*/  IADD3 R30, P0, PT, R40.reuse, R70, RZ ;  /* 0x00000046281e7210 */ /* 0x040fe40007f1e0ff */
[----:B------:R-:W-:Y:S02]  /*10500*/  LOP3.LUT R60, R23, 0x70, R24, 0x78, !PT ;  /* 0x00000070173c7812 */ /* 0x000fe400078e7818 */
[----:B------:R-:W-:Y:S02]  /*10510*/  MOV R69, R68 ;  /* 0x0000004400457202 */ /* 0x000fe40000000f00 */
[----:B------:R-:W-:Y:S02]  /*10520*/  MOV R65, R64 ;  /* 0x0000004000417202 */ /* 0x000fe40000000f00 */
[----:B------:R-:W-:Y:S01]  /*10530*/  LEA.HI.X.SX32 R31, R40, R71, 0x1, P0 ;  /* 0x00000047281f7211 */ /* 0x000fe200000f0eff */
[----:B------:R1:W-:Y:S01]  /*10540*/  LDGSTS.E.BYPASS.LTC128B.128 [R69], desc[UR50][R66.64] ;  /* 0x0000000042457fae */ /* 0x0003e2000b981a32 */
[----:B------:R-:W-:-:S03]  /*10550*/  MOV R61, R60 ;  /* 0x0000003c003d7202 */ /* 0x000fc60000000f00 */
[----:B------:R1:W-:Y:S04]  /*10560*/  LDGSTS.E.BYPASS.LTC128B.128 [R65], desc[UR50][R62.64] ;  /* 0x000000003e417fae */ /* 0x0003e8000b981a32 */
[----:B------:R1:W-:Y:S01]  /*10570*/  LDGSTS.E.BYPASS.LTC128B.128 [R61], desc[UR50][R30.64] ;  /* 0x000000001e3d7fae */ /* 0x0003e2000b981a32 */
[----:B------:R-:W-:Y:S01]  /*10580*/  NOP ;  /* 0x0000000000007918 */ /* 0x000fe20000000000 */
[----:B------:R-:W-:Y:S02]  /*10590*/  SYNCS.ARRIVE.TRANS64.RED.A0T1 RZ, [UR11+0x34030], RZ ;  /* 0x034030ffffff79a7 */ /* 0x000fe4000820040b */
[----:B------:R-:W-:Y:S01]  /*105a0*/  ARRIVES.LDGSTSBAR.64.TRANSCNT [UR11+0x34030] ;  /* 0x03403000ff0079b0 */ /* 0x000fe20008002a0b */
[----:B------:R-:W-:Y:S01]  /*105b0*/  NOP ;  /* 0x0000000000007918 */ /* 0x000fe20000000000 */
[----:B------:R-:W-:Y:S05]  /*105c0*/  BRA.U UP0, `(.L_x_1049) ;  /* 0x0000000100047547 */ /* 0x000fea000b800000 */
[----:B0-----:R-:W-:Y:S05]  /*105d0*/  BPT.TRAP 0x1 ;  /* 0x000000040000795c */ /* 0x001fea0000300000 */
.L_x_1049:
[----:B------:R-:W-:Y:S01]  /*105e0*/  SYNCS.ARRIVE.TRANS64.A1T0 RZ, [UR11+0x34030], RZ ;  /* 0x034030ffffff79a7 */ /* 0x000fe2000810000b */
[----:B------:R-:W-:Y:S05]  /*105f0*/  BRA `(.L_x_1050) ;  /* 0x0000000400307947 */ /* 0x000fea0003800000 */
.L_x_1048:
[----:B------:R-:W-:Y:S01]  /*10600*/  USHF.L.U32 UR8, UR9, 0xc, URZ ;  /* 0x0000000c09087899 */ /* 0x000fe200080006ff */
[----:B------:R-:W-:Y:S01]  /*10610*/  IMAD R21, R53, R16, RZ ;  /* 0x0000001035157224 */ /* 0x000fe200078e02ff */
[----:B0-----:R-:W-:Y:S01]  /*10620*/  ISETP.NE.U32.AND P1, PT, RZ, UR4, PT ;  /* 0x00000004ff007c0c */ /* 0x001fe2000bf25070 */
[----:B------:R-:W-:-:S03]  /*10630*/  IMAD R22, R16, 0x20, R4 ;  /* 0x0000002010167824 */ /* 0x000fc600078e0204 */
[----:B------:R-:W-:Y:S01]  /*10640*/  IMAD.U32 R65, RZ, RZ, UR8 ;  /* 0x00000008ff417e24 */ /* 0x000fe2000f8e00ff */
[----:B-1----:R-:W-:Y:S02]  /*10650*/  IADD3 R15, P0, PT, R3, UR8, RZ ;  /* 0x00000008030f7c10 */ /* 0x002fe4000ff1e0ff */
[----:B------:R-:W-:Y:S02]  /*10660*/  ISETP.NE.AND.EX P1, PT, RZ, UR5, PT, P1 ;  /* 0x00000005ff007c0c */ /* 0x000fe4000bf25310 */
[----:B------:R-:W-:Y:S02]  /*10670*/  LEA.HI.X.SX32 R65, R65, R2, 0x1, P0 ;  /* 0x0000000241417211 */ /* 0x000fe400000f0eff */
[----:B------:R-:W-:Y:S02]  /*10680*/  IADD3 R60, P0, PT, R21, R26, RZ ;  /* 0x0000001a153c7210 */ /* 0x000fe40007f1e0ff */
[----:B------:R-:W-:Y:S02]  /*10690*/  SHF.R.U64 R30, R15, 0x3, R65 ;  /* 0x000000030f1e7819 */ /* 0x000fe40000001241 */
[----:B------:R-:W-:-:S02]  /*106a0*/  LEA.HI.X.SX32 R61, R21, R27, 0x1, P0 ;  /* 0x0000001b153d7211 */ /* 0x000fc400000f0eff */
[C---:B------:R-:W-:Y:S02]  /*106b0*/  ISETP.GE.AND P0, PT, R22.reuse, UR23, PT ;  /* 0x0000001716007c0c */ /* 0x040fe4000bf06270 */
        /* <DEDUP_REMOVED lines=10> */
[----:B------:R-:W-:-:S05]  /*10760*/  IADD3 R20, P0, PT, R15, 0x800, RZ ;  /* 0x000008000f147810 */ /* 0x000fca0007f1e0ff */
[----:B------:R-:W-:Y:S01]  /*10770*/  IMAD.X R31, RZ, RZ, R65, P0 ;  /* 0x000000ffff1f7224 */ /* 0x000fe200000e0641 */
        /* <DEDUP_REMOVED lines=18> */
[C---:B------:R-:W-:Y:S02]  /*108a0*/  VIADD R24, R22.reuse, 0x10 ;  /* 0x0000001016187836 */ /* 0x040fe40000000000 */
[----:B------:R-:W-:Y:S01]  /*108b0*/  VIADD R22, R22, 0x18 ;  /* 0x0000001816167836 */ /* 0x000fe20000000000 */
[----:B0-----:R-:W-:-:S07]  /*108c0*/  MOV R30, R62 ;  /* 0x0000003e001e7202 */ /* 0x001fce0000000f00 */
        /* <DEDUP_REMOVED lines=8> */
[----:B------:R-:W-:Y:S02]  /*10950*/  SEL R62, R60, R18, P0 ;  /* 0x000000123c3e7207 */ /* 0x000fe40000000000 */
[----:B------:R-:W-:Y:S01]  /*10960*/  SEL R63, R61, R19, P0 ;  /* 0x000000133d3f7207 */ /* 0x000fe20000000000 */
[----:B------:R-:W-:Y:S01]  /*10970*/  IMAD.WIDE R60, R46, 0x10, R60 ;  /* 0x000000102e3c7825 */ /* 0x000fe200078e023c */
[----:B------:R-:W-:-:S02]  /*10980*/  SHF.R.U64 R23, R20, 0x3, R31 ;  /* 0x0000000314177819 */ /* 0x000fc4000000121f */
[----:B------:R-:W-:Y:S02]  /*10990*/  ISETP.NE.U32.AND P0, PT, R24, RZ, PT ;  /* 0x000000ff1800720c */ /* 0x000fe40003f05070 */
[----:B0-----:R-:W-:Y:S02]  /*109a0*/  LOP3.LUT R30, R20, 0x70, R23, 0x78, !PT ;  /* 0x00000070141e7812 */ /* 0x001fe400078e7817 */
        /* <DEDUP_REMOVED lines=16> */
.L_x_1051:
[----:B------:R-:W-:Y:S01]  /*10ab0*/  SYNCS.ARRIVE.TRANS64.A1T0 RZ, [UR11+0x34030], RZ ;  /* 0x034030ffffff79a7 */ /* 0x000fe2000810000b */
.L_x_1050:
[----:B------:R-:W-:-:S04]  /*10ac0*/  UIADD3 UR9, UPT, UPT, UR9, 0x1, URZ ;  /* 0x0000000109097890 */ /* 0x000fc8000fffe0ff */
[----:B------:R-:W-:-:S04]  /*10ad0*/  UISETP.NE.AND UP2, UPT, UR9, 0x2c, UPT ;  /* 0x0000002c0900788c */ /* 0x000fc8000bf45270 */
[----:B------:R-:W-:Y:S02]  /*10ae0*/  USEL UR8, URZ, 0x1, UP2 ;  /* 0x00000001ff087887 */ /* 0x000fe40009000000 */
[----:B------:R-:W-:-:S04]  /*10af0*/  USEL UR11, UR9, URZ, UP2 ;  /* 0x000000ff090b7287 */ /* 0x000fc80009000000 */
[----:B------:R-:W-:Y:S01]  /*10b00*/  LOP3.LUT R15, R36, UR8, RZ, 0x3c, !PT ;  /* 0x00000008240f7c12 */ /* 0x000fe2000f8e3cff */
[----:B------:R-:W-:Y:S07]  /*10b10*/  BRA.U UP0, `(.L_x_1052) ;  /* 0x0000000100047547 */ /* 0x000fee000b800000 */
[----:B0-----:R-:W-:Y:S05]  /*10b20*/  BPT.TRAP 0x1 ;  /* 0x000000040000795c */ /* 0x001fea0000300000 */
.L_x_1052:
[----:B------:R-:W-:Y:S01]  /*10b30*/  ULEA UR9, UR11, UR12, 0x3 ;  /* 0x0000000c0b097291 */ /* 0x000fe2000f8e18ff */
[----:B------:R-:W-:-:S08]  /*10b40*/  SHF.L.U32 R21, R15, 0x1f, RZ ;  /* 0x0000001f0f157819 */ /* 0x000fd000000006ff */
[----:B------:R-:W2:Y:S02]  /*10b50*/  SYNCS.PHASECHK.TRANS64.TRYWAIT P0, [UR9+0x34190], R21 ;  /* 0x03419015ff0075a7 */ /* 0x000ea40008001109 */
[----:B--2---:R-:W-:Y:S05]  /*10b60*/  @!P0 BRA `(.L_x_1053) ;  /* 0x0000002000c88947 */ /* 0x004fea0003800000 */
.L_x_1132:
[----:B------:R-:W-:-:S13]  /*10b70*/  ISETP.GE.AND P0, PT, R17, UR7, PT ;  /* 0x0000000711007c0c */ /* 0x000fda000bf06270 */
[----:B------:R-:W-:Y:S05]  /*10b80*/  @P0 BRA `(.L_x_1054) ;  /* 0x0000000000b80947 */ /* 0x000fea0003800000 */
[----:B------:R-:W-:Y:S01]  /*10b90*/  USHF.L.U32 UR8, UR11, 0xc, URZ ;  /* 0x0000000c0b087899 */ /* 0x000fe200080006ff */
[----:B------:R-:W-:-:S05]  /*10ba0*/  IMAD R17, R50, R17, RZ ;  /* 0x0000001132117224 */ /* 0x000fca00078e02ff */
[----:B------:R-:W-:Y:S01]  /*10bb0*/  IMAD.U32 R73, RZ, RZ, UR8 ;  /* 0x00000008ff497e24 */ /* 0x000fe2000f8e00ff */
[----:B--2---:R-:W-:-:S04]  /*10bc0*/  IADD3 R20, P0, PT, R3, UR8, RZ ;  /* 0x0000000803147c10 */ /* 0x004fc8000ff1e0ff */
[----:B------:R-:W-:Y:S02]  /*10bd0*/  LEA.HI.X.SX32 R73, R73, R2, 0x1, P0 ;  /* 0x0000000249497211 */ /* 0x000fe400000f0eff */
[C---:B-1----:R-:W-:Y:S02]  /*10be0*/  IADD3 R70, P0, PT, R17.reuse, R14, RZ ;  /* 0x0000000e11467210 */ /* 0x042fe40007f1e0ff */
        /* <DEDUP_REMOVED lines=14> */
[----:B0-----:R-:W-:-:S02]  /*10cd0*/  IADD3 R23, P0, PT, R20, 0xc00, RZ ;  /* 0x00000c0014177810 */ /* 0x001fc40007f1e0ff */
[----:B------:R-:W-:Y:S02]  /*10ce0*/  SHF.R.U64 R20, R17, 0x3, R69 ;  /* 0x0000000311147819 */ /* 0x000fe40000001245 */
[----:B------:R-:W-:Y:S01]  /*10cf0*/  SHF.R.U64 R22, R21, 0x3, R65 ;  /* 0x0000000315167819 */ /* 0x000fe20000001241 */
[----:B------:R-:W-:Y:S01]  /*10d00*/  IMAD.X R61, RZ, RZ, R73, P0 ;  /* 0x000000ffff3d7224 */ /* 0x000fe200000e0649 */
[C---:B------:R-:W-:Y:S02]  /*10d10*/  IADD3 R62, P0, PT, R38.reuse, R70, RZ ;  /* 0x00000046263e7210 */ /* 0x040fe40007f1e0ff */
[----:B------:R-:W-:Y:S02]  /*10d20*/  LOP3.LUT R68, R17, 0x70, R20, 0x78, !PT ;  /* 0x0000007011447812 */ /* 0x000fe400078e7814 */
[----:B------:R-:W-:Y:S02]  /*10d30*/  SHF.R.U64 R24, R23, 0x3, R61 ;  /* 0x0000000317187819 */ /* 0x000fe4000000123d */
[----:B------:R-:W-:-:S02]  /*10d40*/  LEA.HI.X.SX32 R63, R38, R71, 0x1, P0 ;  /* 0x00000047263f7211 */ /* 0x000fc400000f0eff */
[----:B------:R-:W-:Y:S02]  /*10d50*/  LOP3.LUT R64, R21, 0x70, R22, 0x78, !PT ;  /* 0x0000007015407812 */ /* 0x000fe400078e7816 */
[----:B------:R-:W-:Y:S02]  /*10d60*/  IADD3 R30, P0, PT, R37, R70, RZ ;  /* 0x00000046251e7210 */ /* 0x000fe40007f1e0ff */
        /* <DEDUP_REMOVED lines=14> */
.L_x_1055:
[----:B------:R-:W-:Y:S01]  /*10e50*/  SYNCS.ARRIVE.TRANS64.A1T0 RZ, [UR9+0x34030], RZ ;  /* 0x034030ffffff79a7 */ /* 0x000fe20008100009 */
[----:B------:R-:W-:Y:S05]  /*10e60*/  BRA `(.L_x_1056) ;  /* 0x0000000400307947 */ /* 0x000fea0003800000 */
.L_x_1054:
[----:B------:R-:W-:Y:S01]  /*10e70*/  USHF.L.U32 UR8, UR11, 0xc, URZ ;  /* 0x0000000c0b087899 */ /* 0x000fe200080006ff */
[----:B--2---:R-:W-:Y:S01]  /*10e80*/  IMAD R21, R50, R17, RZ ;  /* 0x0000001132157224 */ /* 0x004fe200078e02ff */
[----:B0-----:R-:W-:Y:S01]  /*10e90*/  ISETP.NE.U32.AND P1, PT, RZ, UR4, PT ;  /* 0x00000004ff007c0c */ /* 0x001fe2000bf25070 */
[----:B------:R-:W-:-:S03]  /*10ea0*/  IMAD R24, R17, 0x20, R4 ;  /* 0x0000002011187824 */ /* 0x000fc600078e0204 */
[----:B-1----:R-:W-:Y:S01]  /*10eb0*/  IMAD.U32 R65, RZ, RZ, UR8 ;  /* 0x00000008ff417e24 */ /* 0x002fe2000f8e00ff */
[----:B------:R-:W-:Y:S02]  /*10ec0*/  IADD3 R20, P0, PT, R3, UR8, RZ ;  /* 0x0000000803147c10 */ /* 0x000fe4000ff1e0ff */
[----:B------:R-:W-:Y:S02]  /*10ed0*/  ISETP.NE.AND.EX P1, PT, RZ, UR5, PT, P1 ;  /* 0x00000005ff007c0c */ /* 0x000fe4000bf25310 */
[----:B------:R-:W-:Y:S02]  /*10ee0*/  LEA.HI.X.SX32 R65, R65, R2, 0x1, P0 ;  /* 0x0000000241417211 */ /* 0x000fe400000f0eff */
[C---:B------:R-:W-:Y:S02]  /*10ef0*/  IADD3 R30, P0, PT, R21.reuse, R14, RZ ;  /* 0x0000000e151e7210 */ /* 0x040fe40007f1e0ff */
[----:B------:R-:W-:Y:S02]  /*10f00*/  SHF.R.U64 R25, R20, 0x3, R65 ;  /* 0x0000000314197819 */ /* 0x000fe40000001241 */
[----:B------:R-:W-:-:S02]  /*10f10*/  LEA.HI.X.SX32 R31, R21, R0, 0x1, P0 ;  /* 0x00000000151f7211 */ /* 0x000fc400000f0eff */
[----:B------:R-:W-:Y:S02]  /*10f20*/  ISETP.GE.AND P0, PT, R24, UR23, PT ;  /* 0x0000001718007c0c */ /* 0x000fe4000bf06270 */
[----:B------:R-:W-:Y:S01]  /*10f30*/  LOP3.LUT R64, R20, 0x70, R25, 0x78, !PT ;  /* 0x0000007014407812 */ /* 0x000fe200078e7819 */
[C---:B------:R-:W-:Y:S01]  /*10f40*/  VIADD R25, R24.reuse, 0x8 ;  /* 0x0000000818197836 */ /* 0x040fe20000000000 */
        /* <DEDUP_REMOVED lines=11> */
[----:B------:R-:W-:-:S13]  /*11000*/  ISETP.NE.U32.AND P0, PT, R23, RZ, PT ;  /* 0x000000ff1700720c */ /* 0x000fda0003f05070 */
        /* <DEDUP_REMOVED lines=11> */
[----:B------:R-:W-:Y:S01]  /*110c0*/  SEL R67, R31, R29, P0 ;  /* 0x0000001d1f437207 */ /* 0x000fe20000000000 */
[----:B------:R-:W-:Y:S01]  /*110d0*/  IMAD.WIDE R30, R44, 0x10, R30 ;  /* 0x000000102c1e7825 */ /* 0x000fe200078e021e */
[----:B------:R-:W-:Y:S02]  /*110e0*/  ISETP.NE.U32.AND P0, PT, R23, RZ, PT ;  /* 0x000000ff1700720c */ /* 0x000fe40003f05070 */
[----:B0-----:R-:W-:-:S04]  /*110f0*/  SHF.R.U64 R22, R21, 0x3, R63 ;  /* 0x0000000315167819 */ /* 0x001fc8000000123f */
[----:B------:R-:W-:Y:S01]  /*11100*/  LOP3.LUT R62, R21, 0x70, R22, 0x78, !PT ;  /* 0x00000070153e7812 */ /* 0x000fe200078e7816 */
[C---:B------:R-:W-:Y:S02]  /*11110*/  VIADD R22, R24.reuse, 0x10 ;  /* 0x0000001018167836 */ /* 0x040fe40000000000 */
[----:B------:R-:W-:Y:S01]  /*11120*/  VIADD R24, R24, 0x18 ;  /* 0x0000001818187836 */ /* 0x000fe20000000000 */
[----:B------:R-:W-:-:S05]  /*11130*/  MOV R62, R62 ;  /* 0x0000003e003e7202 */ /* 0x000fca0000000f00 */
        /* <DEDUP_REMOVED lines=30> */
.L_x_1057:
[----:B------:R-:W-:Y:S01]  /*11320*/  SYNCS.ARRIVE.TRANS64.A1T0 RZ, [UR9+0x34030], RZ ;  /* 0x034030ffffff79a7 */ /* 0x000fe20008100009 */
.L_x_1056:
        /* <DEDUP_REMOVED lines=9> */
.L_x_1045:
[----:B------:R-:W-:Y:S05]  /*113c0*/  BRA.U UP0, `(.L_x_1059) ;  /* 0x0000000100047547 */ /* 0x000fea000b800000 */
[----:B------:R-:W-:Y:S05]  /*113d0*/  BPT.TRAP 0x1 ;  /* 0x000000040000795c */ /* 0x000fea0000300000 */
.L_x_1059:
[----:B------:R-:W-:Y:S01]  /*113e0*/  ULEA UR8, UR9, UR12, 0x3 ;  /* 0x0000000c09087291 */ /* 0x000fe2000f8e18ff */
[----:B------:R-:W-:-:S08]  /*113f0*/  SHF.L.U32 R16, R36, 0x1f, RZ ;  /* 0x0000001f24107819 */ /* 0x000fd000000006ff */
[----:B------:R-:W2:Y:S02]  /*11400*/  SYNCS.PHASECHK.TRANS64.TRYWAIT P0, [UR8+0x34190], R16 ;  /* 0x03419010ff0075a7 */ /* 0x000ea40008001108 */
[----:B--2---:R-:W-:Y:S05]  /*11410*/  @!P0 BRA `(.L_x_1060) ;  /* 0x0000001800b48947 */ /* 0x004fea0003800000 */
.L_x_1134:
[----:B------:R-:W-:-:S09]  /*11420*/  UISETP.GE.AND UP2, UPT, UR10, UR7, UPT ;  /* 0x000000070a00728c */ /* 0x000fd2000bf46270 */
[----:B------:R-:W-:Y:S05]  /*11430*/  BRA.U UP2, `(.L_x_1061) ;  /* 0x0000000102b87547 */ /* 0x000fea000b800000 */
[----:B--2---:R-:W-:Y:S01]  /*11440*/  IMAD R15, R50, UR10, RZ ;  /* 0x0000000a320f7c24 */ /* 0x004fe2000f8e02ff */
[----:B------:R-:W-:-:S04]  /*11450*/  USHF.L.U32 UR4, UR9, 0xc, URZ ;  /* 0x0000000c09047899 */ /* 0x000fc800080006ff */
[C---:B------:R-:W-:Y:S02]  /*11460*/  IADD3 R14, P0, PT, R15.reuse, R14, RZ ;  /* 0x0000000e0f0e7210 */ /* 0x040fe40007f1e0ff */
[----:B------:R-:W-:Y:S02]  /*11470*/  IMAD.U32 R23, RZ, RZ, UR4 ;  /* 0x00000004ff177e24 */ /* 0x000fe4000f8e00ff */
[----:B------:R-:W-:Y:S02]  /*11480*/  LEA.HI.X.SX32 R15, R15, R0, 0x1, P0 ;  /* 0x000000000f0f7211 */ /* 0x000fe400000f0eff */
[----:B------:R-:W-:-:S04]  /*11490*/  IADD3 R17, P0, PT, R3, UR4, RZ ;  /* 0x0000000403117c10 */ /* 0x000fc8000ff1e0ff */
[----:B------:R-:W-:Y:S02]  /*114a0*/  LEA.HI.X.SX32 R23, R23, R2, 0x1, P0 ;  /* 0x0000000217177211 */ /* 0x000fe400000f0eff */
[C---:B------:R-:W-:Y:S02]  /*114b0*/  IADD3 R0, P0, PT, R17.reuse, 0x400, RZ ;  /* 0x0000040011007810 */ /* 0x040fe40007f1e0ff */
[----:B------:R-:W-:-:S03]  /*114c0*/  SHF.R.U64 R20, R17, 0x3, R23 ;  /* 0x0000000311147819 */ /* 0x000fc60000001217 */
[----:B-1----:R-:W-:Y:S01]  /*114d0*/  IMAD.X R63, RZ, RZ, R23, P0 ;  /* 0x000000ffff3f7224 */ /* 0x002fe200000e0617 */
[----:B0-----:R-:W-:Y:S02]  /*114e0*/  IADD3 R60, P0, PT, R49, R14, RZ ;  /* 0x0000000e313c7210 */ /* 0x001fe40007f1e0ff */
[----:B------:R-:W-:Y:S02]  /*114f0*/  LOP3.LUT R22, R17, 0x70, R20, 0x78, !PT ;  /* 0x0000007011167812 */ /* 0x000fe400078e7814 */
[----:B------:R-:W-:Y:S02]  /*11500*/  LEA.HI.X.SX32 R61, R49, R15, 0x1, P0 ;  /* 0x0000000f313d7211 */ /* 0x000fe400000f0eff */
[----:B------:R-:W-:-:S05]  /*11510*/  IADD3 R16, P0, PT, R17, 0x800, RZ ;  /* 0x0000080011107810 */ /* 0x000fca0007f1e0ff */
[----:B------:R-:W-:Y:S01]  /*11520*/  IMAD.X R31, RZ, RZ, R23, P0 ;  /* 0x000000ffff1f7224 */ /* 0x000fe200000e0617 */
[----:B------:R-:W-:Y:S02]  /*11530*/  IADD3 R18, P0, PT, R17, 0xc00, RZ ;  /* 0x00000c0011127810 */ /* 0x000fe40007f1e0ff */
[----:B------:R-:W-:Y:S02]  /*11540*/  SHF.R.U64 R17, R0, 0x3, R63 ;  /* 0x0000000300117819 */ /* 0x000fe4000000123f */
[----:B------:R-:W-:Y:S01]  /*11550*/  SHF.R.U64 R19, R16, 0x3, R31 ;  /* 0x0000000310137819 */ /* 0x000fe2000000121f */
[----:B------:R-:W-:Y:S01]  /*11560*/  IMAD.X R27, RZ, RZ, R23, P0 ;  /* 0x000000ffff1b7224 */ /* 0x000fe200000e0617 */
[----:B------:R-:W-:Y:S02]  /*11570*/  IADD3 R28, P0, PT, R38, R14, RZ ;  /* 0x0000000e261c7210 */ /* 0x000fe40007f1e0ff */
[----:B------:R-:W-:Y:S02]  /*11580*/  LOP3.LUT R62, R0, 0x70, R17, 0x78, !PT ;  /* 0x00000070003e7812 */ /* 0x000fe400078e7811 */
[----:B------:R-:W-:-:S02]  /*11590*/  SHF.R.U64 R21, R18, 0x3, R27 ;  /* 0x0000000312157819 */ /* 0x000fc4000000121b */
[----:B------:R-:W-:Y:S02]  /*115a0*/  LEA.HI.X.SX32 R29, R38, R15, 0x1, P0 ;  /* 0x0000000f261d7211 */ /* 0x000fe400000f0eff */
[----:B------:R-:W-:Y:S02]  /*115b0*/  LOP3.LUT R30, R16, 0x70, R19, 0x78, !PT ;  /* 0x00000070101e7812 */ /* 0x000fe400078e7813 */
[----:B------:R-:W-:Y:S02]  /*115c0*/  IADD3 R24, P0, PT, R37, R14, RZ ;  /* 0x0000000e25187210 */ /* 0x000fe40007f1e0ff */
[----:B------:R-:W-:Y:S02]  /*115d0*/  LOP3.LUT R26, R18, 0x70, R21, 0x78, !PT ;  /* 0x00000070121a7812 */ /* 0x000fe400078e7815 */
[----:B------:R-:W-:Y:S02]  /*115e0*/  MOV R23, R22 ;  /* 0x0000001600177202 */ /* 0x000fe40000000f00 */
[----:B------:R-:W-:-:S02]  /*115f0*/  MOV R63, R62 ;  /* 0x0000003e003f7202 */ /* 0x000fc40000000f00 */
[----:B------:R-:W-:Y:S01]  /*11600*/  MOV R31, R30 ;  /* 0x0000001e001f7202 */ /* 0x000fe20000000f00 */
[----:B------:R-:W-:Y:S01]  /*11610*/  @!PT LDS RZ, [RZ] ;  /* 0x00000000fffff984 */ /* 0x000fe20000000800 */
[----:B------:R-:W-:Y:S01]  /*11620*/  @!PT LDS RZ, [RZ] ;  /* 0x00000000fffff984 */ /* 0x000fe20000000800 */
[----:B------:R-:W-:Y:S01]  /*11630*/  @!PT LDS RZ, [RZ] ;  /* 0x00000000fffff984 */ /* 0x000fe20000000800 */
[----:B------:R0:W-:Y:S01]  /*11640*/  LDGSTS.E.BYPASS.LTC128B.128 [R23], desc[UR50][R14.64] ;  /* 0x000000000e177fae */ /* 0x0001e2000b981a32 */
[----:B------:R-:W-:Y:S02]  /*11650*/  LEA.HI.X.SX32 R25, R37, R15, 0x1, P0 ;  /* 0x0000000f25197211 */ /* 0x000fe400000f0eff */
        /* <DEDUP_REMOVED lines=10> */
.L_x_1062:
[----:B------:R-:W-:Y:S01]  /*11700*/  SYNCS.ARRIVE.TRANS64.A1T0 RZ, [UR8+0x34030], RZ ;  /* 0x034030ffffff79a7 */ /* 0x000fe20008100008 */
[----:B------:R-:W-:Y:S05]  /*11710*/  BRA `(.L_x_1063) ;  /* 0x0000000400387947 */ /* 0x000fea0003800000 */
.L_x_1061:
[----:B--2---:R-:W-:Y:S01]  /*11720*/  IMAD R15, R50, UR10, RZ ;  /* 0x0000000a320f7c24 */ /* 0x004fe2000f8e02ff */
[----:B------:R-:W-:-:S04]  /*11730*/  USHF.L.U32 UR4, UR9, 0xc, URZ ;  /* 0x0000000c09047899 */ /* 0x000fc800080006ff */
[C---:B------:R-:W-:Y:S02]  /*11740*/  IADD3 R20, P0, PT, R15.reuse, R14, RZ ;  /* 0x0000000e0f147210 */ /* 0x040fe40007f1e0ff */
[----:B01----:R-:W-:Y:S02]  /*11750*/  IMAD.U32 R25, RZ, RZ, UR4 ;  /* 0x00000004ff197e24 */ /* 0x003fe4000f8e00ff */
[----:B------:R-:W-:Y:S01]  /*11760*/  LEA.HI.X.SX32 R21, R15, R0, 0x1, P0 ;  /* 0x000000000f157211 */ /* 0x000fe200000f0eff */
[----:B------:R-:W-:Y:S01]  /*11770*/  IMAD.U32 R15, RZ, RZ, UR10 ;  /* 0x0000000aff0f7e24 */ /* 0x000fe2000f8e00ff */
[----:B------:R-:W-:Y:S01]  /*11780*/  IADD3 R16, P0, PT, R3, UR4, RZ ;  /* 0x0000000403107c10 */ /* 0x000fe2000ff1e0ff */
[----:B------:R-:W0:Y:S02]  /*11790*/  LDCU.64 UR4, c[0x0][0x3c0] ;  /* 0x00007800ff0477ac */ /* 0x000e240008000a00 */
[----:B------:R-:W-:Y:S01]  /*117a0*/  IMAD R18, R15, 0x20, R4 ;  /* 0x000000200f127824 */ /* 0x000fe200078e0204 */
[----:B------:R-:W-:-:S03]  /*117b0*/  LEA.HI.X.SX32 R25, R25, R2, 0x1, P0 ;  /* 0x0000000219197211 */ /* 0x000fc600000f0eff */
[C---:B------:R-:W-:Y:S01]  /*117c0*/  VIADD R22, R18.reuse, 0x8 ;  /* 0x0000000812167836 */ /* 0x040fe20000000000 */
[----:B------:R-:W-:Y:S02]  /*117d0*/  ISETP.GE.AND P0, PT, R18, UR23, PT ;  /* 0x0000001712007c0c */ /* 0x000fe4000bf06270 */
[C---:B------:R-:W-:Y:S02]  /*117e0*/  SHF.R.U64 R15, R16.reuse, 0x3, R25 ;  /* 0x00000003100f7819 */ /* 0x040fe40000001219 */
        /* <DEDUP_REMOVED lines=31> */
[----:B------:R-:W-:-:S03]  /*119e0*/  VIADD R15, R18, 0x10 ;  /* 0x00000010120f7836 */ /* 0x000fc60000000000 */
[----:B------:R-:W-:Y:S01]  /*119f0*/  MOV R23, R22 ;  /* 0x0000001600177202 */ /* 0x000fe20000000f00 */
[----:B------:R-:W-:-:S04]  /*11a00*/  VIADD R22, R18, 0x18 ;  /* 0x0000001812167836 */ /* 0x000fc80000000000 */
        /* <DEDUP_REMOVED lines=30> */
.L_x_1064:
[----:B------:R-:W-:Y:S01]  /*11bf0*/  SYNCS.ARRIVE.TRANS64.A1T0 RZ, [UR8+0x34030], RZ ;  /* 0x034030ffffff79a7 */ /* 0x000fe20008100008 */
.L_x_1063:
[----:B------:R-:W1:Y:S01]  /*11c00*/  LDCU.64 UR10, c[0x0][0x3c0] ;  /* 0x00007800ff0a77ac */ /* 0x000e620008000a00 */
[----:B------:R-:W-:Y:S02]  /*11c10*/  UISETP.NE.AND UP2, UPT, UR6, 0x2, UPT ;  /* 0x000000020600788c */ /* 0x000fe4000bf45270 */
[----:B------:R-:W-:Y:S02]  /*11c20*/  UIADD3 UR9, UPT, UPT, UR9, 0x1, URZ ;  /* 0x0000000109097890 */ /* 0x000fe4000fffe0ff */
[----:B------:R-:W-:Y:S02]  /*11c30*/  USEL UR4, URZ, 0x1, UP2 ;  /* 0x00000001ff047887 */ /* 0x000fe40009000000 */
[----:B------:R-:W-:Y:S02]  /*11c40*/  USEL UR26, UR6, URZ, UP2 ;  /* 0x000000ff061a7287 */ /* 0x000fe40009000000 */
[----:B------:R-:W-:Y:S02]  /*11c50*/  UISETP.NE.AND UP3, UPT, UR9, 0x2c, UPT ;  /* 0x0000002c0900788c */ /* 0x000fe4000bf65270 */
[----:B------:R-:W-:-:S02]  /*11c60*/  LOP3.LUT R35, R35, UR4, RZ, 0x3c, !PT ;  /* 0x0000000423237c12 */ /* 0x000fc4000f8e3cff */
[----:B------:R-:W-:Y:S02]  /*11c70*/  USEL UR5, URZ, 0x1, UP3 ;  /* 0x00000001ff057887 */ /* 0x000fe40009800000 */
[----:B-1----:R-:W-:Y:S02]  /*11c80*/  UISETP.NE.U32.AND UP2, UPT, UR10, URZ, UPT ;  /* 0x000000ff0a00728c */ /* 0x002fe4000bf45070 */
[----:B------:R-:W-:Y:S02]  /*11c90*/  USEL UR25, UR9, URZ, UP3 ;  /* 0x000000ff09197287 */ /* 0x000fe40009800000 */
[----:B------:R-:W-:Y:S01]  /*11ca0*/  UISETP.NE.AND.EX UP2, UPT, UR11, URZ, UPT, UP2 ;  /* 0x000000ff0b00728c */ /* 0x000fe2000bf45320 */
[----:B------:R-:W-:-:S08]  /*11cb0*/  LOP3.LUT R36, R36, UR5, RZ, 0x3c, !PT ;  /* 0x0000000524247c12 */ /* 0x000fd0000f8e3cff */
[----:B------:R-:W-:Y:S05]  /*11cc0*/  BRA.U !UP2, `(.L_x_1035) ;  /* 0x000000010a987547 */ /* 0x000fea000b800000 */
[----:B------:R-:W1:Y:S01]  /*11cd0*/  LDCU UR28, c[0x0][0x3e8] ;  /* 0x00007d00ff1c77ac */ /* 0x000e620008000800 */
[----:B------:R-:W-:Y:S01]  /*11ce0*/  BSSY.RECONVERGENT B0, `(.L_x_1035) ;  /* 0x0000024000007945 */ /* 0x000fe20003800200 */
[----:B------:R-:W-:Y:S01]  /*11cf0*/  MOV R22, UR10 ;  /* 0x0000000a00167c02 */ /* 0x000fe20008000f00 */
[----:B0-----:R-:W-:Y:S01]  /*11d00*/  IMAD.MOV.U32 R24, RZ, RZ, R6 ;  /* 0x000000ffff187224 */ /* 0x001fe200078e0006 */
[----:B------:R-:W0:Y:S01]  /*11d10*/  LDCU UR27, c[0x0][0x400] ;  /* 0x00008000ff1b77ac */ /* 0x000e220008000800 */
[----:B------:R-:W-:Y:S01]  /*11d20*/  MOV R21, UR11 ;  /* 0x0000000b00157c02 */ /* 0x000fe20008000f00 */
[----:B------:R-:W2:Y:S01]  /*11d30*/  LDCU.64 UR8, c[0x0][0x3e0] ;  /* 0x00007c00ff0877ac */ /* 0x000ea20008000a00 */
[----:B------:R-:W3:Y:S01]  /*11d40*/  LDCU.64 UR6, c[0x0][0x3d0] ;  /* 0x00007a00ff0677ac */ /* 0x000ee20008000a00 */
[----:B------:R-:W4:Y:S01]  /*11d50*/  LDCU.64 UR4, c[0x0][0x3f8] ;  /* 0x00007f00ff0477ac */ /* 0x000f220008000a00 */
[----:B-1----:R-:W-:Y:S01]  /*11d60*/  MOV R20, UR28 ;  /* 0x0000001c00147c02 */ /* 0x002fe20008000f00 */
[----:B0-----:R-:W-:-:S02]  /*11d70*/  IMAD.U32 R15, RZ, RZ, UR27 ;  /* 0x0000001bff0f7e24 */ /* 0x001fc4000f8e00ff */
[----:B--2---:R-:W-:Y:S01]  /*11d80*/  IMAD.U32 R19, RZ, RZ, UR8 ;  /* 0x00000008ff137e24 */ /* 0x004fe2000f8e00ff */
[----:B------:R-:W-:Y:S01]  /*11d90*/  MOV R18, UR9 ;  /* 0x0000000900127c02 */ /* 0x000fe20008000f00 */
[----:B---3--:R-:W-:Y:S01]  /*11da0*/  IMAD.U32 R17, RZ, RZ, UR6 ;  /* 0x00000006ff117e24 */ /* 0x008fe2000f8e00ff */
[----:B------:R-:W-:Y:S02]  /*11db0*/  MOV R16, UR7 ;  /* 0x0000000700107c02 */ /* 0x000fe40008000f00 */
[----:B----4-:R-:W-:Y:S01]  /*11dc0*/  MOV R14, UR4 ;  /* 0x00000004000e7c02 */ /* 0x010fe20008000f00 */
[----:B------:R-:W-:-:S07]  /*11dd0*/  IMAD.U32 R0, RZ, RZ, UR5 ;  /* 0x00000005ff007e24 */ /* 0x000fce000f8e00ff */
.L_x_1065:
        /* <DEDUP_REMOVED lines=21> */
.L_x_1035:
[----:B------:R-:W1:Y:S01]  /*11f30*/  LDCU UR4, c[0x0][0x438] ;  /* 0x00008700ff0477ac */ /* 0x000e620008000800 */
[----:B------:R-:W-:-:S04]  /*11f40*/  UIADD3 UR44, UPT, UPT, UR22, UR44, URZ ;  /* 0x0000002c162c7290 */ /* 0x000fc8000fffe0ff */
[----:B-1----:R-:W-:-:S09]  /*11f50*/  UISETP.GE.AND UP2, UPT, UR44, UR4, UPT ;  /* 0x000000042c00728c */ /* 0x002fd2000bf46270 */
[----:B------:R-:W-:Y:S05]  /*11f60*/  BRA.U !UP2, `(.L_x_1066) ;  /* 0xffffffc50ae07547 */ /* 0x000fea000b83ffff */
[----:B------:R-:W-:Y:S05]  /*11f70*/  EXIT ;  /* 0x000000000000794d */ /* 0x000fea0003800000 */
.L_x_2840:
[----:B------:R-:W-:-:S08]  /*11f80*/  NOP ;  /* 0x0000000000007918 */ /* 0x000fd00000000000 */
[----:B------:R-:W-:-:S00]  /*11f90*/  USETMAXREG.DEALLOC.CTAPOOL 0x18 ;  /* 0x00000018000079c8 */ /* 0x000fc000080e0500 */
[----:B------:R-:W-:Y:S05]  /*11fa0*/  EXIT ;  /* 0x000000000000794d */ /* 0x000fea0003800000 */
.L_x_831:
[----:B------:R-:W-:-:S07]  /*11fb0*/  MOV R3, UR13 ;  /* 0x0000000d00037c02 */ /* 0x000fce0008000f00 */
.L_x_1067:
[----:B0-----:R0:W2:Y:S02]  /*11fc0*/  SYNCS.PHASECHK.TRANS64.TRYWAIT P0, [R3+URZ+0x34010], R10 ;  /* 0x0340100a030075a7 */ /* 0x0010a400080011ff */
[----:B--2---:R-:W-:Y:S05]  /*11fd0*/  @!P0 NANOSLEEP.SYNCS 0x989680 ;  /* 0x009896800000895d */ /* 0x004fea0003900000 */
[----:B------:R-:W2:Y:S02]  /*11fe0*/  @!P0 SYNCS.PHASECHK.TRANS64 P0, [R3+URZ+0x34010], R10 ;  /* 0x0340100a030085a7 */ /* 0x000ea400080010ff */
[----:B--2---:R-:W-:Y:S05]  /*11ff0*/  @!P0 BRA `(.L_x_1067) ;  /* 0xfffffffc00f08947 */ /* 0x004fea000383ffff */
[----:B------:R-:W-:Y:S05]  /*12000*/  BRA `(.L_x_1068) ;  /* 0xfffffefc00647947 */ /* 0x000fea000383ffff */
.L_x_833:
[----:B------:R-:W-:-:S07]  /*12010*/  MOV R3, UR9 ;  /* 0x0000000900037c02 */ /* 0x000fce0008000f00 */
.L_x_1069:
[----:B0-----:R0:W2:Y:S02]  /*12020*/  SYNCS.PHASECHK.TRANS64.TRYWAIT P0, [R3+URZ+0x34030], R10 ;  /* 0x0340300a030075a7 */ /* 0x0010a400080011ff */
[----:B--2---:R-:W-:Y:S05]  /*12030*/  @!P0 NANOSLEEP.SYNCS 0x989680 ;  /* 0x009896800000895d */ /* 0x004fea0003900000 */
[----:B------:R-:W2:Y:S02]  /*12040*/  @!P0 SYNCS.PHASECHK.TRANS64 P0, [R3+URZ+0x34030], R10 ;  /* 0x0340300a030085a7 */ /* 0x000ea400080010ff */
[----:B--2---:R-:W-:Y:S05]  /*12050*/  @!P0 BRA `(.L_x_1069) ;  /* 0xfffffffc00f08947 */ /* 0x004fea000383ffff */
[----:B------:R-:W-:Y:S05]  /*12060*/  BRA `(.L_x_1070) ;  /* 0xfffffefc00687947 */ /* 0x000fea000383ffff */
.L_x_835:
[----:B------:R-:W-:-:S07]  /*12070*/  MOV R10, UR8 ;  /* 0x00000008000a7c02 */ /* 0x000fce0008000f00 */
.L_x_1071:
[----:B0-----:R0:W2:Y:S02]  /*12080*/  SYNCS.PHASECHK.TRANS64.TRYWAIT P0, [R10+URZ+0x342f8], R11 ;  /* 0x0342f80b0a0075a7 */ /* 0x0010a400080011ff */
[----:B--2---:R-:W-:Y:S05]  /*12090*/  @!P0 NANOSLEEP.SYNCS 0x989680 ;  /* 0x009896800000895d */ /* 0x004fea0003900000 */
[----:B------:R-:W2:Y:S02]  /*120a0*/  @!P0 SYNCS.PHASECHK.TRANS64 P0, [R10+URZ+0x342f8], R11 ;  /* 0x0342f80b0a0085a7 */ /* 0x000ea400080010ff */
[----:B--2---:R-:W-:Y:S05]  /*120b0*/  @!P0 BRA `(.L_x_1071) ;  /* 0xfffffffc00f08947 */ /* 0x004fea000383ffff */
[----:B------:R-:W-:Y:S05]  /*120c0*/  BRA `(.L_x_1072) ;  /* 0xfffffefc00847947 */ /* 0x000fea000383ffff */
.L_x_839:
[----:B------:R-:W-:-:S07]  /*120d0*/  MOV R3, UR10 ;  /* 0x0000000a00037c02 */ /* 0x000fce0008000f00 */
.L_x_1073:
[----:B---3--:R3:W4:Y:S02]  /*120e0*/  SYNCS.PHASECHK.TRANS64.TRYWAIT P0, [R3+URZ+0x34030], R10 ;  /* 0x0340300a030075a7 */ /* 0x00872400080011ff */
[----:B----4-:R-:W-:Y:S05]  /*120f0*/  @!P0 NANOSLEEP.SYNCS 0x989680 ;  /* 0x009896800000895d */ /* 0x010fea0003900000 */
[----:B------:R-:W4:Y:S02]  /*12100*/  @!P0 SYNCS.PHASECHK.TRANS64 P0, [R3+URZ+0x34030], R10 ;  /* 0x0340300a030085a7 */ /* 0x000f2400080010ff */
[----:B----4-:R-:W-:Y:S05]  /*12110*/  @!P0 BRA `(.L_x_1073) ;  /* 0xfffffffc00f08947 */ /* 0x010fea000383ffff */
[----:B------:R-:W-:Y:S05]  /*12120*/  BRA `(.L_x_1074) ;  /* 0xffffff0000307947 */ /* 0x000fea000383ffff */
.L_x_841:
[----:B------:R-:W-:-:S07]  /*12130*/  MOV R3, UR8 ;  /* 0x0000000800037c02 */ /* 0x000fce0008000f00 */
.L_x_1075:
[----:B0-----:R0:W2:Y:S02]  /*12140*/  SYNCS.PHASECHK.TRANS64.TRYWAIT P0, [R3+URZ+0x34308], R14 ;  /* 0x0343080e030075a7 */ /* 0x0010a400080011ff */
[----:B--2---:R-:W-:Y:S05]  /*12150*/  @!P0 NANOSLEEP.SYNCS 0x989680 ;  /* 0x009896800000895d */ /* 0x004fea0003900000 */
[----:B------:R-:W2:Y:S02]  /*12160*/  @!P0 SYNCS.PHASECHK.TRANS64 P0, [R3+URZ+0x34308], R14 ;  /* 0x0343080e030085a7 */ /* 0x000ea400080010ff */
[----:B--2---:R-:W-:Y:S05]  /*12170*/  @!P0 BRA `(.L_x_1075) ;  /* 0xfffffffc00f08947 */ /* 0x004fea000383ffff */
[----:B------:R-:W-:Y:S05]  /*12180*/  BRA `(.L_x_1076) ;  /* 0xffffff00004c7947 */ /* 0x000fea000383ffff */
.L_x_845:
[----:B------:R-:W-:-:S07]  /*12190*/  MOV R3, UR7 ;  /* 0x0000000700037c02 */ /* 0x000fce0008000f00 */
.L_x_1077:
[----:B---3--:R3:W4:Y:S02]  /*121a0*/  SYNCS.PHASECHK.TRANS64.TRYWAIT P0, [R3+URZ+0x34030], R10 ;  /* 0x0340300a030075a7 */ /* 0x00872400080011ff */
[----:B----4-:R-:W-:Y:S05]  /*121b0*/  @!P0 NANOSLEEP.SYNCS 0x989680 ;  /* 0x009896800000895d */ /* 0x010fea0003900000 */
[----:B------:R-:W4:Y:S02]  /*121c0*/  @!P0 SYNCS.PHASECHK.TRANS64 P0, [R3+URZ+0x34030], R10 ;  /* 0x0340300a030085a7 */ /* 0x000f2400080010ff */
[----:B----4-:R-:W-:Y:S05]  /*121d0*/  @!P0 BRA `(.L_x_1077) ;  /* 0xfffffffc00f08947 */ /* 0x010fea000383ffff */
[----:B------:R-:W-:Y:S05]  /*121e0*/  BRA `(.L_x_1078) ;  /* 0xffffff0000f47947 */ /* 0x000fea000383ffff */
.L_x_847:
[----:B------:R-:W-:-:S07]  /*121f0*/  MOV R3, UR8 ;  /* 0x0000000800037c02 */ /* 0x000fce0008000f00 */
.L_x_1079:
[----:B0-----:R0:W3:Y:S02]  /*12200*/  SYNCS.PHASECHK.TRANS64.TRYWAIT P0, [R3+URZ+0x34340], R10 ;  /* 0x0343400a030075a7 */ /* 0x0010e400080011ff */
[----:B---3--:R-:W-:Y:S05]  /*12210*/  @!P0 NANOSLEEP.SYNCS 0x989680 ;  /* 0x009896800000895d */ /* 0x008fea0003900000 */
[----:B------:R-:W3:Y:S02]  /*12220*/  @!P0 SYNCS.PHASECHK.TRANS64 P0, [R3+URZ+0x34340], R10 ;  /* 0x0343400a030085a7 */ /* 0x000ee400080010ff */
[----:B---3--:R-:W-:Y:S05]  /*12230*/  @!P0 BRA `(.L_x_1079) ;  /* 0xfffffffc00f08947 */ /* 0x008fea000383ffff */
[----:B------:R-:W-:Y:S05]  /*12240*/  BRA `(.L_x_1080) ;  /* 0xffffff0400047947 */ /* 0x000fea000383ffff */
.L_x_849:
[----:B------:R-:W-:-:S07]  /*12250*/  MOV R10, UR8 ;  /* 0x00000008000a7c02 */ /* 0x000fce0008000f00 */
.L_x_1081:
[----:B0-----:R0:W3:Y:S02]  /*12260*/  SYNCS.PHASECHK.TRANS64.TRYWAIT P0, [R10+URZ+0x342f8], R13 ;  /* 0x0342f80d0a0075a7 */ /* 0x0010e400080011ff */
[----:B---3--:R-:W-:Y:S05]  /*12270*/  @!P0 NANOSLEEP.SYNCS 0x989680 ;  /* 0x009896800000895d */ /* 0x008fea0003900000 */
[----:B------:R-:W3:Y:S02]  /*12280*/  @!P0 SYNCS.PHASECHK.TRANS64 P0, [R10+URZ+0x342f8], R13 ;  /* 0x0342f80d0a0085a7 */ /* 0x000ee400080010ff */
[----:B---3--:R-:W-:Y:S05]  /*12290*/  @!P0 BRA `(.L_x_1081) ;  /* 0xfffffffc00f08947 */ /* 0x008fea000383ffff */
[----:B------:R-:W-:Y:S05]  /*122a0*/  BRA `(.L_x_1082) ;  /* 0xffffff0400087947 */ /* 0x000fea000383ffff */
.L_x_854:
[----:B------:R-:W-:Y:S07]  /*122b0*/  MOV R10, UR7 ;  /* 0x00000007000a7c02 */ /* 0x000fee0008000f00 */
.L_x_1083:
[----:B0-----:R0:W3:Y:S02]  /*122c0*/  SYNCS.PHASECHK.TRANS64.TRYWAIT P1, [R10+URZ+0x34030], R13 ;  /* 0x0340300d0a0075a7 */ /* 0x0010e400080211ff */
[----:B---3--:R-:W-:Y:S05]  /*122d0*/  @!P1 NANOSLEEP.SYNCS 0x989680 ;  /* 0x009896800000995d */ /* 0x008fea0003900000 */
[----:B------:R-:W3:Y:S02]  /*122e0*/  @!P1 SYNCS.PHASECHK.TRANS64 P1, [R10+URZ+0x34030], R13 ;  /* 0x0340300d0a0095a7 */ /* 0x000ee400080210ff */
[----:B---3--:R-:W-:Y:S05]  /*122f0*/  @!P1 BRA `(.L_x_1083) ;  /* 0xfffffffc00f09947 */ /* 0x008fea000383ffff */
[----:B------:R-:W-:Y:S05]  /*12300*/  BRA `(.L_x_1084) ;  /* 0xffffff0400ac7947 */ /* 0x000fea000383ffff */
.L_x_858:
[----:B------:R-:W-:Y:S07]  /*12310*/  MOV R2, UR5 ;  /* 0x0000000500027c02 */ /* 0x000fee0008000f00 */
.L_x_1085:
[----:B---3--:R3:W4:Y:S02]  /*12320*/  SYNCS.PHASECHK.TRANS64.TRYWAIT P1, [R2+URZ+0x34030], R3 ;  /* 0x03403003020075a7 */ /* 0x00872400080211ff */
[----:B----4-:R-:W-:Y:S05]  /*12330*/  @!P1 NANOSLEEP.SYNCS 0x989680 ;  /* 0x009896800000995d */ /* 0x010fea0003900000 */
[----:B------:R-:W4:Y:S02]  /*12340*/  @!P1 SYNCS.PHASECHK.TRANS64 P1, [R2+URZ+0x34030], R3 ;  /* 0x03403003020095a7 */ /* 0x000f2400080210ff */
[----:B----4-:R-:W-:Y:S05]  /*12350*/  @!P1 BRA `(.L_x_1085) ;  /* 0xfffffffc00f09947 */ /* 0x010fea000383ffff */
[----:B------:R-:W-:Y:S05]  /*12360*/  BRA `(.L_x_1086) ;  /* 0xffffff08005c7947 */ /* 0x000fea000383ffff */
.L_x_860:
[----:B------:R-:W-:Y:S07]  /*12370*/  MOV R2, UR8 ;  /* 0x0000000800027c02 */ /* 0x000fee0008000f00 */
.L_x_1087:
[----:B---3--:R3:W4:Y:S02]  /*12380*/  SYNCS.PHASECHK.TRANS64.TRYWAIT P3, [R2+URZ+0x34348], R3 ;  /* 0x03434803020075a7 */ /* 0x00872400080611ff */
[----:B----4-:R-:W-:Y:S05]  /*12390*/  @!P3 NANOSLEEP.SYNCS 0x989680 ;  /* 0x009896800000b95d */ /* 0x010fea0003900000 */
[----:B------:R-:W4:Y:S02]  /*123a0*/  @!P3 SYNCS.PHASECHK.TRANS64 P3, [R2+URZ+0x34348], R3 ;  /* 0x034348030200b5a7 */ /* 0x000f2400080610ff */
[----:B----4-:R-:W-:Y:S05]  /*123b0*/  @!P3 BRA `(.L_x_1087) ;  /* 0xfffffffc00f0b947 */ /* 0x010fea000383ffff */
[----:B------:R-:W-:Y:S05]  /*123c0*/  BRA `(.L_x_1088) ;  /* 0xffffff08005c7947 */ /* 0x000fea000383ffff */
.L_x_862:
[----:B------:R-:W-:Y:S07]  /*123d0*/  MOV R9, UR8 ;  /* 0x0000000800097c02 */ /* 0x000fee0008000f00 */
.L_x_1089:
[----:B0-----:R0:W3:Y:S02]  /*123e0*/  SYNCS.PHASECHK.TRANS64.TRYWAIT P3, [R9+URZ+0x34308], R10 ;  /* 0x0343080a090075a7 */ /* 0x0010e400080611ff */
[----:B---3--:R-:W-:Y:S05]  /*123f0*/  @!P3 NANOSLEEP.SYNCS 0x989680 ;  /* 0x009896800000b95d */ /* 0x008fea0003900000 */
[----:B------:R-:W3:Y:S02]  /*12400*/  @!P3 SYNCS.PHASECHK.TRANS64 P3, [R9+URZ+0x34308], R10 ;  /* 0x0343080a0900b5a7 */ /* 0x000ee400080610ff */
[----:B---3--:R-:W-:Y:S05]  /*12410*/  @!P3 BRA `(.L_x_1089) ;  /* 0xfffffffc00f0b947 */ /* 0x008fea000383ffff */
[----:B------:R-:W-:Y:S05]  /*12420*/  BRA `(.L_x_1090) ;  /* 0xffffff0800607947 */ /* 0x000fea000383ffff */
.L_x_866:
[----:B------:R-:W-:Y:S07]  /*12430*/  MOV R10, UR4 ;  /* 0x00000004000a7c02 */ /* 0x000fee0008000f00 */
.L_x_1091:
[----:B0-----:R0:W2:Y:S02]  /*12440*/  SYNCS.PHASECHK.TRANS64.TRYWAIT P3, [R10+URZ+0x34030], R13 ;  /* 0x0340300d0a0075a7 */ /* 0x0010a400080611ff */
[----:B--2---:R-:W-:Y:S05]  /*12450*/  @!P3 NANOSLEEP.SYNCS 0x989680 ;  /* 0x009896800000b95d */ /* 0x004fea0003900000 */
[----:B------:R-:W2:Y:S02]  /*12460*/  @!P3 SYNCS.PHASECHK.TRANS64 P3, [R10+URZ+0x34030], R13 ;  /* 0x0340300d0a00b5a7 */ /* 0x000ea400080610ff */
[----:B--2---:R-:W-:Y:S05]  /*12470*/  @!P3 BRA `(.L_x_1091) ;  /* 0xfffffffc00f0b947 */ /* 0x004fea000383ffff */
[----:B------:R-:W-:Y:S05]  /*12480*/  BRA `(.L_x_1092) ;  /* 0xffffff0800d47947 */ /* 0x000fea000383ffff */
.L_x_870:
[----:B------:R-:W-:Y:S07]  /*12490*/  MOV R2, UR4 ;  /* 0x0000000400027c02 */ /* 0x000fee0008000f00 */
.L_x_1093:
[----:B--2---:R2:W3:Y:S02]  /*124a0*/  SYNCS.PHASECHK.TRANS64.TRYWAIT P3, [R2+URZ+0x34030], R3 ;  /* 0x03403003020075a7 */ /* 0x0044e400080611ff */
[----:B---3--:R-:W-:Y:S05]  /*124b0*/  @!P3 NANOSLEEP.SYNCS 0x989680 ;  /* 0x009896800000b95d */ /* 0x008fea0003900000 */
[----:B------:R-:W3:Y:S02]  /*124c0*/  @!P3 SYNCS.PHASECHK.TRANS64 P3, [R2+URZ+0x34030], R3 ;  /* 0x034030030200b5a7 */ /* 0x000ee400080610ff */
[----:B---3--:R-:W-:Y:S05]  /*124d0*/  @!P3 BRA `(.L_x_1093) ;  /* 0xfffffffc00f0b947 */ /* 0x008fea000383ffff */
[----:B------:R-:W-:Y:S05]  /*124e0*/  BRA `(.L_x_1094) ;  /* 0xffffff0c007c7947 */ /* 0x000fea000383ffff */
.L_x_872:
[----:B------:R-:W-:Y:S07]  /*124f0*/  MOV R2, UR8 ;  /* 0x0000000800027c02 */ /* 0x000fee0008000f00 */
.L_x_1095:
[----:B--2---:R2:W3:Y:S02]  /*12500*/  SYNCS.PHASECHK.TRANS64.TRYWAIT P3, [R2+URZ+0x34340], R3 ;  /* 0x03434003020075a7 */ /* 0x0044e400080611ff */
[----:B---3--:R-:W-:Y:S05]  /*12510*/  @!P3 NANOSLEEP.SYNCS 0x989680 ;  /* 0x009896800000b95d */ /* 0x008fea0003900000 */
[----:B------:R-:W3:Y:S02]  /*12520*/  @!P3 SYNCS.PHASECHK.TRANS64 P3, [R2+URZ+0x34340], R3 ;  /* 0x034340030200b5a7 */ /* 0x000ee400080610ff */
[----:B---3--:R-:W-:Y:S05]  /*12530*/  @!P3 BRA `(.L_x_1095) ;  /* 0xfffffffc00f0b947 */ /* 0x008fea000383ffff */
[----:B------:R-:W-:Y:S05]  /*12540*/  BRA `(.L_x_1096) ;  /* 0xffffff0c008c7947 */ /* 0x000fea000383ffff */
.L_x_874:
[----:B------:R-:W-:Y:S07]  /*12550*/  MOV R9, UR8 ;  /* 0x0000000800097c02 */ /* 0x000fee0008000f00 */
.L_x_1097:
[----:B0-----:R0:W2:Y:S02]  /*12560*/  SYNCS.PHASECHK.TRANS64.TRYWAIT P3, [R9+URZ+0x342f8], R10 ;  /* 0x0342f80a090075a7 */ /* 0x0010a400080611ff */
[----:B--2---:R-:W-:Y:S05]  /*12570*/  @!P3 NANOSLEEP.SYNCS 0x989680 ;  /* 0x009896800000b95d */ /* 0x004fea0003900000 */
[----:B------:R-:W2:Y:S02]  /*12580*/  @!P3 SYNCS.PHASECHK.TRANS64 P3, [R9+URZ+0x342f8], R10 ;  /* 0x0342f80a0900b5a7 */ /* 0x000ea400080610ff */
[----:B--2---:R-:W-:Y:S05]  /*12590*/  @!P3 BRA `(.L_x_1097) ;  /* 0xfffffffc00f0b947 */ /* 0x004fea000383ffff */
[----:B------:R-:W-:Y:S05]  /*125a0*/  BRA `(.L_x_1098) ;  /* 0xffffff0c00907947 */ /* 0x000fea000383ffff */
.L_x_880:
[----:B------:R-:W-:-:S07]  /*125b0*/  MOV R2, UR7 ;  /* 0x0000000700027c02 */ /* 0x000fce0008000f00 */
.L_x_1099:
[----:B0-----:R0:W3:Y:S02]  /*125c0*/  SYNCS.PHASECHK.TRANS64.TRYWAIT P0, [R2+URZ+0x34030], R9 ;  /* 0x03403009020075a7 */ /* 0x0010e400080011ff */
[----:B---3--:R-:W-:Y:S05]  /*125d0*/  @!P0 NANOSLEEP.SYNCS 0x989680 ;  /* 0x009896800000895d */ /* 0x008fea0003900000 */
[----:B------:R-:W3:Y:S02]  /*125e0*/  @!P0 SYNCS.PHASECHK.TRANS64 P0, [R2+URZ+0x34030], R9 ;  /* 0x03403009020085a7 */ /* 0x000ee400080010ff */
[----:B---3--:R-:W-:Y:S05]  /*125f0*/  @!P0 BRA `(.L_x_1099) ;  /* 0xfffffffc00f08947 */ /* 0x008fea000383ffff */
[----:B------:R-:W-:Y:S05]  /*12600*/  BRA `(.L_x_1100) ;  /* 0xffffff0c00f87947 */ /* 0x000fea000383ffff */
.L_x_882:
[----:B------:R-:W-:-:S07]  /*12610*/  MOV R2, UR8 ;  /* 0x0000000800027c02 */ /* 0x000fce0008000f00 */
.L_x_1101:
[----:B0-----:R0:W3:Y:S02]  /*12620*/  SYNCS.PHASECHK.TRANS64.TRYWAIT P0, [R2+URZ+0x34348], R9 ;  /* 0x03434809020075a7 */ /* 0x0010e400080011ff */
[----:B---3--:R-:W-:Y:S05]  /*12630*/  @!P0 NANOSLEEP.SYNCS 0x989680 ;  /* 0x009896800000895d */ /* 0x008fea0003900000 */
[----:B------:R-:W3:Y:S02]  /*12640*/  @!P0 SYNCS.PHASECHK.TRANS64 P0, [R2+URZ+0x34348], R9 ;  /* 0x03434809020085a7 */ /* 0x000ee400080010ff */
[----:B---3--:R-:W-:Y:S05]  /*12650*/  @!P0 BRA `(.L_x_1101) ;  /* 0xfffffffc00f08947 */ /* 0x008fea000383ffff */
[----:B------:R-:W-:Y:S05]  /*12660*/  BRA `(.L_x_1102) ;  /* 0xffffff0c00f47947 */ /* 0x000fea000383ffff */
.L_x_884:
[----:B------:R-:W-:-:S07]  /*12670*/  MOV R8, UR8 ;  /* 0x0000000800087c02 */ /* 0x000fce0008000f00 */
.L_x_1103:
[----:B0-----:R0:W3:Y:S02]  /*12680*/  SYNCS.PHASECHK.TRANS64.TRYWAIT P0, [R8+URZ+0x34308], R9 ;  /* 0x03430809080075a7 */ /* 0x0010e400080011ff */
[----:B---3--:R-:W-:Y:S05]  /*12690*/  @!P0 NANOSLEEP.SYNCS 0x989680 ;  /* 0x009896800000895d */ /* 0x008fea0003900000 */
[----:B------:R-:W3:Y:S02]  /*126a0*/  @!P0 SYNCS.PHASECHK.TRANS64 P0, [R8+URZ+0x34308], R9 ;  /* 0x03430809080085a7 */ /* 0x000ee400080010ff */
[----:B---3--:R-:W-:Y:S05]  /*126b0*/  @!P0 BRA `(.L_x_1103) ;  /* 0xfffffffc00f08947 */ /* 0x008fea000383ffff */
[----:B------:R-:W-:Y:S05]  /*126c0*/  BRA `(.L_x_1104) ;  /* 0xffffff0c00f87947 */ /* 0x000fea000383ffff */
.L_x_893:
[----:B0-----:R-:W-:-:S04]  /*126d0*/  MOV R0, UR36 ;  /* 0x0000002400007c02 */ /* 0x001fc80008000f00 */
[----:B------:R0:W1:Y:S03]  /*126e0*/  SYNCS.PHASECHK.TRANS64.TRYWAIT P0, [R0+URZ+0x34310], R3 ;  /* 0x03431003000075a7 */ /* 0x00006600080011ff */
[----:B-1----:R-:W-:Y:S05]  /*126f0*/  @!P0 NANOSLEEP.SYNCS 0x989680 ;  /* 0x009896800000895d */ /* 0x002fea0003900000 */
[----:B------:R-:W1:Y:S02]  /*12700*/  @!P0 SYNCS.PHASECHK.TRANS64 P0, [R0+URZ+0x34310], R3 ;  /* 0x03431003000085a7 */ /* 0x000e6400080010ff */
[----:B-1----:R-:W-:Y:S05]  /*12710*/  @!P0 BRA `(.L_x_893) ;  /* 0xfffffffc00ec8947 */ /* 0x002fea000383ffff */
[----:B------:R-:W-:Y:S05]  /*12720*/  BRA `(.L_x_1105) ;  /* 0xffffff1400907947 */ /* 0x000fea000383ffff */
.L_x_896:
[----:B0-----:R-:W-:-:S04]  /*12730*/  MOV R0, UR36 ;  /* 0x0000002400007c02 */ /* 0x001fc80008000f00 */
[----:B------:R0:W1:Y:S03]  /*12740*/  SYNCS.PHASECHK.TRANS64.TRYWAIT P0, [R0+URZ+0x34320], R3 ;  /* 0x03432003000075a7 */ /* 0x00006600080011ff */
[----:B-1----:R-:W-:Y:S05]  /*12750*/  @!P0 NANOSLEEP.SYNCS 0x989680 ;  /* 0x009896800000895d */ /* 0x002fea0003900000 */
[----:B------:R-:W1:Y:S02]  /*12760*/  @!P0 SYNCS.PHASECHK.TRANS64 P0, [R0+URZ+0x34320], R3 ;  /* 0x03432003000085a7 */ /* 0x000e6400080010ff */
[----:B-1----:R-:W-:Y:S05]  /*12770*/  @!P0 BRA `(.L_x_896) ;  /* 0xfffffffc00ec8947 */ /* 0x002fea000383ffff */
[----:B------:R-:W-:Y:S05]  /*12780*/  BRA `(.L_x_1106) ;  /* 0xffffff1400b07947 */ /* 0x000fea000383ffff */
.L_x_899:
[----:B0-----:R0:W1:Y:S02]  /*12790*/  SYNCS.PHASECHK.TRANS64.TRYWAIT P0, [R0+URZ+0x34310], R3 ;  /* 0x03431003000075a7 */ /* 0x00106400080011ff */
[----:B-1----:R-:W-:Y:S05]  /*127a0*/  @!P0 NANOSLEEP.SYNCS 0x989680 ;  /* 0x009896800000895d */ /* 0x002fea0003900000 */
[----:B------:R-:W1:Y:S02]  /*127b0*/  @!P0 SYNCS.PHASECHK.TRANS64 P0, [R0+URZ+0x34310], R3 ;  /* 0x03431003000085a7 */ /* 0x000e6400080010ff */
[----:B-1----:R-:W-:Y:S05]  /*127c0*/  @!P0 BRA `(.L_x_899) ;  /* 0xfffffffc00f08947 */ /* 0x002fea000383ffff */
[----:B------:R-:W-:Y:S05]  /*127d0*/  BRA `(.L_x_1107) ;  /* 0xffffff1400fc7947 */ /* 0x000fea000383ffff */
.L_x_901:
[----:B0-----:R0:W1:Y:S02]  /*127e0*/  SYNCS.PHASECHK.TRANS64.TRYWAIT P0, [R0+URZ+0x34330], R3 ;  /* 0x03433003000075a7 */ /* 0x00106400080011ff */
[----:B-1----:R-:W-:Y:S05]  /*127f0*/  @!P0 NANOSLEEP.SYNCS 0x989680 ;  /* 0x009896800000895d */ /* 0x002fea0003900000 */
[----:B------:R-:W1:Y:S02]  /*12800*/  @!P0 SYNCS.PHASECHK.TRANS64 P0, [R0+URZ+0x34330], R3 ;  /* 0x03433003000085a7 */ /* 0x000e6400080010ff */
[----:B-1----:R-:W-:Y:S05]  /*12810*/  @!P0 BRA `(.L_x_901) ;  /* 0xfffffffc00f08947 */ /* 0x002fea000383ffff */
[----:B------:R-:W-:Y:S05]  /*12820*/  BRA `(.L_x_1108) ;  /* 0xffffff1800407947 */ /* 0x000fea000383ffff */
.L_x_922:
[----:B0-----:R0:W2:Y:S02]  /*12830*/  SYNCS.PHASECHK.TRANS64.TRYWAIT P1, [R17+URZ+0x34320], R0 ;  /* 0x03432000110075a7 */ /* 0x0010a400080211ff */
[----:B--2---:R-:W-:Y:S05]  /*12840*/  @!P1 NANOSLEEP.SYNCS 0x989680 ;  /* 0x009896800000995d */ /* 0x004fea0003900000 */
[----:B------:R-:W2:Y:S02]  /*12850*/  @!P1 SYNCS.PHASECHK.TRANS64 P1, [R17+URZ+0x34320], R0 ;  /* 0x03432000110095a7 */ /* 0x000ea400080210ff */
[----:B--2---:R-:W-:Y:S05]  /*12860*/  @!P1 BRA `(.L_x_922) ;  /* 0xfffffffc00f09947 */ /* 0x004fea000383ffff */
[----:B------:R-:W-:Y:S05]  /*12870*/  BRA `(.L_x_1109) ;  /* 0xffffff2800a47947 */ /* 0x000fea000383ffff */
.L_x_925:
[----:B0-----:R0:W2:Y:S02]  /*12880*/  SYNCS.PHASECHK.TRANS64.TRYWAIT P0, [R17+URZ+0x34338], R0 ;  /* 0x03433800110075a7 */ /* 0x0010a400080011ff */
[----:B--2---:R-:W-:Y:S05]  /*12890*/  @!P0 NANOSLEEP.SYNCS 0x989680 ;  /* 0x009896800000895d */ /* 0x004fea0003900000 */
[----:B------:R-:W2:Y:S02]  /*128a0*/  @!P0 SYNCS.PHASECHK.TRANS64 P0, [R17+URZ+0x34338], R0 ;  /* 0x03433800110085a7 */ /* 0x000ea400080010ff */
[----:B--2---:R-:W-:Y:S05]  /*128b0*/  @!P0 BRA `(.L_x_925) ;  /* 0xfffffffc00f08947 */ /* 0x004fea000383ffff */
[----:B------:R-:W-:Y:S05]  /*128c0*/  BRA `(.L_x_1110) ;  /* 0xffffff2c00307947 */ /* 0x000fea000383ffff */
.L_x_948:
[----:B0-----:R-:W-:-:S04]  /*128d0*/  MOV R0, UR36 ;  /* 0x0000002400007c02 */ /* 0x001fc80008000f00 */
[----:B------:R0:W3:Y:S03]  /*128e0*/  SYNCS.PHASECHK.TRANS64.TRYWAIT P0, [R0+URZ+0x34310], R3 ;  /* 0x03431003000075a7 */ /* 0x0000e600080011ff */
[----:B---3--:R-:W-:Y:S05]  /*128f0*/  @!P0 NANOSLEEP.SYNCS 0x989680 ;  /* 0x009896800000895d */ /* 0x008fea0003900000 */
[----:B------:R-:W3:Y:S02]  /*12900*/  @!P0 SYNCS.PHASECHK.TRANS64 P0, [R0+URZ+0x34310], R3 ;  /* 0x03431003000085a7 */ /* 0x000ee400080010ff */
[----:B---3--:R-:W-:Y:S05]  /*12910*/  @!P0 BRA `(.L_x_948) ;  /* 0xfffffffc00ec8947 */ /* 0x008fea000383ffff */
[----:B------:R-:W-:Y:S05]  /*12920*/  BRA `(.L_x_1111) ;  /* 0xffffff3c00ac7947 */ /* 0x000fea000383ffff */
.L_x_951:
[----:B0-----:R-:W-:-:S04]  /*12930*/  MOV R0, UR36 ;  /* 0x0000002400007c02 */ /* 0x001fc80008000f00 */
[----:B------:R0:W3:Y:S03]  /*12940*/  SYNCS.PHASECHK.TRANS64.TRYWAIT P1, [R0+URZ+0x34320], R3 ;  /* 0x03432003000075a7 */ /* 0x0000e600080211ff */
[----:B---3--:R-:W-:Y:S05]  /*12950*/  @!P1 NANOSLEEP.SYNCS 0x989680 ;  /* 0x009896800000995d */ /* 0x008fea0003900000 */
[----:B------:R-:W3:Y:S02]  /*12960*/  @!P1 SYNCS.PHASECHK.TRANS64 P1, [R0+URZ+0x34320], R3 ;  /* 0x03432003000095a7 */ /* 0x000ee400080210ff */
[----:B---3--:R-:W-:Y:S05]  /*12970*/  @!P1 BRA `(.L_x_951) ;  /* 0xfffffffc00ec9947 */ /* 0x008fea000383ffff */
[----:B------:R-:W-:Y:S05]  /*12980*/  BRA `(.L_x_1112) ;  /* 0xffffff3c00d47947 */ /* 0x000fea000383ffff */
.L_x_955:
[----:B0-----:R-:W-:-:S04]  /*12990*/  MOV R0, UR36 ;  /* 0x0000002400007c02 */ /* 0x001fc80008000f00 */
[----:B------:R0:W3:Y:S03]  /*129a0*/  SYNCS.PHASECHK.TRANS64.TRYWAIT P0, [R0+URZ+0x34330], R3 ;  /* 0x03433003000075a7 */ /* 0x0000e600080011ff */
[----:B---3--:R-:W-:Y:S05]  /*129b0*/  @!P0 NANOSLEEP.SYNCS 0x989680 ;  /* 0x009896800000895d */ /* 0x008fea0003900000 */
[----:B------:R-:W3:Y:S02]  /*129c0*/  @!P0 SYNCS.PHASECHK.TRANS64 P0, [R0+URZ+0x34330], R3 ;  /* 0x03433003000085a7 */ /* 0x000ee400080010ff */
[----:B---3--:R-:W-:Y:S05]  /*129d0*/  @!P0 BRA `(.L_x_955) ;  /* 0xfffffffc00ec8947 */ /* 0x008fea000383ffff */
[----:B------:R-:W-:Y:S05]  /*129e0*/  BRA `(.L_x_1113) ;  /* 0xffffff40003c7947 */ /* 0x000fea000383ffff */
.L_x_957:
[----:B0-----:R-:W-:-:S04]  /*129f0*/  MOV R0, UR36 ;  /* 0x0000002400007c02 */ /* 0x001fc80008000f00 */
[----:B------:R0:W3:Y:S03]  /*12a00*/  SYNCS.PHASECHK.TRANS64.TRYWAIT P0, [R0+URZ+0x34338], R3 ;  /* 0x03433803000075a7 */ /* 0x0000e600080011ff */
[----:B---3--:R-:W-:Y:S05]  /*12a10*/  @!P0 NANOSLEEP.SYNCS 0x989680 ;  /* 0x009896800000895d */ /* 0x008fea0003900000 */
[----:B------:R-:W3:Y:S02]  /*12a20*/  @!P0 SYNCS.PHASECHK.TRANS64 P0, [R0+URZ+0x34338], R3 ;  /* 0x03433803000085a7 */ /* 0x000ee400080010ff */
[----:B---3--:R-:W-:Y:S05]  /*12a30*/  @!P0 BRA `(.L_x_957) ;  /* 0xfffffffc00ec8947 */ /* 0x008fea000383ffff */
[----:B------:R-:W-:Y:S05]  /*12a40*/  BRA `(.L_x_1114) ;  /* 0xffffff40005c7947 */ /* 0x000fea000383ffff */
.L_x_986:
[----:B-1----:R1:W2:Y:S02]  /*12a50*/  SYNCS.PHASECHK.TRANS64.TRYWAIT P0, [R69+URZ], R0 ;  /* 0x00000000450075a7 */ /* 0x0022a400080011ff */
[----:B--2---:R-:W-:Y:S05]  /*12a60*/  @!P0 NANOSLEEP.SYNCS 0x989680 ;  /* 0x009896800000895d */ /* 0x004fea0003900000 */
[----:B------:R-:W2:Y:S02]  /*12a70*/  @!P0 SYNCS.PHASECHK.TRANS64 P0, [R69+URZ], R0 ;  /* 0x00000000450085a7 */ /* 0x000ea400080010ff */
[----:B--2---:R-:W-:Y:S05]  /*12a80*/  @!P0 BRA `(.L_x_986) ;  /* 0xfffffffc00f08947 */ /* 0x004fea000383ffff */
[----:B------:R-:W-:Y:S05]  /*12a90*/  BRA `(.L_x_1115) ;  /* 0xffffff7400947947 */ /* 0x000fea000383ffff */
.L_x_989:
[----:B-1----:R1:W3:Y:S02]  /*12aa0*/  SYNCS.PHASECHK.TRANS64.TRYWAIT P1, [R66+URZ], R3 ;  /* 0x00000003420075a7 */ /* 0x0022e400080211ff */
[----:B---3--:R-:W-:Y:S05]  /*12ab0*/  @!P1 NANOSLEEP.SYNCS 0x989680 ;  /* 0x009896800000995d */ /* 0x008fea0003900000 */
[----:B------:R-:W3:Y:S02]  /*12ac0*/  @!P1 SYNCS.PHASECHK.TRANS64 P1, [R66+URZ], R3 ;  /* 0x00000003420095a7 */ /* 0x000ee400080210ff */
[----:B---3--:R-:W-:Y:S05]  /*12ad0*/  @!P1 BRA `(.L_x_989) ;  /* 0xfffffffc00f09947 */ /* 0x008fea000383ffff */
[----:B------:R-:W-:Y:S05]  /*12ae0*/  BRA `(.L_x_1116) ;  /* 0xffffff7400e07947 */ /* 0x000fea000383ffff */
.L_x_996:
[----:B0-----:R0:W2:Y:S02]  /*12af0*/  SYNCS.PHASECHK.TRANS64.TRYWAIT P1, [R64+URZ], R3 ;  /* 0x00000003400075a7 */ /* 0x0010a400080211ff */
[----:B--2---:R-:W-:Y:S05]  /*12b00*/  @!P1 NANOSLEEP.SYNCS 0x989680 ;  /* 0x009896800000995d */ /* 0x004fea0003900000 */
[----:B------:R-:W2:Y:S02]  /*12b10*/  @!P1 SYNCS.PHASECHK.TRANS64 P1, [R64+URZ], R3 ;  /* 0x00000003400095a7 */ /* 0x000ea400080210ff */
[----:B--2---:R-:W-:Y:S05]  /*12b20*/  @!P1 BRA `(.L_x_996) ;  /* 0xfffffffc00f09947 */ /* 0x004fea000383ffff */
[----:B------:R-:W-:Y:S05]  /*12b30*/  BRA `(.L_x_1117) ;  /* 0xffffff8000287947 */ /* 0x000fea000383ffff */
.L_x_1000:
[----:B-1----:R1:W2:Y:S02]  /*12b40*/  SYNCS.PHASECHK.TRANS64.TRYWAIT P1, [R69+URZ], R0 ;  /* 0x00000000450075a7 */ /* 0x0022a400080211ff */
[----:B--2---:R-:W-:Y:S05]  /*12b50*/  @!P1 NANOSLEEP.SYNCS 0x989680 ;  /* 0x009896800000995d */ /* 0x004fea0003900000 */
[----:B------:R-:W2:Y:S02]  /*12b60*/  @!P1 SYNCS.PHASECHK.TRANS64 P1, [R69+URZ], R0 ;  /* 0x00000000450095a7 */ /* 0x000ea400080210ff */
[----:B--2---:R-:W-:Y:S05]  /*12b70*/  @!P1 BRA `(.L_x_1000) ;  /* 0xfffffffc00f09947 */ /* 0x004fea000383ffff */
[----:B------:R-:W-:Y:S05]  /*12b80*/  BRA `(.L_x_1118) ;  /* 0xffffff8c00447947 */ /* 0x000fea000383ffff */
.L_x_1005:
[----:B--2---:R2:W3:Y:S02]  /*12b90*/  SYNCS.PHASECHK.TRANS64.TRYWAIT P1, [R66+URZ], R3 ;  /* 0x00000003420075a7 */ /* 0x0044e400080211ff */
[----:B---3--:R-:W-:Y:S05]  /*12ba0*/  @!P1 NANOSLEEP.SYNCS 0x989680 ;  /* 0x009896800000995d */ /* 0x008fea0003900000 */
[----:B------:R-:W3:Y:S02]  /*12bb0*/  @!P1 SYNCS.PHASECHK.TRANS64 P1, [R66+URZ], R3 ;  /* 0x00000003420095a7 */ /* 0x000ee400080210ff */
[----:B---3--:R-:W-:Y:S05]  /*12bc0*/  @!P1 BRA `(.L_x_1005) ;  /* 0xfffffffc00f09947 */ /* 0x008fea000383ffff */
[----:B------:R-:W-:Y:S05]  /*12bd0*/  BRA `(.L_x_1119) ;  /* 0xffffff8c00c87947 */ /* 0x000fea000383ffff */
.L_x_1010:
[----:B-1----:R1:W2:Y:S02]  /*12be0*/  SYNCS.PHASECHK.TRANS64.TRYWAIT P1, [R66+URZ], R3 ;  /* 0x00000003420075a7 */ /* 0x0022a400080211ff */
[----:B--2---:R-:W-:Y:S05]  /*12bf0*/  @!P1 NANOSLEEP.SYNCS 0x989680 ;  /* 0x009896800000995d */ /* 0x004fea0003900000 */
[----:B------:R-:W2:Y:S02]  /*12c00*/  @!P1 SYNCS.PHASECHK.TRANS64 P1, [R66+URZ], R3 ;  /* 0x00000003420095a7 */ /* 0x000ea400080210ff */
[----:B--2---:R-:W-:Y:S05]  /*12c10*/  @!P1 BRA `(.L_x_1010) ;  /* 0xfffffffc00f09947 */ /* 0x004fea000383ffff */
[----:B------:R-:W-:Y:S05]  /*12c20*/  BRA `(.L_x_1120) ;  /* 0xffffff9000547947 */ /* 0x000fea000383ffff */
.L_x_1018:
[----:B0-----:R0:W1:Y:S02]  /*12c30*/  SYNCS.PHASECHK.TRANS64.TRYWAIT P0, [R64+URZ], R3 ;  /* 0x00000003400075a7 */ /* 0x00106400080011ff */
[----:B-1----:R-:W-:Y:S05]  /*12c40*/  @!P0 NANOSLEEP.SYNCS 0x989680 ;  /* 0x009896800000895d */ /* 0x002fea0003900000 */
[----:B------:R-:W1:Y:S02]  /*12c50*/  @!P0 SYNCS.PHASECHK.TRANS64 P0, [R64+URZ], R3 ;  /* 0x00000003400085a7 */ /* 0x000e6400080010ff */
[----:B-1----:R-:W-:Y:S05]  /*12c60*/  @!P0 BRA `(.L_x_1018) ;  /* 0xfffffffc00f08947 */ /* 0x002fea000383ffff */
[----:B------:R-:W-:Y:S05]  /*12c70*/  BRA `(.L_x_1121) ;  /* 0xffffffa000187947 */ /* 0x000fea000383ffff */
.L_x_1022:
[----:B-1----:R1:W2:Y:S02]  /*12c80*/  SYNCS.PHASECHK.TRANS64.TRYWAIT P2, [R69+URZ], R0 ;  /* 0x00000000450075a7 */ /* 0x0022a400080411ff */
[----:B--2---:R-:W-:Y:S05]  /*12c90*/  @!P2 NANOSLEEP.SYNCS 0x989680 ;  /* 0x009896800000a95d */ /* 0x004fea0003900000 */
[----:B------:R-:W2:Y:S02]  /*12ca0*/  @!P2 SYNCS.PHASECHK.TRANS64 P2, [R69+URZ], R0 ;  /* 0x000000004500a5a7 */ /* 0x000ea400080410ff */
[----:B--2---:R-:W-:Y:S05]  /*12cb0*/  @!P2 BRA `(.L_x_1022) ;  /* 0xfffffffc00f0a947 */ /* 0x004fea000383ffff */
[----:B------:R-:W-:Y:S05]  /*12cc0*/  BRA `(.L_x_1122) ;  /* 0xffffffac00187947 */ /* 0x000fea000383ffff */
.L_x_1026:
[----:B--2---:R2:W3:Y:S02]  /*12cd0*/  SYNCS.PHASECHK.TRANS64.TRYWAIT P1, [R66+URZ], R3 ;  /* 0x00000003420075a7 */ /* 0x0044e400080211ff */
[----:B---3--:R-:W-:Y:S05]  /*12ce0*/  @!P1 NANOSLEEP.SYNCS 0x989680 ;  /* 0x009896800000995d */ /* 0x008fea0003900000 */
[----:B------:R-:W3:Y:S02]  /*12cf0*/  @!P1 SYNCS.PHASECHK.TRANS64 P1, [R66+URZ], R3 ;  /* 0x00000003420095a7 */ /* 0x000ee400080210ff */
[----:B---3--:R-:W-:Y:S05]  /*12d00*/  @!P1 BRA `(.L_x_1026) ;  /* 0xfffffffc00f09947 */ /* 0x008fea000383ffff */
[----:B------:R-:W-:Y:S05]  /*12d10*/  BRA `(.L_x_1123) ;  /* 0xffffffac00987947 */ /* 0x000fea000383ffff */
.L_x_1030:
[----:B-1----:R1:W2:Y:S02]  /*12d20*/  SYNCS.PHASECHK.TRANS64.TRYWAIT P1, [R69+URZ], R0 ;  /* 0x00000000450075a7 */ /* 0x0022a400080211ff */
[----:B--2---:R-:W-:Y:S05]  /*12d30*/  @!P1 NANOSLEEP.SYNCS 0x989680 ;  /* 0x009896800000995d */ /* 0x004fea0003900000 */
[----:B------:R-:W2:Y:S02]  /*12d40*/  @!P1 SYNCS.PHASECHK.TRANS64 P1, [R69+URZ], R0 ;  /* 0x00000000450095a7 */ /* 0x000ea400080210ff */
[----:B--2---:R-:W-:Y:S05]  /*12d50*/  @!P1 BRA `(.L_x_1030) ;  /* 0xfffffffc00f09947 */ /* 0x004fea000383ffff */
[----:B------:R-:W-:Y:S05]  /*12d60*/  BRA `(.L_x_1124) ;  /* 0xffffffb000347947 */ /* 0x000fea000383ffff */
.L_x_1037:
[----:B------:R-:W-:-:S07]  /*12d70*/  MOV R0, UR13 ;  /* 0x0000000d00007c02 */ /* 0x000fce0008000f00 */
.L_x_1125:
[----:B0-----:R0:W1:Y:S02]  /*12d80*/  SYNCS.PHASECHK.TRANS64.TRYWAIT P0, [R0+URZ+0x34020], R15 ;  /* 0x0340200f000075a7 */ /* 0x00106400080011ff */
[----:B-1----:R-:W-:Y:S05]  /*12d90*/  @!P0 NANOSLEEP.SYNCS 0x989680 ;  /* 0x009896800000895d */ /* 0x002fea0003900000 */
[----:B------:R-:W1:Y:S02]  /*12da0*/  @!P0 SYNCS.PHASECHK.TRANS64 P0, [R0+URZ+0x34020], R15 ;  /* 0x0340200f000085a7 */ /* 0x000e6400080010ff */
[----:B-1----:R-:W-:Y:S05]  /*12db0*/  @!P0 BRA `(.L_x_1125) ;  /* 0xfffffffc00f08947 */ /* 0x002fea000383ffff */
[----:B------:R-:W-:Y:S05]  /*12dc0*/  BRA `(.L_x_1126) ;  /* 0xffffffbc00dc7947 */ /* 0x000fea000383ffff */
.L_x_1040:
[----:B------:R-:W-:-:S07]  /*12dd0*/  MOV R0, UR9 ;  /* 0x0000000900007c02 */ /* 0x000fce0008000f00 */
.L_x_1127:
[----:B0-----:R0:W1:Y:S02]  /*12de0*/  SYNCS.PHASECHK.TRANS64.TRYWAIT P0, [R0+URZ+0x34190], R15 ;  /* 0x0341900f000075a7 */ /* 0x00106400080011ff */
[----:B-1----:R-:W-:Y:S05]  /*12df0*/  @!P0 NANOSLEEP.SYNCS 0x989680 ;  /* 0x009896800000895d */ /* 0x002fea0003900000 */
[----:B------:R-:W1:Y:S02]  /*12e00*/  @!P0 SYNCS.PHASECHK.TRANS64 P0, [R0+URZ+0x34190], R15 ;  /* 0x0341900f000085a7 */ /* 0x000e6400080010ff */
[----:B-1----:R-:W-:Y:S05]  /*12e10*/  @!P0 BRA `(.L_x_1127) ;  /* 0xfffffffc00f08947 */ /* 0x002fea000383ffff */
[----:B------:R-:W-:Y:S05]  /*12e20*/  BRA `(.L_x_1128) ;  /* 0xffffffc800bc7947 */ /* 0x000fea000383ffff */
.L_x_1047:
[----:B------:R-:W-:-:S07]  /*12e30*/  MOV R15, UR11 ;  /* 0x0000000b000f7c02 */ /* 0x000fce0008000f00 */
.L_x_1129:
[----:B-1----:R1:W2:Y:S02]  /*12e40*/  SYNCS.PHASECHK.TRANS64.TRYWAIT P0, [R15+URZ+0x34190], R20 ;  /* 0x034190140f0075a7 */ /* 0x0022a400080011ff */
[----:B--2---:R-:W-:Y:S05]  /*12e50*/  @!P0 NANOSLEEP.SYNCS 0x989680 ;  /* 0x009896800000895d */ /* 0x004fea0003900000 */
[----:B------:R-:W2:Y:S02]  /*12e60*/  @!P0 SYNCS.PHASECHK.TRANS64 P0, [R15+URZ+0x34190], R20 ;  /* 0x034190140f0085a7 */ /* 0x000ea400080010ff */
[----:B--2---:R-:W-:Y:S05]  /*12e70*/  @!P0 BRA `(.L_x_1129) ;  /* 0xfffffffc00f08947 */ /* 0x004fea000383ffff */
[----:B------:R-:W-:Y:S05]  /*12e80*/  BRA `(.L_x_1130) ;  /* 0xffffffd4001c7947 */ /* 0x000fea000383ffff */
.L_x_1053:
[----:B------:R-:W-:-:S07]  /*12e90*/  MOV R20, UR9 ;  /* 0x0000000900147c02 */ /* 0x000fce0008000f00 */
.L_x_1131:
[----:B--2---:R2:W3:Y:S02]  /*12ea0*/  SYNCS.PHASECHK.TRANS64.TRYWAIT P0, [R20+URZ+0x34190], R21 ;  /* 0x03419015140075a7 */ /* 0x0044e400080011ff */
[----:B---3--:R-:W-:Y:S05]  /*12eb0*/  @!P0 NANOSLEEP.SYNCS 0x989680 ;  /* 0x009896800000895d */ /* 0x008fea0003900000 */
[----:B------:R-:W3:Y:S02]  /*12ec0*/  @!P0 SYNCS.PHASECHK.TRANS64 P0, [R20+URZ+0x34190], R21 ;  /* 0x03419015140085a7 */ /* 0x000ee400080010ff */
[----:B---3--:R-:W-:Y:S05]  /*12ed0*/  @!P0 BRA `(.L_x_1131) ;  /* 0xfffffffc00f08947 */ /* 0x008fea000383ffff */
[----:B------:R-:W-:Y:S05]  /*12ee0*/  BRA `(.L_x_1132) ;  /* 0xffffffdc00207947 */ /* 0x000fea000383ffff */
.L_x_1060:
[----:B------:R-:W-:-:S07]  /*12ef0*/  MOV R15, UR8 ;  /* 0x00000008000f7c02 */ /* 0x000fce0008000f00 */
.L_x_1133:
[----:B--2---:R2:W3:Y:S02]  /*12f00*/  SYNCS.PHASECHK.TRANS64.TRYWAIT P0, [R15+URZ+0x34190], R16 ;  /* 0x034190100f0075a7 */ /* 0x0044e400080011ff */
[----:B---3--:R-:W-:Y:S05]  /*12f10*/  @!P0 NANOSLEEP.SYNCS 0x989680 ;  /* 0x009896800000895d */ /* 0x008fea0003900000 */
[----:B------:R-:W3:Y:S02]  /*12f20*/  @!P0 SYNCS.PHASECHK.TRANS64 P0, [R15+URZ+0x34190], R16 ;  /* 0x034190100f0085a7 */ /* 0x000ee400080010ff */
[----:B---3--:R-:W-:Y:S05]  /*12f30*/  @!P0 BRA `(.L_x_1133) ;  /* 0xfffffffc00f08947 */ /* 0x008fea000383ffff */
[----:B------:R-:W-:Y:S05]  /*12f40*/  BRA `(.L_x_1134) ;  /* 0xffffffe400347947 */ /* 0x000fea000383ffff */
        .weak           $__internal_10_$__cuda_sm10x_tcgen05_guardrail_trap_col_being_dealloced_not_returned_by_alloc
        .type           $__internal_10_$__cuda_sm10x_tcgen05_guardrail_trap_col_being_dealloced_not_returned_by_alloc,@function
        .size           $__internal_10_$__cuda_sm10x_tcgen05_guardrail_trap_col_being_dealloced_not_returned_by_alloc,($__internal_11_$__cuda_sm10x_tcgen05_guardrail_trap_phase_invalid_during_alloc - $__internal_10_$__cuda_sm10x_tcgen05_guardrail_trap_col_being_dealloced_not_returned_by_alloc)
$__internal_10_$__cuda_sm10x_tcgen05_guardrail_trap_col_being_dealloced_not_returned_by_alloc:
[----:B------:R-:W-:Y:S05]  /*12f50*/  BPT.TRAP 0x1 ;  /* 0x000000040000795c */ /* 0x000fea0000300000 */
[----:B------:R-:W-:-:S04]  /*12f60*/  HFMA2 R3, -RZ, RZ, 0, 0 ;  /* 0x00000000ff037431 */ /* 0x000fc800000001ff */
[----:B------:R-:W-:Y:S05]  /*12f70*/  RET.REL.NODEC R2 `(_ZN7cutlass13device_kernelINS_4fmha6kernel33Sm100FmhaGenKernelWarpspecializedIN4cute5tupleIJNS4_1CILi1EEEiiNS5_IJNS5_IJiiEEEiEEEEEENS1_10collective35Sm100FmhaGenMainloopWarpspecializedINS_12float_e5m2_tEffNS_6half_tENS5_IJNS6_ILi128EEENS6_ILi64EEESF_EEENS5_IJNS6_ILi0EEES7_S9_EEENS5_IJSI_S7_NS5_IJNS5_IJSI_iEEEiEEEEEESM_NS5_IJiS7_SL_EEESN_SJ_NSB_12ResidualMaskENS5_IJS7_NS6_ILi2EEES7_EEEEENSB_35Sm100FmhaGenEpilogueWarpspecializedISE_SJ_EENS2_23PersistentTileSchedulerENS2_41Sm100FmhaGenKernelWarpspecializedScheduleEEEEEvNT_6ParamsE) ;  /* 0xfffffed002207950 */ /* 0x000fea0003c3ffff */
        .weak           $__internal_11_$__cuda_sm10x_tcgen05_guardrail_trap_phase_invalid_during_alloc
        .type           $__internal_11_$__cuda_sm10x_tcgen05_guardrail_trap_phase_invalid_during_alloc,@function
        .size           $__internal_11_$__cuda_sm10x_tcgen05_guardrail_trap_phase_invalid_during_alloc,($__internal_12_$__cuda_sm10x_tcgen05_guardrail_trap_unallocated_columns_being_dealloced - $__internal_11_$__cuda_sm10x_tcgen05_guardrail_trap_phase_invalid_during_alloc)
$__internal_11_$__cuda_sm10x_tcgen05_guardrail_trap_phase_invalid_during_alloc:
[----:B------:R-:W-:Y:S05]  /*12f80*/  BPT.TRAP 0x1 ;  /* 0x000000040000795c */ /* 0x000fea0000300000 */
[----:B------:R-:W-:-:S04]  /*12f90*/  MOV R3, 0x0 ;  /* 0x0000000000037802 */ /* 0x000fc80000000f00 */
[----:B------:R-:W-:Y:S05]  /*12fa0*/  RET.REL.NODEC R2 `(_ZN7cutlass13device_kernelINS_4fmha6kernel33Sm100FmhaGenKernelWarpspecializedIN4cute5tupleIJNS4_1CILi1EEEiiNS5_IJNS5_IJiiEEEiEEEEEENS1_10collective35Sm100FmhaGenMainloopWarpspecializedINS_12float_e5m2_tEffNS_6half_tENS5_IJNS6_ILi128EEENS6_ILi64EEESF_EEENS5_IJNS6_ILi0EEES7_S9_EEENS5_IJSI_S7_NS5_IJNS5_IJSI_iEEEiEEEEEESM_NS5_IJiS7_SL_EEESN_SJ_NSB_12ResidualMaskENS5_IJS7_NS6_ILi2EEES7_EEEEENSB_35Sm100FmhaGenEpilogueWarpspecializedISE_SJ_EENS2_23PersistentTileSchedulerENS2_41Sm100FmhaGenKernelWarpspecializedScheduleEEEEEvNT_6ParamsE) ;  /* 0xfffffed002147950 */ /* 0x000fea0003c3ffff */
        .weak           $__internal_12_$__cuda_sm10x_tcgen05_guardrail_trap_unallocated_columns_being_dealloced
        .type           $__internal_12_$__cuda_sm10x_tcgen05_guardrail_trap_unallocated_columns_being_dealloced,@function
        .size           $__internal_12_$__cuda_sm10x_tcgen05_guardrail_trap_unallocated_columns_being_dealloced,($__internal_13_$__cuda_sm3x_div_rn_noftz_f32_slowpath - $__internal_12_$__cuda_sm10x_tcgen05_guardrail_trap_unallocated_columns_being_dealloced)
$__internal_12_$__cuda_sm10x_tcgen05_guardrail_trap_unallocated_columns_being_dealloced:
[----:B------:R-:W-:Y:S05]  /*12fb0*/  BPT.TRAP 0x1 ;  /* 0x000000040000795c */ /* 0x000fea0000300000 */
[----:B------:R-:W-:-:S04]  /*12fc0*/  HFMA2 R3, -RZ, RZ, 0, 0 ;  /* 0x00000000ff037431 */ /* 0x000fc800000001ff */
[----:B------:R-:W-:Y:S05]  /*12fd0*/  RET.REL.NODEC R2 `(_ZN7cutlass13device_kernelINS_4fmha6kernel33Sm100FmhaGenKernelWarpspecializedIN4cute5tupleIJNS4_1CILi1EEEiiNS5_IJNS5_IJiiEEEiEEEEEENS1_10collective35Sm100FmhaGenMainloopWarpspecializedINS_12float_e5m2_tEffNS_6half_tENS5_IJNS6_ILi128EEENS6_ILi64EEESF_EEENS5_IJNS6_ILi0EEES7_S9_EEENS5_IJSI_S7_NS5_IJNS5_IJSI_iEEEiEEEEEESM_NS5_IJiS7_SL_EEESN_SJ_NSB_12ResidualMaskENS5_IJS7_NS6_ILi2EEES7_EEEEENSB_35Sm100FmhaGenEpilogueWarpspecializedISE_SJ_EENS2_23PersistentTileSchedulerENS2_41Sm100FmhaGenKernelWarpspecializedScheduleEEEEEvNT_6ParamsE) ;  /* 0xfffffed002087950 */ /* 0x000fea0003c3ffff */
        .weak           $__internal_13_$__cuda_sm3x_div_rn_noftz_f32_slowpath
        .type           $__internal_13_$__cuda_sm3x_div_rn_noftz_f32_slowpath,@function
        .size           $__internal_13_$__cuda_sm3x_div_rn_noftz_f32_slowpath,(.L_x_2886 - $__internal_13_$__cuda_sm3x_div_rn_noftz_f32_slowpath)
$__internal_13_$__cuda_sm3x_div_rn_noftz_f32_slowpath:
        /* <DEDUP_REMOVED lines=35> */
.L_x_1136:
        /* <DEDUP_REMOVED lines=51> */
.L_x_1143:
[----:B------:R-:W-:-:S04]  /*13540*/  LOP3.LUT R9, R9, 0x80000000, RZ, 0xc0, !PT ;  /* 0x8000000009097812 */ /* 0x000fc800078ec0ff */
[----:B------:R-:W-:Y:S01]  /*13550*/  LOP3.LUT R9, R9, 0x7f800000, RZ, 0xfc, !PT ;  /* 0x7f80000009097812 */ /* 0x000fe200078efcff */
[----:B------:R-:W-:Y:S05]  /*13560*/  BRA `(.L_x_1144) ;  /* 0x0000000000047947 */ /* 0x000fea0003800000 */
.L_x_1142:
[----:B------:R-:W-:Y:S02]  /*13570*/  LEA R9, R12, R9, 0x17 ;  /* 0x000000090c097211 */ /* 0x000fe400078eb8ff */
.L_x_1144:
[----:B------:R-:W-:Y:S05]  /*13580*/  BSYNC.RECONVERGENT B0 ;  /* 0x0000000000007941 */ /* 0x000fea0003800200 */
.L_x_1141:
[----:B------:R-:W-:Y:S05]  /*13590*/  BRA `(.L_x_1145) ;  /* 0x0000000000207947 */ /* 0x000fea0003800000 */
.L_x_1140:
[----:B------:R-:W-:-:S04]  /*135a0*/  LOP3.LUT R9, R9, 0x80000000, R14, 0x48, !PT ;  /* 0x8000000009097812 */ /* 0x000fc800078e480e */
[----:B------:R-:W-:Y:S01]  /*135b0*/  LOP3.LUT R9, R9, 0x7f800000, RZ, 0xfc, !PT ;  /* 0x7f80000009097812 */ /* 0x000fe200078efcff */
[----:B------:R-:W-:Y:S05]  /*135c0*/  BRA `(.L_x_1145) ;  /* 0x0000000000147947 */ /* 0x000fea0003800000 */
.L_x_1139:
[----:B------:R-:W-:Y:S01]  /*135d0*/  LOP3.LUT R9, R9, 0x80000000, R14, 0x48, !PT ;  /* 0x8000000009097812 */ /* 0x000fe200078e480e */
[----:B------:R-:W-:Y:S05]  /*135e0*/  BRA `(.L_x_1145) ;  /* 0x00000000000c7947 */ /* 0x000fea0003800000 */
.L_x_1138:
[----:B------:R-:W0:Y:S01]  /*135f0*/  MUFU.RSQ R9, -QNAN ;  /* 0xffc0000000097908 */ /* 0x000e220000001400 */
[----:B------:R-:W-:Y:S05]  /*13600*/  BRA `(.L_x_1145) ;  /* 0x0000000000047947 */ /* 0x000fea0003800000 */
.L_x_1137:
[----:B------:R-:W-:-:S07]  /*13610*/  FADD.FTZ R9, R14, R16 ;  /* 0x000000100e097221 */ /* 0x000fce0000010000 */
.L_x_1145:
[----:B------:R-:W-:Y:S05]  /*13620*/  BSYNC.RECONVERGENT B1 ;  /* 0x0000000000017941 */ /* 0x000fea0003800200 */
.L_x_1135:
[----:B0-----:R-:W-:Y:S01]  /*13630*/  MOV R42, R9 ;  /* 0x00000009002a7202 */ /* 0x001fe20000000f00 */
[----:B------:R-:W-:-:S04]  /*13640*/  HFMA2 R9, -RZ, RZ, 0, 0 ;  /* 0x00000000ff097431 */ /* 0x000fc800000001ff */
[----:B------:R-:W-:Y:S05]  /*13650*/  RET.REL.NODEC R8 `(_ZN7cutlass13device_kernelINS_4fmha6kernel33Sm100FmhaGenKernelWarpspecializedIN4cute5tupleIJNS4_1CILi1EEEiiNS5_IJNS5_IJiiEEEiEEEEEENS1_10collective35Sm100FmhaGenMainloopWarpspecializedINS_12float_e5m2_tEffNS_6half_tENS5_IJNS6_ILi128EEENS6_ILi64EEESF_EEENS5_IJNS6_ILi0EEES7_S9_EEENS5_IJSI_S7_NS5_IJNS5_IJSI_iEEEiEEEEEESM_NS5_IJiS7_SL_EEESN_SJ_NSB_12ResidualMaskENS5_IJS7_NS6_ILi2EEES7_EEEEENSB_35Sm100FmhaGenEpilogueWarpspecializedISE_SJ_EENS2_23PersistentTileSchedulerENS2_41Sm100FmhaGenKernelWarpspecializedScheduleEEEEEvNT_6ParamsE) ;  /* 0xfffffec808687950 */ /* 0x000fea0003c3ffff */
.L_x_1146:
        /* <DEDUP_REMOVED lines=10> */
.L_x_2886:


//--------------------- .text._ZN7cutlass13device_kernelINS_4fmha6kernel33Sm100FmhaGenKernelWarpspecializedIN4cute5tupleIJNS4_1CILi1EEEiiNS5_IJNS5_IJiiEEEiEEEEEENS1_10collective35Sm100FmhaGenMainloopWarpspecializedINS_12float_e5m2_tEffNS_6half_tENS5_IJNS6_ILi128EEENS6_ILi256EEESF_EEENS5_IJNS6_ILi0EEES7_S9_EEENS5_IJSI_S7_NS5_IJNS5_IJSI_iEEEiEEEEEESM_NS5_IJiS7_SL_EEESN_SJ_NSB_12ResidualMaskENS5_IJS7_NS6_ILi2EEES7_EEEEENSB_35Sm100FmhaGenEpilogueWarpspecializedISE_SJ_EENS2_23IndividualTileSchedulerENS2_41Sm100FmhaGenKernelWarpspecializedScheduleEEEEEvNT_6ParamsE --------------------------
	.section	.text._ZN7cutlass13device_kernelINS_4fmha6kernel33Sm100FmhaGenKernelWarpspecializedIN4cute5tupleIJNS4_1CILi1EEEiiNS5_IJNS5_IJiiEEEiEEEEEENS1_10collective35Sm100FmhaGenMainloopWarpspecializedINS_12float_e5m2_tEffNS_6half_tENS5_IJNS6_ILi128EEENS6_ILi256EEESF_EEENS5_IJNS6_ILi0EEES7_S9_EEENS5_IJSI_S7_NS5_IJNS5_IJSI_iEEEiEEEEEESM_NS5_IJiS7_SL_EEESN_SJ_NSB_12ResidualMaskENS5_IJS7_NS6_ILi2EEES7_EEEEENSB_35Sm100FmhaGenEpilogueWarpspecializedISE_SJ_EENS2_23IndividualTileSchedulerENS2_41Sm100FmhaGenKernelWarpspecializedScheduleEEEEEvNT_6ParamsE,"ax",@progbits
	.align	128
.text._ZN7cutlass13device_kernelINS_4fmha6kernel33Sm100FmhaGenKernelWarpspecializedIN4cute5tupleIJNS4_1CILi1EEEiiNS5_IJNS5_IJiiEEEiEEEEEENS1_10collective35Sm100FmhaGenMainloopWarpspecializedINS_12float_e5m2_tEffNS_6half_tENS5_IJNS6_ILi128EEENS6_ILi256EEESF_EEENS5_IJNS6_ILi0EEES7_S9_EEENS5_IJSI_S7_NS5_IJNS5_IJSI_iEEEiEEEEEESM_NS5_IJiS7_SL_EEESN_SJ_NSB_12ResidualMaskENS5_IJS7_NS6_ILi2EEES7_EEEEENSB_35Sm100FmhaGenEpilogueWarpspecializedISE_SJ_EENS2_23IndividualTileSchedulerENS2_41Sm100FmhaGenKernelWarpspecializedScheduleEEEEEvNT_6ParamsE:
        .type           _ZN7cutlass13device_kernelINS_4fmha6kernel33Sm100FmhaGenKernelWarpspecializedIN4cute5tupleIJNS4_1CILi1EEEiiNS5_IJNS5_IJiiEEEiEEEEEENS1_10collective35Sm100FmhaGenMainloopWarpspecializedINS_12float_e5m2_tEffNS_6half_tENS5_IJNS6_ILi128EEENS6_ILi256EEESF_EEENS5_IJNS6_ILi0EEES7_S9_EEENS5_IJSI_S7_NS5_IJNS5_IJSI_iEEEiEEEEEESM_NS5_IJiS7_SL_EEESN_SJ_NSB_12ResidualMaskENS5_IJS7_NS6_ILi2EEES7_EEEEENSB_35Sm100FmhaGenEpilogueWarpspecializedISE_SJ_EENS2_23IndividualTileSchedulerENS2_41Sm100FmhaGenKernelWarpspecializedScheduleEEEEEvNT_6ParamsE,@function
        .size           _ZN7cutlass13device_kernelINS_4fmha6kernel33Sm100FmhaGenKernelWarpspecializedIN4cute5tupleIJNS4_1CILi1EEEiiNS5_IJNS5_IJiiEEEiEEEEEENS1_10collective35Sm100FmhaGenMainloopWarpspecializedINS_12float_e5m2_tEffNS_6half_tENS5_IJNS6_ILi128EEENS6_ILi256EEESF_EEENS5_IJNS6_ILi0EEES7_S9_EEENS5_IJSI_S7_NS5_IJNS5_IJSI_iEEEiEEEEEESM_NS5_IJiS7_SL_EEESN_SJ_NSB_12ResidualMaskENS5_IJS7_NS6_ILi2EEES7_EEEEENSB_35Sm100FmhaGenEpilogueWarpspecializedISE_SJ_EENS2_23IndividualTileSchedulerENS2_41Sm100FmhaGenKernelWarpspecializedScheduleEEEEEvNT_6ParamsE,(.L_x_2891 - _ZN7cutlass13device_kernelINS_4fmha6kernel33Sm100FmhaGenKernelWarpspecializedIN4cute5tupleIJNS4_1CILi1EEEiiNS5_IJNS5_IJiiEEEiEEEEEENS1_10collective35Sm100FmhaGenMainloopWarpspecializedINS_12float_e5m2_tEffNS_6half_tENS5_IJNS6_ILi128EEENS6_ILi256EEESF_EEENS5_IJNS6_ILi0EEES7_S9_EEENS5_IJSI_S7_NS5_IJNS5_IJSI_iEEEiEEEEEESM_NS5_IJiS7_SL_EEESN_SJ_NSB_12ResidualMaskENS5_IJS7_NS6_ILi2EEES7_EEEEENSB_35Sm100FmhaGenEpilogueWarpspecializedISE_SJ_EENS2_23IndividualTileSchedulerENS2_41Sm100FmhaGenKernelWarpspecializedScheduleEEEEEvNT_6ParamsE)
        .other          _ZN7cutlass13device_kernelINS_4fmha6kernel33Sm100FmhaGenKernelWarpspecializedIN4cute5tupleIJNS4_1CILi1EEEiiNS5_IJNS5_IJiiEEEiEEEEEENS1_10collective35Sm100FmhaGenMainloopWarpspecializedINS_12float_e5m2_tEffNS_6half_tENS5_IJNS6_ILi128EEENS6_ILi256EEESF_EEENS5_IJNS6_ILi0EEES7_S9_EEENS5_IJSI_S7_NS5_IJNS5_IJSI_iEEEiEEEEEESM_NS5_IJiS7_SL_EEESN_SJ_NSB_12ResidualMaskENS5_IJS7_NS6_ILi2EEES7_EEEEENSB_35Sm100FmhaGenEpilogueWarpspecializedISE_SJ_EENS2_23IndividualTileSchedulerENS2_41Sm100FmhaGenKernelWarpspecializedScheduleEEEEEvNT_6ParamsE,@"STO_CUDA_ENTRY STV_DEFAULT"
_ZN7cutlass13device_kernelINS_4fmha6kernel33Sm100FmhaGenKernelWarpspecializedIN4cute5tupleIJNS4_1CILi1EEEiiNS5_IJNS5_IJiiEEEiEEEEEENS1_10collective35Sm100FmhaGenMainloopWarpspecializedINS_12float_e5m2_tEffNS_6half_tENS5_IJNS6_ILi128EEENS6_ILi256EEESF_EEENS5_IJNS6_ILi0EEES7_S9_EEENS5_IJSI_S7_NS5_IJNS5_IJSI_iEEEiEEEEEESM_NS5_IJiS7_SL_EEESN_SJ_NSB_12ResidualMaskENS5_IJS7_NS6_ILi2EEES7_EEEEENSB_35Sm100FmhaGenEpilogueWarpspecializedISE_SJ_EENS2_23IndividualTileSchedulerENS2_41Sm100FmhaGenKernelWarpspecializedScheduleEEEEEvNT_6ParamsE:
[----:B------:R-:W0:Y:S02]  /*0000*/  LDC R1, c[0x0][0x37c] ;  /* 0x0000df00ff017b82 */ /* 0x000e240000000800 */
[----:B0-----:R-:W-:Y:S01]  /*0010*/  IADD3 R1, PT, PT, R1, -0x78, RZ ;  /* 0xffffff8801017810 */ /* 0x001fe20007ffe0ff */
[----:B------:R-:W0:Y:S02]  /*0020*/  S2R R2, SR_TID.X ;  /* 0x0000000000027919 */ /* 0x000e240000002100 */
[----:B0-----:R-:W-:-:S05]  /*0030*/  SHF.R.U32.HI R95, RZ, 0x5, R2 ;  /* 0x00000005ff5f7819 */ /* 0x001fca0000011602 */
[----:B------:R-:W0:Y:S02]  /*0040*/  SHFL.IDX PT, R3, R95, RZ, 0x1f ;  /* 0x00001fff5f037589 */ /* 0x000e2400000e0000 */
[----:B0-----:R-:W-:-:S13]  /*0050*/  ISETP.GT.AND P0, PT, R3, 0x1, PT ;  /* 0x000000010300780c */ /* 0x001fda0003f04270 */
[----:B------:R-:W-:Y:S05]  /*0060*/  @P0 BRA `(.L_x_1147) ;  /* 0x0000000000500947 */ /* 0x000fea0003800000 */
        /* <DEDUP_REMOVED lines=20> */
.L_x_1147:
        /* <DEDUP_REMOVED lines=12> */
.L_x_1150:
[----:B------:R-:W-:-:S05]  /*0270*/  IMAD.MOV.U32 R0, RZ, RZ, -0x4 ;  /* 0xfffffffcff007424 */ /* 0x000fca00078e00ff */
[----:B------:R-:W-:-:S05]  /*0280*/  VIADDMNMX.U32 R0, R3, R0, 0x5, PT ;  /* 0x0000000503007446 */ /* 0x000fca0003800000 */
[----:B------:R-:W-:-:S04]  /*0290*/  IMAD.SHL.U32 R0, R0, 0x4, RZ ;  /* 0x0000000400007824 */ /* 0x000fc800078e00ff */
[----:B------:R-:W0:Y:S02]  /*02a0*/  LDC R4, c[0x2][R0] ;  /* 0x0080000000047b82 */ /* 0x000e240000000800 */
[----:B0-----:R-:W-:-:S04]  /*02b0*/  SHF.R.S32.HI R5, RZ, 0x1f, R4 ;  /* 0x0000001fff057819 */ /* 0x001fc80000011404 */
.L_x_2841:
[----:B------:R-:W-:Y:S05]  /*02c0*/  BRX R4 -0x2d0                                                                                                                                                                                                                                                                                                                                                                                                                                                                                                                                                                (*"BRANCH_TARGETS .L_x_2842,.L_x_1149,.L_x_2846"*) ;  /* 0xfffffffc044c7949 */ /* 0x000fea000383ffff */
.L_x_2846:
        /* <DEDUP_REMOVED lines=9> */
.L_x_1149:
        /* <DEDUP_REMOVED lines=9> */
.L_x_2842:
        /* <DEDUP_REMOVED lines=8> */
.L_x_1148:
        /* <DEDUP_REMOVED lines=19> */
.L_x_1151:
        /* <DEDUP_REMOVED lines=42> */
.L_x_1153:
[----:B0-----:R-:W-:Y:S05]  /*0840*/  BSYNC.RECONVERGENT B0 ;  /* 0x0000000000007941 */ /* 0x001fea0003800200 */
.L_x_1152:
[----:B------:R-:W3:Y:S01]  /*0850*/  SHFL.IDX PT, R0, R95, RZ, 0x1f ;  /* 0x00001fff5f007589 */ /* 0x000ee200000e0000 */
[----:B------:R-:W-:Y:S01]  /*0860*/  UISETP.NE.AND UP3, UPT, UR51, URZ, UPT ;  /* 0x000000ff3300728c */ /* 0x000fe2000bf65270 */
[----:B------:R-:W-:-:S03]  /*0870*/  NOP ;  /* 0x0000000000007918 */ /* 0x000fc60000000000 */
[----:B------:R-:W-:-:S04]  /*0880*/  USEL UR43, URZ, 0x2, !UP3 ;  /* 0x00000002ff2b7887 */ /* 0x000fc8000d800000 */
[----:B------:R-:W-:Y:S01]  /*0890*/  USEL UR43, UR43, 0x1, !UP2 ;  /* 0x000000012b2b7887 */ /* 0x000fe2000d000000 */
[----:B---3--:R-:W-:-:S13]  /*08a0*/  ISETP.NE.AND P0, PT, R0, RZ, PT ;  /* 0x000000ff0000720c */ /* 0x008fda0003f05270 */
        /* <DEDUP_REMOVED lines=15> */
[----:B------:R3:W0:Y:S02]  /*09a0*/  SYNCS.EXCH.64 URZ, [UR6+0x300d8], UR4 ;  /* 0x0300d80406ff75b2 */ /* 0x0006240008000100 */
[----:B---3--:R-:W-:Y:S01]  /*09b0*/  NOP ;  /* 0x0000000000007918 */ /* 0x008fe20000000000 */
.L_x_1154:
[----:B------:R-:W3:Y:S01]  /*09c0*/  SHFL.IDX PT, R0, R95, RZ, 0x1f ;  /* 0x00001fff5f007589 */ /* 0x000ee200000e0000 */
[----:B------:R-:W-:Y:S01]  /*09d0*/  USEL UR42, URZ, 0x2, !UP0 ;  /* 0x00000002ff2a7887 */ /* 0x000fe2000c000000 */
[----:B------:R-:W-:Y:S01]  /*09e0*/  ISETP.NE.AND P1, PT, R3, 0x2, PT ;  /* 0x000000020300780c */ /* 0x000fe20003f25270 */
[----:B------:R-:W-:Y:S02]  /*09f0*/  NOP ;  /* 0x0000000000007918 */ /* 0x000fe40000000000 */
        /* <DEDUP_REMOVED lines=19> */
.L_x_1155:
        /* <DEDUP_REMOVED lines=9> */
.L_x_1156:
[----:B------:R-:W-:Y:S01]  /*0bc0*/  UPLOP3.LUT UP3, UPT, UPT, UPT, UPT, 0x40, 0x4 ;  /* 0x000000000004789c */ /* 0x000fe20003f6e870 */
[----:B------:R-:W-:-:S03]  /*0bd0*/  UMOV UR7, 0x2 ;  /* 0x0000000200077882 */ /* 0x000fc60000000000 */
[----:B------:R-:W-:Y:S02]  /*0be0*/  UP2UR UR37, UPR, URZ, 0x8 ;  /* 0x00000008ff257883 */ /* 0x000fe40008000000 */
.L_x_1157:
[----:B------:R-:W3:Y:S02]  /*0bf0*/  SHFL.IDX PT, R0, R95, RZ, 0x1f ;  /* 0x00001fff5f007589 */ /* 0x000ee400000e0000 */
[----:B---3--:R-:W-:-:S13]  /*0c00*/  ISETP.NE.AND P0, PT, R0, RZ, PT ;  /* 0x000000ff0000720c */ /* 0x008fda0003f05270 */
        /* <DEDUP_REMOVED lines=11> */
[----:B------:R3:W0:Y:S02]  /*0cc0*/  SYNCS.EXCH.64 URZ, [UR5+0x300f8], UR8 ;  /* 0x0300f80805ff75b2 */ /* 0x0006240008000100 */
[----:B---3--:R-:W-:Y:S01]  /*0cd0*/  NOP ;  /* 0x0000000000007918 */ /* 0x008fe20000000000 */
.L_x_1158:
[----:B------:R-:W-:Y:S01]  /*0ce0*/  NOP ;  /* 0x0000000000007918 */ /* 0x000fe20000000000 */
[----:B------:R-:W-:Y:S05]  /*0cf0*/  @!P1 BRA `(.L_x_1159) ;  /* 0x00000000001c9947 */ /* 0x000fea0003800000 */
[----:B------:R-:W-:Y:S01]  /*0d00*/  ISETP.NE.AND P0, PT, R3, 0x1, PT ;  /* 0x000000010300780c */ /* 0x000fe20003f05270 */
[----:B------:R-:W-:Y:S01]  /*0d10*/  UPLOP3.LUT UP3, UPT, UPT, UPT, UPT, 0x80, 0x8 ;  /* 0x000000000008789c */ /* 0x000fe20003f6f070 */
[----:B0-----:R-:W-:-:S03]  /*0d20*/  UMOV UR6, URZ ;  /* 0x000000ff00067c82 */ /* 0x001fc60008000000 */
[----:B------:R-:W-:-:S08]  /*0d30*/  UP2UR UR36, UPR, URZ, 0x8 ;  /* 0x00000008ff247883 */ /* 0x000fd00008000000 */
[----:B------:R-:W-:Y:S05]  /*0d40*/  @P0 BRA `(.L_x_1160) ;  /* 0x0000000000140947 */ /* 0x000fea0003800000 */
[----:B------:R-:W-:Y:S01]  /*0d50*/  UMOV UR6, 0x1 ;  /* 0x0000000100067882 */ /* 0x000fe20000000000 */
[----:B------:R-:W-:Y:S05]  /*0d60*/  BRA `(.L_x_1160) ;  /* 0x00000000000c7947 */ /* 0x000fea0003800000 */
.L_x_1159:
[----:B------:R-:W-:Y:S01]  /*0d70*/  UPLOP3.LUT UP3, UPT, UPT, UPT, UPT, 0x40, 0x4 ;  /* 0x000000000004789c */ /* 0x000fe20003f6e870 */
[----:B0-----:R-:W-:-:S03]  /*0d80*/  UMOV UR6, 0x2 ;  /* 0x0000000200067882 */ /* 0x001fc60000000000 */
[----:B------:R-:W-:Y:S02]  /*0d90*/  UP2UR UR36, UPR, URZ, 0x8 ;  /* 0x00000008ff247883 */ /* 0x000fe40008000000 */
.L_x_1160:
[----:B------:R-:W0:Y:S02]  /*0da0*/  SHFL.IDX PT, R0, R95, RZ, 0x1f ;  /* 0x00001fff5f007589 */ /* 0x000e2400000e0000 */
[----:B0-----:R-:W-:-:S13]  /*0db0*/  ISETP.NE.AND P0, PT, R0, RZ, PT ;  /* 0x000000ff0000720c */ /* 0x001fda0003f05270 */
[----:B------:R-:W-:Y:S05]  /*0dc0*/  @P0 BRA `(.L_x_1161) ;  /* 0x0000000000300947 */ /* 0x000fea0003800000 */
[----:B------:R-:W0:Y:S01]  /*0dd0*/  S2UR UR5, SR_CgaCtaId ;  /* 0x00000000000579c3 */ /* 0x000e220000008800 */
        /* <DEDUP_REMOVED lines=11> */
.L_x_1161:
        /* <DEDUP_REMOVED lines=22> */
.L_x_1162:
        /* <DEDUP_REMOVED lines=22> */
.L_x_1163:
[----:B------:R-:W5:Y:S01]  /*1150*/  SHFL.IDX PT, R0, R95, RZ, 0x1f ;  /* 0x00001fff5f007589 */ /* 0x000f6200000e0000 */
[----:B------:R-:W-:Y:S01]  /*1160*/  USEL UR41, URZ, 0x1, !UP0 ;  /* 0x00000001ff297887 */ /* 0x000fe2000c000000 */
[----:B------:R-:W-:Y:S01]  /*1170*/  NOP ;  /* 0x0000000000007918 */ /* 0x000fe20000000000 */
[----:B------:R-:W-:Y:S01]  /*1180*/  USEL UR50, URZ, 0x1, UP0 ;  /* 0x00000001ff327887 */ /* 0x000fe20008000000 */
        /* <DEDUP_REMOVED lines=14> */
.L_x_1164:
        /* <DEDUP_REMOVED lines=8> */
.L_x_1168:
        /* <DEDUP_REMOVED lines=21> */
.L_x_1172:
[----:B------:R-:W-:Y:S05]  /*1440*/  NANOSLEEP 0x64 ;  /* 0x000000640000795d */ /* 0x000fea0003800000 */
[----:B------:R-:W-:-:S05]  /*1450*/  UMOV UR5, 0x10 ;  /* 0x0000001000057882 */ /* 0x000fca0000000000 */
[----:B------:R-:W-:Y:S04]  /*1460*/  DEPBAR.LE SB0, 0x36 ;  /* 0x00008d800000791a */ /* 0x000fe80000000000 */
[----:B------:R-:W0:Y:S02]  /*1470*/  UTCATOMSWS.FIND_AND_SET.ALIGN UP0, UR5, UR5 ;  /* 0x00000005000575e3 */ /* 0x000e240008000800 */
[----:B0-----:R-:W-:Y:S01]  /*1480*/  MOV R3, UR5 ;  /* 0x0000000500037c02 */ /* 0x001fe20008000f00 */
[----:B------:R-:W-:Y:S05]  /*1490*/  BRA.U !UP0, `(.L_x_1172) ;  /* 0xfffffffd08e87547 */ /* 0x000fea000b83ffff */
.L_x_1171:
[-C--:B------:R-:W-:Y:S02]  /*14a0*/  SHF.L.U32 R2, R2, R3.reuse, RZ ;  /* 0x0000000302027219 */ /* 0x080fe400000006ff */
[----:B------:R-:W-:Y:S01]  /*14b0*/  SHF.L.U32 R0, R0, R3, RZ ;  /* 0x0000000300007219 */ /* 0x000fe200000006ff */
[----:B------:R-:W-:Y:S02]  /*14c0*/  IMAD.SHL.U32 R3, R3, 0x20, RZ ;  /* 0x0000002003037824 */ /* 0x000fe400078e00ff */
[----:B------:R0:W-:Y:S04]  /*14d0*/  ATOMS.OR RZ, [UR6+0x14], R2 ;  /* 0x00001402ffff798c */ /* 0x0001e8000b000006 */
[----:B------:R0:W-:Y:S04]  /*14e0*/  ATOMS.OR RZ, [UR6+0x18], R0 ;  /* 0x00001800ffff798c */ /* 0x0001e8000b000006 */
[----:B------:R0:W-:Y:S01]  /*14f0*/  STS [UR4+0x30160], R3 ;  /* 0x03016003ff007988 */ /* 0x0001e20008000804 */
[----:B------:R-:W-:Y:S05]  /*1500*/  BRA `(.L_x_1170) ;  /* 0x0000000000107947 */ /* 0x000fea0003800000 */
.L_x_1169:
[----:B------:R-:W-:Y:S02]  /*1510*/  MOV R0, 0xffffffff ;  /* 0xffffffff00007802 */ /* 0x000fe40000000f00 */
[----:B------:R-:W-:-:S03]  /*1520*/  MOV R2, 0x1550 ;  /* 0x0000155000027802 */ /* 0x000fc60000000f00 */
[----:B------:R0:W-:Y:S04]  /*1530*/  STS [UR4+0x30160], R0 ;  /* 0x03016000ff007988 */ /* 0x0001e80008000804 */
[----:B0-----:R-:W-:Y:S05]  /*1540*/  CALL.REL.NOINC `($__internal_15_$__cuda_sm10x_tcgen05_guardrail_trap_phase_invalid_during_alloc) ;  /* 0x000001b800c07944 */ /* 0x001fea0003c00000 */
.L_x_1170:
[----:B------:R-:W-:Y:S05]  /*1550*/  WARPSYNC.ALL ;  /* 0x0000000000007948 */ /* 0x000fea0003800000 */
[----:B------:R-:W1:Y:S01]  /*1560*/  S2UR UR5, SR_CTAID.X ;  /* 0x00000000000579c3 */ /* 0x000e620000002500 */
[----:B------:R-:W-:-:S07]  /*1570*/  NOP ;  /* 0x0000000000007918 */ /* 0x000fce0000000000 */
[----:B0-----:R-:W0:Y:S01]  /*1580*/  LDC R0, c[0x0][0x380] ;  /* 0x0000e000ff007b82 */ /* 0x001e220000000800 */
[----:B-1----:R-:W-:-:S06]  /*1590*/  USHF.L.U32 UR5, UR5, 0x7, URZ ;  /* 0x0000000705057899 */ /* 0x002fcc00080006ff */
[----:B0-----:R-:W-:-:S13]  /*15a0*/  ISETP.LE.U32.AND P0, PT, R0, UR5, PT ;  /* 0x0000000500007c0c */ /* 0x001fda000bf03070 */
[----:B------:R-:W-:Y:S05]  /*15b0*/  @P0 EXIT ;  /* 0x000000000000094d */ /* 0x000fea0003800000 */
[----:B------:R-:W0:Y:S01]  /*15c0*/  S2R R0, SR_CTAID.Z ;  /* 0x0000000000007919 */ /* 0x000e220000002700 */
[----:B------:R-:W0:Y:S01]  /*15d0*/  LDC.64 R2, c[0x0][0x398] ;  /* 0x0000e600ff027b82 */ /* 0x000e220000000a00 */
[----:B------:R-:W1:Y:S01]  /*15e0*/  LDCU.64 UR6, c[0x0][0x3c0] ;  /* 0x00007800ff0677ac */ /* 0x000e620008000a00 */
[----:B0-----:R-:W-:-:S06]  /*15f0*/  IMAD.WIDE.U32 R2, R0, 0x4, R2 ;  /* 0x0000000400027825 */ /* 0x001fcc00078e0002 */
[----:B------:R-:W2:Y:S01]  /*1600*/  LDG.E R2, desc[UR44][R2.64] ;  /* 0x0000002c02027981 */ /* 0x000ea2000c1e1900 */
[----:B-1----:R-:W-:Y:S01]  /*1610*/  ISETP.NE.U32.AND P0, PT, RZ, UR6, PT ;  /* 0x00000006ff007c0c */ /* 0x002fe2000bf05070 */
[----:B------:R-:W-:Y:S02]  /*1620*/  UIADD3 UR5, UPT, UPT, UR4, 0x4000, URZ ;  /* 0x0000400004057890 */ /* 0x000fe4000fffe0ff */
[----:B------:R-:W-:Y:S01]  /*1630*/  USHF.R.U32.HI UR8, URZ, 0x4, UR4 ;  /* 0x00000004ff087899 */ /* 0x000fe20008011604 */
[----:B------:R-:W-:Y:S01]  /*1640*/  ISETP.NE.AND.EX P0, PT, RZ, UR7, PT, P0 ;  /* 0x00000007ff007c0c */ /* 0x000fe2000bf05300 */
[----:B------:R-:W-:Y:S02]  /*1650*/  USHF.R.U32.HI UR5, URZ, 0x4, UR5 ;  /* 0x00000004ff057899 */ /* 0x000fe40008011605 */
[----:B------:R-:W-:Y:S02]  /*1660*/  ULOP3.LUT UR8, UR8, 0x3fff, URZ, 0xc0, !UPT ;  /* 0x00003fff08087892 */ /* 0x000fe4000f8ec0ff */
[----:B------:R-:W-:-:S02]  /*1670*/  ULOP3.LUT UR5, UR5, 0x3fff, URZ, 0xc0, !UPT ;  /* 0x00003fff05057892 */ /* 0x000fc4000f8ec0ff */
[----:B------:R-:W-:Y:S02]  /*1680*/  ULOP3.LUT UR8, UR8, 0x10000, URZ, 0xfc, !UPT ;  /* 0x0001000008087892 */ /* 0x000fe4000f8efcff */
[----:B------:R-:W-:Y:S01]  /*1690*/  ULOP3.LUT UR6, UR5, 0x10000, URZ, 0xfc, !UPT ;  /* 0x0001000005067892 */ /* 0x000fe2000f8efcff */
[----:B------:R-:W-:Y:S01]  /*16a0*/  UMOV UR9, 0x40004040 ;  /* 0x4000404000097882 */ /* 0x000fe20000000000 */
[C---:B--2---:R-:W-:Y:S02]  /*16b0*/  VIADD R0, R2.reuse, 0x1 ;  /* 0x0000000102007836 */ /* 0x044fe40000000000 */
[----:B------:R-:W-:-:S05]  /*16c0*/  @!P0 IADD3 R0, PT, PT, R2, RZ, RZ ;  /* 0x000000ff02008210 */ /* 0x000fca0007ffe0ff */
[----:B------:R-:W-:Y:S01]  /*16d0*/  VIADD R0, R0, 0xff ;  /* 0x000000ff00007836 */ /* 0x000fe20000000000 */
[----:B------:R-:W-:Y:S06]  /*16e0*/  BRA.U UP2, `(.L_x_1173) ;  /* 0x0000000102047547 */ /* 0x000fec000b800000 */
[----:B------:R-:W-:Y:S05]  /*16f0*/  BPT.TRAP 0x1 ;  /* 0x000000040000795c */ /* 0x000fea0000300000 */
.L_x_1173:
[----:B------:R-:W-:-:S04]  /*1700*/  SHF.L.U32 R7, RZ, 0x1f, RZ ;  /* 0x0000001fff077819 */ /* 0x000fc800000006ff */
[----:B------:R-:W0:Y:S02]  /*1710*/  SYNCS.PHASECHK.TRANS64.TRYWAIT P0, [UR4+0x30010], R7 ;  /* 0x03001007ff0075a7 */ /* 0x000e240008001104 */
[----:B0-----:R-:W-:Y:S05]  /*1720*/  @!P0 BRA `(.L_x_1174) ;  /* 0x000001a800448947 */ /* 0x001fea0003800000 */
.L_x_1407:
[----:B------:R-:W-:Y:S05]  /*1730*/  BRA.U UP2, `(.L_x_1175) ;  /* 0x0000000102047547 */ /* 0x000fea000b800000 */
[----:B------:R-:W-:Y:S05]  /*1740*/  BPT.TRAP 0x1 ;  /* 0x000000040000795c */ /* 0x000fea0000300000 */
.L_x_1175:
[----:B------:R-:W1:Y:S01]  /*1750*/  SYNCS.PHASECHK.TRANS64.TRYWAIT P0, [UR4+0x30020], R7 ;  /* 0x03002007ff0075a7 */ /* 0x000e620008001104 */
[----:B------:R-:W-:Y:S01]  /*1760*/  ULOP3.LUT UR43, UR43, 0x1, URZ, 0xc0, !UPT ;  /* 0x000000012b2b7892 */ /* 0x000fe2000f8ec0ff */
[----:B-1----:R-:W-:Y:S11]  /*1770*/  @!P0 BRA `(.L_x_1176) ;  /* 0x000001a800488947 */ /* 0x002ff60003800000 */
.L_x_1409:
[----:B------:R-:W-:-:S09]  /*1780*/  UISETP.NE.U32.AND UP0, UPT, UR43, 0x1, UPT ;  /* 0x000000012b00788c */ /* 0x000fd2000bf05070 */
[----:B------:R-:W-:Y:S05]  /*1790*/  BRA.U !UP0, `(.L_x_1177) ;  /* 0x0000000108047547 */ /* 0x000fea000b800000 */
[----:B------:R-:W-:Y:S05]  /*17a0*/  BPT.TRAP 0x1 ;  /* 0x000000040000795c */ /* 0x000fea0000300000 */
.L_x_1177:
[----:B------:R-:W-:Y:S01]  /*17b0*/  IMAD.MOV.U32 R6, RZ, RZ, 0x1 ;  /* 0x00000001ff067424 */ /* 0x000fe200078e00ff */
[----:B0-----:R-:W-:Y:S01]  /*17c0*/  CS2R R2, SRZ ;  /* 0x0000000000027805 */ /* 0x001fe2000001ff00 */
[----:B------:R-:W-:-:S03]  /*17d0*/  IMAD.MOV.U32 R4, RZ, RZ, RZ ;  /* 0x000000ffff047224 */ /* 0x000fc600078e00ff */
[----:B------:R-:W-:-:S04]  /*17e0*/  SHF.L.U32 R6, R6, 0x1f, RZ ;  /* 0x0000001f06067819 */ /* 0x000fc800000006ff */
[----:B------:R-:W0:Y:S02]  /*17f0*/  SYNCS.PHASECHK.TRANS64.TRYWAIT P0, [UR4+0x300d8], R6 ;  /* 0x0300d806ff0075a7 */ /* 0x000e240008001104 */
[----:B0-----:R-:W-:Y:S05]  /*1800*/  @!P0 BRA `(.L_x_1178) ;  /* 0x000001a8003c8947 */ /* 0x001fea0003800000 */
.L_x_1411:
[----:B------:R-:W-:Y:S01]  /*1810*/  R2UR UR11, R3 ;  /* 0x00000000030b72ca */ /* 0x000fe200000e0000 */
[----:B------:R-:W-:Y:S01]  /*1820*/  IMAD.MOV.U32 R3, RZ, RZ, RZ ;  /* 0x000000ffff037224 */ /* 0x000fe200078e00ff */
[----:B------:R-:W-:Y:S01]  /*1830*/  R2UR UR12, R4 ;  /* 0x00000000040c72ca */ /* 0x000fe200000e0000 */
[----:B------:R-:W-:Y:S01]  /*1840*/  UIADD3 UR32, UPT, UPT, UR8, 0x2, URZ ;  /* 0x0000000208207890 */ /* 0x000fe2000fffe0ff */
[----:B------:R-:W-:Y:S01]  /*1850*/  R2UR UR10, R2 ;  /* 0x00000000020a72ca */ /* 0x000fe200000e0000 */
[----:B------:R-:W-:Y:S01]  /*1860*/  UIADD3 UR34, UPT, UPT, UR6, 0x2, URZ ;  /* 0x0000000206227890 */ /* 0x000fe2000fffe0ff */
[----:B------:R-:W-:Y:S01]  /*1870*/  R2UR UR7, R3 ;  /* 0x00000000030772ca */ /* 0x000fe200000e0000 */
[----:B------:R-:W-:Y:S02]  /*1880*/  UIADD3 UR30, UPT, UPT, UR8, 0x4, URZ ;  /* 0x00000004081e7890 */ /* 0x000fe4000fffe0ff */
[----:B------:R-:W-:Y:S02]  /*1890*/  UIADD3 UR26, UPT, UPT, UR6, 0x4, URZ ;  /* 0x00000004061a7890 */ /* 0x000fe4000fffe0ff */
[----:B------:R-:W-:-:S02]  /*18a0*/  UIADD3 UR28, UPT, UPT, UR8, 0x6, URZ ;  /* 0x00000006081c7890 */ /* 0x000fc4000fffe0ff */
        /* <DEDUP_REMOVED lines=21> */
[----:B------:R-:W-:-:S09]  /*1a00*/  UISETP.NE.AND UP3, UPT, UR43, URZ, UPT ;  /* 0x000000ff2b00728c */ /* 0x000fd2000bf65270 */
[----:B------:R-:W-:Y:S05]  /*1a10*/  BRA.U UP3, `(.L_x_1179) ;  /* 0x0000000103047547 */ /* 0x000fea000b800000 */
[----:B-1----:R-:W-:Y:S05]  /*1a20*/  BPT.TRAP 0x1 ;  /* 0x000000040000795c */ /* 0x002fea0000300000 */
.L_x_1179:
[----:B-1----:R-:W-:-:S09]  /*1a30*/  UIADD3 UR7, UPT, UPT, UR4, 0x300d0, URZ ;  /* 0x000300d004077890 */ /* 0x002fd2000fffe0ff */
[----:B------:R1:W-:Y:S01]  /*1a40*/  UTCBAR [UR7], URZ ;  /* 0x000000ff070073e9 */ /* 0x0003e200080000ff */
[----:B------:R-:W-:Y:S05]  /*1a50*/  BRA.U UP2, `(.L_x_1180) ;  /* 0x0000000102047547 */ /* 0x000fea000b800000 */
[----:B-1----:R-:W-:Y:S05]  /*1a60*/  BPT.TRAP 0x1 ;  /* 0x000000040000795c */ /* 0x002fea0000300000 */
.L_x_1180:
[----:B-1----:R-:W-:-:S09]  /*1a70*/  UIADD3 UR7, UPT, UPT, UR4, 0x30078, URZ ;  /* 0x0003007804077890 */ /* 0x002fd2000fffe0ff */
[----:B------:R1:W-:Y:S01]  /*1a80*/  UTCBAR [UR7], URZ ;  /* 0x000000ff070073e9 */ /* 0x0003e200080000ff */
[----:B------:R-:W-:Y:S05]  /*1a90*/  BRA.U UP2, `(.L_x_1181) ;  /* 0x0000000102047547 */ /* 0x000fea000b800000 */
[----:B-1----:R-:W-:Y:S05]  /*1aa0*/  BPT.TRAP 0x1 ;  /* 0x000000040000795c */ /* 0x002fea0000300000 */
.L_x_1181:
[----:B------:R-:W2:Y:S01]  /*1ab0*/  SYNCS.PHASECHK.TRANS64.TRYWAIT P0, [UR4+0x30028], R7 ;  /* 0x03002807ff0075a7 */ /* 0x000ea20008001104 */
[----:B------:R-:W-:Y:S01]  /*1ac0*/  ULOP3.LUT UR42, UR42, 0x1, URZ, 0xc0, !UPT ;  /* 0x000000012a2a7892 */ /* 0x000fe2000f8ec0ff */
[----:B--2---:R-:W-:Y:S11]  /*1ad0*/  @!P0 BRA `(.L_x_1182) ;  /* 0x000001a400a08947 */ /* 0x004ff60003800000 */
.L_x_1413:
[----:B------:R-:W-:-:S09]  /*1ae0*/  UISETP.NE.U32.AND UP0, UPT, UR42, 0x1, UPT ;  /* 0x000000012a00788c */ /* 0x000fd2000bf05070 */
[----:B------:R-:W-:Y:S05]  /*1af0*/  BRA.U !UP0, `(.L_x_1183) ;  /* 0x0000000108047547 */ /* 0x000fea000b800000 */
[----:B-1----:R-:W-:Y:S05]  /*1b00*/  BPT.TRAP 0x1 ;  /* 0x000000040000795c */ /* 0x002fea0000300000 */
.L_x_1183:
[----:B------:R-:W3:Y:S01]  /*1b10*/  SYNCS.PHASECHK.TRANS64.TRYWAIT P0, [UR4+0x300e8], R6 ;  /* 0x0300e806ff0075a7 */ /* 0x000ee20008001104 */
[----:B------:R-:W-:Y:S01]  /*1b20*/  HFMA2 R4, -RZ, RZ, 0, 7.62939453125e-06 ;  /* 0x00000080ff047431 */ /* 0x000fe200000001ff */
[----:B------:R-:W-:Y:S01]  /*1b30*/  MOV R3, 0x80 ;  /* 0x0000008000037802 */ /* 0x000fe20000000f00 */
[----:B--2---:R-:W-:Y:S01]  /*1b40*/  HFMA2 R2, -RZ, RZ, 0, 7.62939453125e-06 ;  /* 0x00000080ff027431 */ /* 0x004fe200000001ff */
[----:B---3--:R-:W-:Y:S06]  /*1b50*/  @!P0 BRA `(.L_x_1184) ;  /* 0x000001a400988947 */ /* 0x008fec0003800000 */
.L_x_1415:
[----:B------:R-:W-:Y:S01]  /*1b60*/  R2UR UR11, R3 ;  /* 0x00000000030b72ca */ /* 0x000fe200000e0000 */
[----:B------:R-:W-:Y:S01]  /*1b70*/  IMAD.MOV.U32 R3, RZ, RZ, 0x80 ;  /* 0x00000080ff037424 */ /* 0x000fe200078e00ff */
[----:B------:R-:W-:Y:S01]  /*1b80*/  R2UR UR12, R4 ;  /* 0x00000000040c72ca */ /* 0x000fe200000e0000 */
[----:B------:R-:W-:Y:S01]  /*1b90*/  UIADD3 UR40, UPT, UPT, UR6, 0x400, URZ ;  /* 0x0000040006287890 */ /* 0x000fe2000fffe0ff */
[----:B------:R-:W-:Y:S01]  /*1ba0*/  R2UR UR10, R2 ;  /* 0x00000000020a72ca */ /* 0x000fe200000e0000 */
[----:B------:R-:W-:Y:S01]  /*1bb0*/  UIADD3 UR38, UPT, UPT, UR6, 0x402, URZ ;  /* 0x0000040206267890 */ /* 0x000fe2000fffe0ff */
[----:B-1----:R-:W-:Y:S01]  /*1bc0*/  R2UR UR7, R3 ;  /* 0x00000000030772ca */ /* 0x002fe200000e0000 */
[----:B------:R-:W-:Y:S02]  /*1bd0*/  UIADD3 UR36, UPT, UPT, UR6, 0x404, URZ ;  /* 0x0000040406247890 */ /* 0x000fe4000fffe0ff */
        /* <DEDUP_REMOVED lines=26> */
.L_x_1185:
[----:B-1----:R-:W-:-:S09]  /*1d80*/  UIADD3 UR7, UPT, UPT, UR4, 0x300e0, URZ ;  /* 0x000300e004077890 */ /* 0x002fd2000fffe0ff */
[----:B------:R1:W-:Y:S01]  /*1d90*/  UTCBAR [UR7], URZ ;  /* 0x000000ff070073e9 */ /* 0x0003e200080000ff */
[----:B------:R-:W-:Y:S05]  /*1da0*/  BRA.U UP2, `(.L_x_1186) ;  /* 0x0000000102047547 */ /* 0x000fea000b800000 */
[----:B-1----:R-:W-:Y:S05]  /*1db0*/  BPT.TRAP 0x1 ;  /* 0x000000040000795c */ /* 0x002fea0000300000 */
.L_x_1186:
[----:B-1----:R-:W-:-:S09]  /*1dc0*/  UIADD3 UR7, UPT, UPT, UR4, 0x30080, URZ ;  /* 0x0003008004077890 */ /* 0x002fd2000fffe0ff */
[----:B------:R1:W-:Y:S01]  /*1dd0*/  UTCBAR [UR7], URZ ;  /* 0x000000ff070073e9 */ /* 0x0003e200080000ff */
[----:B------:R-:W-:Y:S05]  /*1de0*/  BRA.U UP2, `(.L_x_1187) ;  /* 0x0000000102047547 */ /* 0x000fea000b800000 */
[----:B-1----:R-:W-:Y:S05]  /*1df0*/  BPT.TRAP 0x1 ;  /* 0x000000040000795c */ /* 0x002fea0000300000 */
.L_x_1187:
[----:B------:R-:W2:Y:S02]  /*1e00*/  SYNCS.PHASECHK.TRANS64.TRYWAIT P0, [UR4+0x30030], R7 ;  /* 0x03003007ff0075a7 */ /* 0x000ea40008001104 */
[----:B--2---:R-:W-:Y:S05]  /*1e10*/  @!P0 BRA `(.L_x_1188) ;  /* 0x000001a400008947 */ /* 0x004fea0003800000 */
.L_x_1417:
[----:B------:R-:W-:Y:S05]  /*1e20*/  BRA.U UP2, `(.L_x_1189) ;  /* 0x0000000102047547 */ /* 0x000fea000b800000 */
[----:B-1----:R-:W-:Y:S05]  /*1e30*/  BPT.TRAP 0x1 ;  /* 0x000000040000795c */ /* 0x002fea0000300000 */
.L_x_1189:
[----:B------:R-:W3:Y:S02]  /*1e40*/  SYNCS.PHASECHK.TRANS64.TRYWAIT P0, [UR4+0x30120], R6 ;  /* 0x03012006ff0075a7 */ /* 0x000ee40008001104 */
[----:B---3--:R-:W-:Y:S05]  /*1e50*/  @!P0 BRA `(.L_x_1190) ;  /* 0x000001a400088947 */ /* 0x008fea0003800000 */
.L_x_1419:
[----:B------:R-:W-:Y:S05]  /*1e60*/  BRA.U UP3, `(.L_x_1191) ;  /* 0x0000000103047547 */ /* 0x000fea000b800000 */
[----:B-1----:R-:W-:Y:S05]  /*1e70*/  BPT.TRAP 0x1 ;  /* 0x000000040000795c */ /* 0x002fea0000300000 */
.L_x_1191:
[----:B------:R-:W4:Y:S01]  /*1e80*/  SYNCS.PHASECHK.TRANS64.TRYWAIT P0, [UR4+0x300d8], R7 ;  /* 0x0300d807ff0075a7 */ /* 0x000f220008001104 */
[----:B--2---:R-:W-:Y:S01]  /*1e90*/  HFMA2 R2, -RZ, RZ, 0, 1.52587890625e-05 ;  /* 0x00000100ff027431 */ /* 0x004fe200000001ff */
[----:B---3--:R-:W-:Y:S01]  /*1ea0*/  MOV R3, 0x20 ;  /* 0x0000002000037802 */ /* 0x008fe20000000f00 */
[----:B----4-:R-:W-:Y:S06]  /*1eb0*/  @!P0 BRA `(.L_x_1192) ;  /* 0x000001a400088947 */ /* 0x010fec0003800000 */
.L_x_1421:
[----:B--2---:R-:W-:Y:S01]  /*1ec0*/  IMAD.MOV.U32 R4, RZ, RZ, 0x28 ;  /* 0x00000028ff047424 */ /* 0x004fe200078e00ff */
[----:B------:R-:W-:Y:S01]  /*1ed0*/  R2UR UR16, R2 ;  /* 0x00000000021072ca */ /* 0x000fe200000e0000 */
[----:B------:R-:W-:Y:S01]  /*1ee0*/  IMAD.MOV.U32 R2, RZ, RZ, 0x100 ;  /* 0x00000100ff027424 */ /* 0x000fe200078e00ff */
[----:B------:R-:W-:Y:S01]  /*1ef0*/  R2UR UR15, R3 ;  /* 0x00000000030f72ca */ /* 0x000fe200000e0000 */
[----:B------:R-:W-:Y:S01]  /*1f00*/  IMAD.MOV.U32 R3, RZ, RZ, 0x100 ;  /* 0x00000100ff037424 */ /* 0x000fe200078e00ff */
[----:B------:R-:W-:Y:S01]  /*1f10*/  R2UR UR13, R4 ;  /* 0x00000000040d72ca */ /* 0x000fe200000e0000 */
[----:B------:R-:W-:Y:S01]  /*1f20*/  IMAD.MOV.U32 R4, RZ, RZ, 0x30 ;  /* 0x00000030ff047424 */ /* 0x000fe200078e00ff */
[----:B------:R-:W-:Y:S01]  /*1f30*/  R2UR UR14, R2 ;  /* 0x00000000020e72ca */ /* 0x000fe200000e0000 */
[----:B------:R-:W-:Y:S01]  /*1f40*/  IMAD.MOV.U32 R2, RZ, RZ, 0x38 ;  /* 0x00000038ff027424 */ /* 0x000fe200078e00ff */
[C---:B------:R-:W-:Y:S01]  /*1f50*/  R2UR UR12, R3.reuse ;  /* 0x00000000030c72ca */ /* 0x040fe200000e0000 */
[----:B------:R-:W-:Y:S01]  /*1f60*/  UIADD3 UR38, UPT, UPT, UR5, 0x800, URZ ;  /* 0x0000080005267890 */ /* 0x000fe2000fffe0ff */
[----:B------:R-:W-:Y:S01]  /*1f70*/  R2UR UR11, R4 ;  /* 0x00000000040b72ca */ /* 0x000fe200000e0000 */
[----:B------:R-:W-:Y:S01]  /*1f80*/  UIADD3 UR36, UPT, UPT, UR5, 0x900, URZ ;  /* 0x0000090005247890 */ /* 0x000fe2000fffe0ff */
[----:B-1----:R-:W-:Y:S01]  /*1f90*/  R2UR UR7, R2 ;  /* 0x00000000020772ca */ /* 0x002fe200000e0000 */
[----:B------:R-:W-:Y:S01]  /*1fa0*/  UIADD3 UR34, UPT, UPT, UR5, 0xa00, URZ ;  /* 0x00000a0005227890 */ /* 0x000fe2000fffe0ff */
[----:B------:R-:W-:Y:S01]  /*1fb0*/  R2UR UR10, R3 ;  /* 0x00000000030a72ca */ /* 0x000fe200000e0000 */
        /* <DEDUP_REMOVED lines=18> */
[----:B-1----:R-:W-:Y:S05]  /*20e0*/  BPT.TRAP 0x1 ;  /* 0x000000040000795c */ /* 0x002fea0000300000 */
.L_x_1193:
[----:B-1----:R-:W-:-:S09]  /*20f0*/  UIADD3 UR7, UPT, UPT, UR4, 0x30110, URZ ;  /* 0x0003011004077890 */ /* 0x002fd2000fffe0ff */
[----:B------:R1:W-:Y:S01]  /*2100*/  UTCBAR [UR7], URZ ;  /* 0x000000ff070073e9 */ /* 0x0003e200080000ff */
[----:B------:R-:W-:Y:S05]  /*2110*/  BRA.U UP2, `(.L_x_1194) ;  /* 0x0000000102047547 */ /* 0x000fea000b800000 */
[----:B-1----:R-:W-:Y:S05]  /*2120*/  BPT.TRAP 0x1 ;  /* 0x000000040000795c */ /* 0x002fea0000300000 */
.L_x_1194:
[----:B------:R-:W-:Y:S01]  /*2130*/  ISETP.GE.AND P0, PT, R0, 0x200, PT ;  /* 0x000002000000780c */ /* 0x000fe20003f06270 */
[----:B------:R-:W-:Y:S01]  /*2140*/  UIADD3 UR11, UPT, UPT, UR4, 0x30088, URZ ;  /* 0x00030088040b7890 */ /* 0x000fe2000fffe0ff */
[----:B------:R-:W-:Y:S01]  /*2150*/  HFMA2 R7, -RZ, RZ, 0, 0 ;  /* 0x00000000ff077431 */ /* 0x000fe200000001ff */
[----:B------:R-:W-:Y:S01]  /*2160*/  UMOV UR18, 0x3 ;  /* 0x0000000300127882 */ /* 0x000fe20000000000 */
[----:B------:R-:W-:Y:S01]  /*2170*/  UMOV UR10, URZ ;  /* 0x000000ff000a7c82 */ /* 0x000fe20008000000 */
[----:B-1----:R-:W-:Y:S01]  /*2180*/  UMOV UR7, 0x3 ;  /* 0x0000000300077882 */ /* 0x002fe20000000000 */
[----:B------:R-:W-:Y:S02]  /*2190*/  IMAD.MOV.U32 R10, RZ, RZ, 0x1 ;  /* 0x00000001ff0a7424 */ /* 0x000fe400078e00ff */
[----:B------:R-:W-:Y:S02]  /*21a0*/  IMAD.MOV.U32 R9, RZ, RZ, RZ ;  /* 0x000000ffff097224 */ /* 0x000fe400078e00ff */
[----:B------:R1:W-:Y:S03]  /*21b0*/  UTCBAR [UR11], URZ ;  /* 0x000000ff0b0073e9 */ /* 0x0003e600080000ff */
[----:B------:R-:W-:Y:S05]  /*21c0*/  @!P0 BRA `(.L_x_1195) ;  /* 0x0000001000148947 */ /* 0x000fea0003800000 */
[----:B------:R-:W-:Y:S01]  /*21d0*/  SHF.R.S32.HI R3, RZ, 0x1f, R0 ;  /* 0x0000001fff037819 */ /* 0x000fe20000011400 */
[----:B------:R-:W-:Y:S01]  /*21e0*/  IMAD.MOV.U32 R10, RZ, RZ, 0x1 ;  /* 0x00000001ff0a7424 */ /* 0x000fe200078e00ff */
[----:B0-----:R-:W-:Y:S01]  /*21f0*/  CS2R R6, SRZ ;  /* 0x0000000000067805 */ /* 0x001fe2000001ff00 */
[----:B------:R-:W-:Y:S01]  /*2200*/  IMAD.MOV.U32 R9, RZ, RZ, RZ ;  /* 0x000000ffff097224 */ /* 0x000fe200078e00ff */
[----:B------:R-:W-:Y:S01]  /*2210*/  LEA.HI R0, R3, R0, RZ, 0x8 ;  /* 0x0000000003007211 */ /* 0x000fe200078f40ff */
[----:B------:R-:W-:Y:S01]  /*2220*/  UMOV UR7, 0x3 ;  /* 0x0000000300077882 */ /* 0x000fe20000000000 */
[----:B------:R-:W-:Y:S01]  /*2230*/  UMOV UR10, URZ ;  /* 0x000000ff000a7c82 */ /* 0x000fe20008000000 */
[----:B------:R-:W-:Y:S01]  /*2240*/  UMOV UR18, 0x3 ;  /* 0x0000000300127882 */ /* 0x000fe20000000000 */
[----:B------:R-:W-:Y:S01]  /*2250*/  SHF.R.S32.HI R8, RZ, 0x8, R0 ;  /* 0x00000008ff087819 */ /* 0x000fe20000011400 */
[----:B------:R-:W-:Y:S01]  /*2260*/  UMOV UR33, 0x40004040 ;  /* 0x4000404000217882 */ /* 0x000fe20000000000 */
[----:B------:R-:W-:Y:S01]  /*2270*/  UMOV UR31, 0x40004040 ;  /* 0x40004040001f7882 */ /* 0x000fe20000000000 */
[----:B------:R-:W-:-:S05]  /*2280*/  UMOV UR29, 0x40004040 ;  /* 0x40004040001d7882 */ /* 0x000fca0000000000 */
.L_x_1220:
[C---:B------:R-:W-:Y:S02]  /*2290*/  ISETP.GT.AND P0, PT, R8.reuse, 0x2, PT ;  /* 0x000000020800780c */ /* 0x040fe40003f04270 */
[----:B------:R-:W-:Y:S01]  /*22a0*/  IADD3 R8, PT, PT, R8, -0x1, RZ ;  /* 0xffffffff08087810 */ /* 0x000fe20007ffe0ff */
[----:B--2---:R-:W-:Y:S05]  /*22b0*/  BRA.U UP2, `(.L_x_1196) ;  /* 0x0000000102047547 */ /* 0x004fea000b800000 */
[----:B-1----:R-:W-:Y:S05]  /*22c0*/  BPT.TRAP 0x1 ;  /* 0x000000040000795c */ /* 0x002fea0000300000 */
.L_x_1196:
[----:B-1----:R-:W-:Y:S01]  /*22d0*/  ULEA UR11, UR18, UR4, 0x3 ;  /* 0x00000004120b7291 */ /* 0x002fe2000f8e18ff */
[----:B------:R-:W-:Y:S02]  /*22e0*/  SHF.L.U32 R5, R7, 0x1f, RZ ;  /* 0x0000001f07057819 */ /* 0x000fe400000006ff */
[----:B------:R-:W-:Y:S01]  /*22f0*/  CS2R R2, SRZ ;  /* 0x0000000000027805 */ /* 0x000fe2000001ff00 */
[----:B------:R-:W-:Y:S05]  /*2300*/  IMAD.MOV.U32 R0, RZ, RZ, RZ ;  /* 0x000000ffff007224 */ /* 0x000fea00078e00ff */
[----:B------:R-:W0:Y:S02]  /*2310*/  SYNCS.PHASECHK.TRANS64.TRYWAIT P1, [UR11+0x30020], R5 ;  /* 0x03002005ff0075a7 */ /* 0x000e24000802110b */
[----:B0-----:R-:W-:Y:S05]  /*2320*/  @!P1 BRA `(.L_x_1197) ;  /* 0x000001a000049947 */ /* 0x001fea0003800000 */
.L_x_1423:
        /* <DEDUP_REMOVED lines=28> */
[----:B0-----:R-:W-:Y:S01]  /*24f0*/  LOP3.LUT R5, R7, UR15, RZ, 0x3c, !PT ;  /* 0x0000000f07057c12 */ /* 0x001fe2000f8e3cff */
[----:B------:R-:W-:Y:S02]  /*2500*/  UMOV UR27, 0x40004040 ;  /* 0x40004040001b7882 */ /* 0x000fe40000000000 */
[----:B------:R1:W-:Y:S01]  /*2510*/  UTCQMMA gdesc[UR28], gdesc[UR26], tmem[UR11], tmem[UR16], idesc[UR17], UPT ;  /* 0x00ff101a1c0075ea */ /* 0x0003e2000b80030b */
[----:B------:R-:W-:Y:S05]  /*2520*/  BRA.U UP3, `(.L_x_1198) ;  /* 0x0000000103047547 */ /* 0x000fea000b800000 */
[----:B-1----:R-:W-:Y:S05]  /*2530*/  BPT.TRAP 0x1 ;  /* 0x000000040000795c */ /* 0x002fea0000300000 */
.L_x_1198:
[----:B------:R-:W-:Y:S01]  /*2540*/  LOP3.LUT R6, R6, 0x1, RZ, 0x3c, !PT ;  /* 0x0000000106067812 */ /* 0x000fe200078e3cff */
[----:B-1----:R-:W-:Y:S09]  /*2550*/  UIADD3 UR11, UPT, UPT, UR4, 0x300d0, URZ ;  /* 0x000300d0040b7890 */ /* 0x002ff2000fffe0ff */
[----:B------:R0:W-:Y:S01]  /*2560*/  UTCBAR [UR11], URZ ;  /* 0x000000ff0b0073e9 */ /* 0x0001e200080000ff */
[----:B------:R-:W-:Y:S05]  /*2570*/  BRA.U UP2, `(.L_x_1199) ;  /* 0x0000000102047547 */ /* 0x000fea000b800000 */
[----:B0-----:R-:W-:Y:S05]  /*2580*/  BPT.TRAP 0x1 ;  /* 0x000000040000795c */ /* 0x001fea0000300000 */
.L_x_1199:
[----:B------:R-:W-:Y:S02]  /*2590*/  ULEA UR12, UR7, UR4, 0x3 ;  /* 0x00000004070c7291 */ /* 0x000fe4000f8e18ff */
[----:B------:R-:W-:Y:S02]  /*25a0*/  UIADD3 UR7, UPT, UPT, UR7, 0x1, URZ ;  /* 0x0000000107077890 */ /* 0x000fe4000fffe0ff */
[----:B0-----:R-:W-:Y:S02]  /*25b0*/  UIADD3 UR11, UPT, UPT, UR12, 0x30078, URZ ;  /* 0x000300780c0b7890 */ /* 0x001fe4000fffe0ff */
[----:B------:R-:W-:Y:S04]  /*25c0*/  UISETP.NE.AND UP0, UPT, UR7, 0xb, UPT ;  /* 0x0000000b0700788c */ /* 0x000fe8000bf05270 */
[----:B------:R-:W-:Y:S03]  /*25d0*/  USEL UR17, UR7, URZ, UP0 ;  /* 0x000000ff07117287 */ /* 0x000fe60008000000 */
[----:B------:R0:W-:Y:S01]  /*25e0*/  UTCBAR [UR11], URZ ;  /* 0x000000ff0b0073e9 */ /* 0x0001e200080000ff */
[----:B------:R-:W-:Y:S08]  /*25f0*/  BRA.U UP2, `(.L_x_1200) ;  /* 0x0000000102047547 */ /* 0x000ff0000b800000 */
[----:B0-----:R-:W-:Y:S05]  /*2600*/  BPT.TRAP 0x1 ;  /* 0x000000040000795c */ /* 0x001fea0000300000 */
.L_x_1200:
[----:B------:R-:W-:Y:S01]  /*2610*/  ULEA UR7, UR18, UR4, 0x3 ;  /* 0x0000000412077291 */ /* 0x000fe2000f8e18ff */
[----:B------:R-:W-:Y:S08]  /*2620*/  SHF.L.U32 R3, R5, 0x1f, RZ ;  /* 0x0000001f05037819 */ /* 0x000ff000000006ff */
[----:B------:R-:W1:Y:S02]  /*2630*/  SYNCS.PHASECHK.TRANS64.TRYWAIT P1, [UR7+0x30020], R3 ;  /* 0x03002003ff0075a7 */ /* 0x000e640008021107 */
[----:B-1----:R-:W-:Y:S05]  /*2640*/  @!P1 BRA `(.L_x_1201) ;  /* 0x0000019c00549947 */ /* 0x002fea0003800000 */
.L_x_1425:
[----:B------:R-:W-:Y:S05]  /*2650*/  BRA.U UP2, `(.L_x_1202) ;  /* 0x0000000102047547 */ /* 0x000fea000b800000 */
[----:B0-----:R-:W-:Y:S05]  /*2660*/  BPT.TRAP 0x1 ;  /* 0x000000040000795c */ /* 0x001fea0000300000 */
.L_x_1202:
[----:B-1----:R-:W-:Y:S01]  /*2670*/  SHF.L.U32 R3, R10, 0x1f, RZ ;  /* 0x0000001f0a037819 */ /* 0x002fe200000006ff */
[----:B------:R-:W-:Y:S03]  /*2680*/  UISETP.NE.AND UP1, UPT, UR42, URZ, UPT ;  /* 0x000000ff2a00728c */ /* 0x000fe6000bf25270 */
[----:B------:R-:W1:Y:S02]  /*2690*/  SYNCS.PHASECHK.TRANS64.TRYWAIT P1, [UR4+0x30128], R3 ;  /* 0x03012803ff0075a7 */ /* 0x000e640008021104 */
[----:B-1----:R-:W-:Y:S06]  /*26a0*/  @!P1 BRA `(.L_x_1203) ;  /* 0x0000019c00549947 */ /* 0x002fec0003800000 */
.L_x_1427:
[----:B------:R-:W-:Y:S05]  /*26b0*/  BRA.U UP1, `(.L_x_1204) ;  /* 0x0000000101047547 */ /* 0x000fea000b800000 */
[----:B0-----:R-:W-:Y:S05]  /*26c0*/  BPT.TRAP 0x1 ;  /* 0x000000040000795c */ /* 0x001fea0000300000 */
.L_x_1204:
[----:B------:R-:W-:Y:S01]  /*26d0*/  SHF.L.U32 R7, R9, 0x1f, RZ ;  /* 0x0000001f09077819 */ /* 0x000fe200000006ff */
[----:B------:R-:W-:Y:S02]  /*26e0*/  HFMA2 R2, -RZ, RZ, 0, 2.288818359375e-05 ;  /* 0x00000180ff027431 */ /* 0x000fe400000001ff */
[----:B-1----:R-:W-:Y:S01]  /*26f0*/  IMAD.MOV.U32 R3, RZ, RZ, 0xa0 ;  /* 0x000000a0ff037424 */ /* 0x002fe200078e00ff */
[----:B------:R-:W1:Y:S01]  /*2700*/  SYNCS.PHASECHK.TRANS64.TRYWAIT P1, [UR4+0x300e8], R7 ;  /* 0x0300e807ff0075a7 */ /* 0x000e620008021104 */
[----:B------:R-:W-:Y:S01]  /*2710*/  IMAD.MOV.U32 R0, RZ, RZ, 0xa8 ;  /* 0x000000a8ff007424 */ /* 0x000fe200078e00ff */
[----:B-1----:R-:W-:Y:S06]  /*2720*/  @!P1 BRA `(.L_x_1205) ;  /* 0x0000019c004c9947 */ /* 0x002fec0003800000 */
.L_x_1429:
        /* <DEDUP_REMOVED lines=16> */
[----:B0-----:R-:W-:Y:S01]  /*2830*/  R2UR UR11, R3 ;  /* 0x00000000030b72ca */ /* 0x001fe200000e0000 */
        /* <DEDUP_REMOVED lines=18> */
[----:B0-----:R-:W-:Y:S05]  /*2960*/  BPT.TRAP 0x1 ;  /* 0x000000040000795c */ /* 0x001fea0000300000 */
.L_x_1206:
[----:B------:R-:W-:Y:S01]  /*2970*/  LOP3.LUT R10, R10, 0x1, RZ, 0x3c, !PT ;  /* 0x000000010a0a7812 */ /* 0x000fe200078e3cff */
[----:B0-----:R-:W-:Y:S09]  /*2980*/  UIADD3 UR7, UPT, UPT, UR4, 0x30118, URZ ;  /* 0x0003011804077890 */ /* 0x001ff2000fffe0ff */
[----:B------:R0:W-:Y:S01]  /*2990*/  UTCBAR [UR7], URZ ;  /* 0x000000ff070073e9 */ /* 0x0001e200080000ff */
[----:B------:R-:W-:Y:S05]  /*29a0*/  BRA.U UP2, `(.L_x_1207) ;  /* 0x0000000102047547 */ /* 0x000fea000b800000 */
[----:B0-----:R-:W-:Y:S05]  /*29b0*/  BPT.TRAP 0x1 ;  /* 0x000000040000795c */ /* 0x001fea0000300000 */
.L_x_1207:
[----:B0-----:R-:W-:Y:S04]  /*29c0*/  ULEA UR7, UR17, UR4, 0x3 ;  /* 0x0000000411077291 */ /* 0x001fe8000f8e18ff */
[----:B------:R-:W-:Y:S02]  /*29d0*/  UIADD3 UR10, UPT, UPT, UR7, 0x30078, URZ ;  /* 0x00030078070a7890 */ /* 0x000fe4000fffe0ff */
[----:B------:R-:W-:Y:S04]  /*29e0*/  UIADD3 UR7, UPT, UPT, UR17, 0x1, URZ ;  /* 0x0000000111077890 */ /* 0x000fe8000fffe0ff */
[----:B------:R-:W-:Y:S03]  /*29f0*/  UISETP.NE.AND UP0, UPT, UR7, 0xb, UPT ;  /* 0x0000000b0700788c */ /* 0x000fe6000bf05270 */
[----:B------:R0:W-:Y:S01]  /*2a00*/  UTCBAR [UR10], URZ ;  /* 0x000000ff0a0073e9 */ /* 0x0001e200080000ff */
[----:B------:R-:W-:Y:S01]  /*2a10*/  USEL UR7, UR7, URZ, UP0 ;  /* 0x000000ff07077287 */ /* 0x000fe20008000000 */
[----:B------:R-:W-:Y:S11]  /*2a20*/  BRA.U UP2, `(.L_x_1208) ;  /* 0x0000000102047547 */ /* 0x000ff6000b800000 */
[----:B0-----:R-:W-:Y:S05]  /*2a30*/  BPT.TRAP 0x1 ;  /* 0x000000040000795c */ /* 0x001fea0000300000 */
.L_x_1208:
[----:B------:R-:W-:Y:S01]  /*2a40*/  UIADD3 UR14, UPT, UPT, UR18, 0x1, URZ ;  /* 0x00000001120e7890 */ /* 0x000fe2000fffe0ff */
[----:B------:R-:W-:Y:S01]  /*2a50*/  IMAD.MOV.U32 R3, RZ, RZ, 0x80 ;  /* 0x00000080ff037424 */ /* 0x000fe200078e00ff */
[----:B------:R-:W-:Y:S01]  /*2a60*/  MOV R2, 0x80 ;  /* 0x0000008000027802 */ /* 0x000fe20000000f00 */
[----:B------:R-:W-:Y:S01]  /*2a70*/  IMAD.MOV.U32 R0, RZ, RZ, 0x80 ;  /* 0x00000080ff007424 */ /* 0x000fe200078e00ff */
[----:B------:R-:W-:Y:S04]  /*2a80*/  UISETP.NE.AND UP0, UPT, UR14, 0xb, UPT ;  /* 0x0000000b0e00788c */ /* 0x000fe8000bf05270 */
[----:B------:R-:W-:Y:S02]  /*2a90*/  USEL UR11, URZ, 0x1, UP0 ;  /* 0x00000001ff0b7887 */ /* 0x000fe40008000000 */
[----:B------:R-:W-:Y:S04]  /*2aa0*/  USEL UR14, UR14, URZ, UP0 ;  /* 0x000000ff0e0e7287 */ /* 0x000fe80008000000 */
[----:B0-----:R-:W-:Y:S01]  /*2ab0*/  ULEA UR10, UR14, UR4, 0x3 ;  /* 0x000000040e0a7291 */ /* 0x001fe2000f8e18ff */
[----:B------:R-:W-:Y:S04]  /*2ac0*/  LOP3.LUT R5, R5, UR11, RZ, 0x3c, !PT ;  /* 0x0000000b05057c12 */ /* 0x000fe8000f8e3cff */
[----:B------:R-:W-:Y:S04]  /*2ad0*/  SHF.L.U32 R7, R5, 0x1f, RZ ;  /* 0x0000001f05077819 */ /* 0x000fe800000006ff */
[----:B------:R-:W0:Y:S02]  /*2ae0*/  SYNCS.PHASECHK.TRANS64.TRYWAIT P1, [UR10+0x30020], R7 ;  /* 0x03002007ff0075a7 */ /* 0x000e24000802110a */
[----:B0-----:R-:W-:Y:S05]  /*2af0*/  @!P1 BRA `(.L_x_1209) ;  /* 0x0000019800709947 */ /* 0x001fea0003800000 */
.L_x_1431:
        /* <DEDUP_REMOVED lines=31> */
[----:B-1----:R-:W-:Y:S05]  /*2cf0*/  BPT.TRAP 0x1 ;  /* 0x000000040000795c */ /* 0x002fea0000300000 */
.L_x_1210:
[----:B-1----:R-:W-:Y:S09]  /*2d00*/  UIADD3 UR10, UPT, UPT, UR4, 0x300e0, URZ ;  /* 0x000300e0040a7890 */ /* 0x002ff2000fffe0ff */
[----:B------:R1:W-:Y:S01]  /*2d10*/  UTCBAR [UR10], URZ ;  /* 0x000000ff0a0073e9 */ /* 0x0003e200080000ff */
[----:B------:R-:W-:Y:S05]  /*2d20*/  BRA.U UP2, `(.L_x_1211) ;  /* 0x0000000102047547 */ /* 0x000fea000b800000 */
[----:B-1----:R-:W-:Y:S05]  /*2d30*/  BPT.TRAP 0x1 ;  /* 0x000000040000795c */ /* 0x002fea0000300000 */
.L_x_1211:
[----:B------:R-:W-:Y:S02]  /*2d40*/  ULEA UR11, UR7, UR4, 0x3 ;  /* 0x00000004070b7291 */ /* 0x000fe4000f8e18ff */
[----:B------:R-:W-:Y:S02]  /*2d50*/  UIADD3 UR7, UPT, UPT, UR7, 0x1, URZ ;  /* 0x0000000107077890 */ /* 0x000fe4000fffe0ff */
[----:B-1----:R-:W-:Y:S02]  /*2d60*/  UIADD3 UR10, UPT, UPT, UR11, 0x30078, URZ ;  /* 0x000300780b0a7890 */ /* 0x002fe4000fffe0ff */
[----:B------:R-:W-:Y:S04]  /*2d70*/  UISETP.NE.AND UP0, UPT, UR7, 0xb, UPT ;  /* 0x0000000b0700788c */ /* 0x000fe8000bf05270 */
[----:B------:R-:W-:Y:S03]  /*2d80*/  USEL UR17, UR7, URZ, UP0 ;  /* 0x000000ff07117287 */ /* 0x000fe60008000000 */
[----:B------:R1:W-:Y:S01]  /*2d90*/  UTCBAR [UR10], URZ ;  /* 0x000000ff0a0073e9 */ /* 0x0003e200080000ff */
[----:B------:R-:W-:Y:S08]  /*2da0*/  BRA.U UP2, `(.L_x_1212) ;  /* 0x0000000102047547 */ /* 0x000ff0000b800000 */
[----:B-1----:R-:W-:Y:S05]  /*2db0*/  BPT.TRAP 0x1 ;  /* 0x000000040000795c */ /* 0x002fea0000300000 */
.L_x_1212:
[----:B------:R-:W-:Y:S01]  /*2dc0*/  ULEA UR7, UR40, UR4, 0x3 ;  /* 0x0000000428077291 */ /* 0x000fe2000f8e18ff */
[----:B------:R-:W-:Y:S08]  /*2dd0*/  SHF.L.U32 R3, R5, 0x1f, RZ ;  /* 0x0000001f05037819 */ /* 0x000ff000000006ff */
[----:B------:R-:W2:Y:S02]  /*2de0*/  SYNCS.PHASECHK.TRANS64.TRYWAIT P1, [UR7+0x30020], R3 ;  /* 0x03002003ff0075a7 */ /* 0x000ea40008021107 */
[----:B--2---:R-:W-:Y:S05]  /*2df0*/  @!P1 BRA `(.L_x_1213) ;  /* 0x0000019400c89947 */ /* 0x004fea0003800000 */
.L_x_1433:
[----:B------:R-:W-:Y:S04]  /*2e00*/  UIADD3 UR18, UPT, UPT, UR40, 0x1, URZ ;  /* 0x0000000128127890 */ /* 0x000fe8000fffe0ff */
[----:B------:R-:W-:Y:S04]  /*2e10*/  UISETP.NE.AND UP0, UPT, UR18, 0xb, UPT ;  /* 0x0000000b1200788c */ /* 0x000fe8000bf05270 */
[----:B------:R-:W-:Y:S02]  /*2e20*/  USEL UR7, URZ, 0x1, UP0 ;  /* 0x00000001ff077887 */ /* 0x000fe40008000000 */
[----:B------:R-:W-:Y:S04]  /*2e30*/  USEL UR18, UR18, URZ, UP0 ;  /* 0x000000ff12127287 */ /* 0x000fe80008000000 */
[----:B0-----:R-:W-:Y:S01]  /*2e40*/  LOP3.LUT R7, R5, UR7, RZ, 0x3c, !PT ;  /* 0x0000000705077c12 */ /* 0x001fe2000f8e3cff */
[----:B------:R-:W-:Y:S05]  /*2e50*/  BRA.U UP2, `(.L_x_1214) ;  /* 0x0000000102047547 */ /* 0x000fea000b800000 */
[----:B-1----:R-:W-:Y:S05]  /*2e60*/  BPT.TRAP 0x1 ;  /* 0x000000040000795c */ /* 0x002fea0000300000 */
.L_x_1214:
[----:B--2---:R-:W-:Y:S04]  /*2e70*/  SHF.L.U32 R3, R10, 0x1f, RZ ;  /* 0x0000001f0a037819 */ /* 0x004fe800000006ff */
[----:B------:R-:W0:Y:S02]  /*2e80*/  SYNCS.PHASECHK.TRANS64.TRYWAIT P1, [UR4+0x30120], R3 ;  /* 0x03012003ff0075a7 */ /* 0x000e240008021104 */
[----:B0-----:R-:W-:Y:S05]  /*2e90*/  @!P1 BRA `(.L_x_1215) ;  /* 0x0000019400b89947 */ /* 0x001fea0003800000 */
.L_x_1435:
[----:B------:R-:W-:Y:S05]  /*2ea0*/  BRA.U UP3, `(.L_x_1216) ;  /* 0x0000000103047547 */ /* 0x000fea000b800000 */
[----:B-1----:R-:W-:Y:S05]  /*2eb0*/  BPT.TRAP 0x1 ;  /* 0x000000040000795c */ /* 0x002fea0000300000 */
.L_x_1216:
[----:B------:R-:W-:Y:S01]  /*2ec0*/  SHF.L.U32 R5, R6, 0x1f, RZ ;  /* 0x0000001f06057819 */ /* 0x000fe200000006ff */
[----:B------:R-:W-:Y:S02]  /*2ed0*/  HFMA2 R2, -RZ, RZ, 0, 1.52587890625e-05 ;  /* 0x00000100ff027431 */ /* 0x000fe400000001ff */
[----:B0-----:R-:W-:Y:S01]  /*2ee0*/  IMAD.MOV.U32 R3, RZ, RZ, 0x20 ;  /* 0x00000020ff037424 */ /* 0x001fe200078e00ff */
[----:B------:R-:W0:Y:S01]  /*2ef0*/  SYNCS.PHASECHK.TRANS64.TRYWAIT P1, [UR4+0x300d8], R5 ;  /* 0x0300d805ff0075a7 */ /* 0x000e220008021104 */
[----:B------:R-:W-:Y:S01]  /*2f00*/  IMAD.MOV.U32 R0, RZ, RZ, 0x28 ;  /* 0x00000028ff007424 */ /* 0x000fe200078e00ff */
[----:B0-----:R-:W-:Y:S06]  /*2f10*/  @!P1 BRA `(.L_x_1217) ;  /* 0x0000019400b09947 */ /* 0x001fec0003800000 */
.L_x_1437:
[----:B------:R-:W-:Y:S01]  /*2f20*/  ULEA UR40, UR40, UR5, 0xa ;  /* 0x0000000528287291 */ /* 0x000fe2000f8e50ff */
[----:B------:R-:W-:Y:S01]  /*2f30*/  R2UR UR13, R0 ;  /* 0x00000000000d72ca */ /* 0x000fe200000e0000 */
[----:B------:R-:W-:Y:S01]  /*2f40*/  IMAD.MOV.U32 R0, RZ, RZ, 0x38 ;  /* 0x00000038ff007424 */ /* 0x000fe200078e00ff */
[----:B------:R-:W-:Y:S01]  /*2f50*/  R2UR UR15, R3 ;  /* 0x00000000030f72ca */ /* 0x000fe200000e0000 */
[----:B------:R-:W-:Y:S01]  /*2f60*/  UIADD3 UR38, UPT, UPT, UR40, 0x100, URZ ;  /* 0x0000010028267890 */ /* 0x000fe2000fffe0ff */
[----:B------:R-:W-:Y:S01]  /*2f70*/  R2UR UR16, R2 ;  /* 0x00000000021072ca */ /* 0x000fe200000e0000 */
[----:B------:R-:W-:Y:S01]  /*2f80*/  UIADD3 UR36, UPT, UPT, UR40, 0x200, URZ ;  /* 0x0000020028247890 */ /* 0x000fe2000fffe0ff */
[----:B0-----:R-:W-:Y:S01]  /*2f90*/  IMAD.MOV.U32 R4, RZ, RZ, 0x100 ;  /* 0x00000100ff047424 */ /* 0x001fe200078e00ff */
        /* <DEDUP_REMOVED lines=11> */
[----:B-1----:R-:W-:Y:S01]  /*3050*/  R2UR UR10, R0 ;  /* 0x00000000000a72ca */ /* 0x002fe200000e0000 */
        /* <DEDUP_REMOVED lines=15> */
.L_x_1218:
[----:B0-----:R-:W-:Y:S09]  /*3150*/  UIADD3 UR7, UPT, UPT, UR4, 0x30110, URZ ;  /* 0x0003011004077890 */ /* 0x001ff2000fffe0ff */
[----:B------:R0:W-:Y:S01]  /*3160*/  UTCBAR [UR7], URZ ;  /* 0x000000ff070073e9 */ /* 0x0001e200080000ff */
[----:B------:R-:W-:Y:S05]  /*3170*/  BRA.U UP2, `(.L_x_1219) ;  /* 0x0000000102047547 */ /* 0x000fea000b800000 */
[----:B0-----:R-:W-:Y:S05]  /*3180*/  BPT.TRAP 0x1 ;  /* 0x000000040000795c */ /* 0x001fea0000300000 */
.L_x_1219:
[----:B0-----:R-:W-:Y:S01]  /*3190*/  ULEA UR7, UR17, UR4, 0x3 ;  /* 0x0000000411077291 */ /* 0x001fe2000f8e18ff */
        /* <DEDUP_REMOVED lines=8> */
.L_x_1195:
[----:B------:R-:W-:Y:S05]  /*3220*/  BRA.U UP2, `(.L_x_1221) ;  /* 0x0000000102047547 */ /* 0x000fea000b800000 */
[----:B-12---:R-:W-:Y:S05]  /*3230*/  BPT.TRAP 0x1 ;  /* 0x000000040000795c */ /* 0x006fea0000300000 */
.L_x_1221:
[----:B------:R-:W-:-:S09]  /*3240*/  UIADD3 UR6, UPT, UPT, UR4, 0x30018, URZ ;  /* 0x0003001804067890 */ /* 0x000fd2000fffe0ff */
[----:B------:R3:W-:Y:S01]  /*3250*/  UTCBAR [UR6], URZ ;  /* 0x000000ff060073e9 */ /* 0x0007e200080000ff */
[----:B------:R-:W-:Y:S05]  /*3260*/  BRA.U UP2, `(.L_x_1222) ;  /* 0x0000000102047547 */ /* 0x000fea000b800000 */
[----:B-123--:R-:W-:Y:S05]  /*3270*/  BPT.TRAP 0x1 ;  /* 0x000000040000795c */ /* 0x00efea0000300000 */
.L_x_1222:
[----:B---3--:R-:W-:Y:S01]  /*3280*/  ULEA UR6, UR18, UR4, 0x3 ;  /* 0x0000000412067291 */ /* 0x008fe2000f8e18ff */
[----:B------:R-:W-:-:S08]  /*3290*/  SHF.L.U32 R7, R7, 0x1f, RZ ;  /* 0x0000001f07077819 */ /* 0x000fd000000006ff */
[----:B------:R-:W3:Y:S02]  /*32a0*/  SYNCS.PHASECHK.TRANS64.TRYWAIT P0, [UR6+0x30020], R7 ;  /* 0x03002007ff0075a7 */ /* 0x000ee40008001106 */
[----:B---3--:R-:W-:Y:S05]  /*32b0*/  @!P0 BRA `(.L_x_1223) ;  /* 0x0000019000e08947 */ /* 0x008fea0003800000 */
.L_x_1439:
[----:B------:R-:W-:Y:S05]  /*32c0*/  BRA.U UP2, `(.L_x_1224) ;  /* 0x0000000102047547 */ /* 0x000fea000b800000 */
[----:B-12---:R-:W-:Y:S05]  /*32d0*/  BPT.TRAP 0x1 ;  /* 0x000000040000795c */ /* 0x006fea0000300000 */
.L_x_1224:
[----:B------:R-:W-:-:S04]  /*32e0*/  SHF.L.U32 R3, R10, 0x1f, RZ ;  /* 0x0000001f0a037819 */ /* 0x000fc800000006ff */
[----:B------:R-:W4:Y:S02]  /*32f0*/  SYNCS.PHASECHK.TRANS64.TRYWAIT P0, [UR4+0x30128], R3 ;  /* 0x03012803ff0075a7 */ /* 0x000f240008001104 */
[----:B----4-:R-:W-:Y:S05]  /*3300*/  @!P0 BRA `(.L_x_1225) ;  /* 0x0000019000e48947 */ /* 0x010fea0003800000 */
.L_x_1441:
[----:B------:R-:W-:Y:S05]  /*3310*/  BRA.U UP1, `(.L_x_1226) ;  /* 0x0000000101047547 */ /* 0x000fea000b800000 */
[----:B-12---:R-:W-:Y:S05]  /*3320*/  BPT.TRAP 0x1 ;  /* 0x000000040000795c */ /* 0x006fea0000300000 */
.L_x_1226:
[----:B------:R-:W-:Y:S01]  /*3330*/  SHF.L.U32 R9, R9, 0x1f, RZ ;  /* 0x0000001f09097819 */ /* 0x000fe200000006ff */
[----:B------:R-:W-:Y:S02]  /*3340*/  HFMA2 R2, -RZ, RZ, 0, 2.288818359375e-05 ;  /* 0x00000180ff027431 */ /* 0x000fe400000001ff */
[----:B---3--:R-:W-:Y:S01]  /*3350*/  IMAD.MOV.U32 R3, RZ, RZ, 0xa0 ;  /* 0x000000a0ff037424 */ /* 0x008fe200078e00ff */
[----:B------:R-:W3:Y:S01]  /*3360*/  SYNCS.PHASECHK.TRANS64.TRYWAIT P0, [UR4+0x300e8], R9 ;  /* 0x0300e809ff0075a7 */ /* 0x000ee20008001104 */
[----:B------:R-:W-:Y:S01]  /*3370*/  IMAD.MOV.U32 R0, RZ, RZ, 0xa8 ;  /* 0x000000a8ff007424 */ /* 0x000fe200078e00ff */
[----:B---3--:R-:W-:Y:S06]  /*3380*/  @!P0 BRA `(.L_x_1227) ;  /* 0x0000019000dc8947 */ /* 0x008fec0003800000 */
.L_x_1443:
[----:B-12---:R-:W-:Y:S01]  /*3390*/  R2UR UR11, R0 ;  /* 0x00000000000b72ca */ /* 0x006fe200000e0000 */
[----:B------:R-:W-:Y:S01]  /*33a0*/  IMAD.MOV.U32 R0, RZ, RZ, 0xb8 ;  /* 0x000000b8ff007424 */ /* 0x000fe200078e00ff */
[----:B------:R-:W-:Y:S01]  /*33b0*/  R2UR UR13, R3 ;  /* 0x00000000030d72ca */ /* 0x000fe200000e0000 */
[----:B---3--:R-:W-:Y:S01]  /*33c0*/  IMAD.MOV.U32 R4, RZ, RZ, 0x180 ;  /* 0x00000180ff047424 */ /* 0x008fe200078e00ff */
        /* <DEDUP_REMOVED lines=32> */
.L_x_1228:
[----:B-1----:R-:W-:-:S09]  /*35d0*/  UIADD3 UR5, UPT, UPT, UR4, 0x30118, URZ ;  /* 0x0003011804057890 */ /* 0x002fd2000fffe0ff */
[----:B------:R1:W-:Y:S01]  /*35e0*/  UTCBAR [UR5], URZ ;  /* 0x000000ff050073e9 */ /* 0x0003e200080000ff */
[----:B------:R-:W-:Y:S05]  /*35f0*/  BRA.U UP2, `(.L_x_1229) ;  /* 0x0000000102047547 */ /* 0x000fea000b800000 */
[----:B-1----:R-:W-:Y:S05]  /*3600*/  BPT.TRAP 0x1 ;  /* 0x000000040000795c */ /* 0x002fea0000300000 */
.L_x_1229:
[----:B-1----:R-:W-:-:S04]  /*3610*/  ULEA UR5, UR7, UR4, 0x3 ;  /* 0x0000000407057291 */ /* 0x002fc8000f8e18ff */
[----:B------:R-:W-:-:S09]  /*3620*/  UIADD3 UR5, UPT, UPT, UR5, 0x30078, URZ ;  /* 0x0003007805057890 */ /* 0x000fd2000fffe0ff */
[----:B------:R1:W-:Y:S01]  /*3630*/  UTCBAR [UR5], URZ ;  /* 0x000000ff050073e9 */ /* 0x0003e200080000ff */
[----:B------:R-:W-:Y:S05]  /*3640*/  BRA.U UP3, `(.L_x_1230) ;  /* 0x0000000103047547 */ /* 0x000fea000b800000 */
[----:B-1----:R-:W-:Y:S05]  /*3650*/  BPT.TRAP 0x1 ;  /* 0x000000040000795c */ /* 0x002fea0000300000 */
.L_x_1230:
[----:B-1----:R-:W-:-:S09]  /*3660*/  UIADD3 UR5, UPT, UPT, UR4, 0x300d0, URZ ;  /* 0x000300d004057890 */ /* 0x002fd2000fffe0ff */
[----:B------:R1:W-:Y:S01]  /*3670*/  UTCBAR [UR5], URZ ;  /* 0x000000ff050073e9 */ /* 0x0003e200080000ff */
[----:B------:R-:W-:Y:S05]  /*3680*/  BRA.U UP1, `(.L_x_1231) ;  /* 0x0000000101047547 */ /* 0x000fea000b800000 */
[----:B-1----:R-:W-:Y:S05]  /*3690*/  BPT.TRAP 0x1 ;  /* 0x000000040000795c */ /* 0x002fea0000300000 */
.L_x_1231:
[----:B------:R-:W-:-:S13]  /*36a0*/  ELECT P0, URZ, PT ;  /* 0x0000000000ff782f */ /* 0x000fda0003800000 */
[----:B-1----:R-:W-:Y:S05]  /*36b0*/  @!P0 EXIT ;  /* 0x000000000000894d */ /* 0x002fea0003800000 */
[----:B------:R-:W-:-:S09]  /*36c0*/  UIADD3 UR4, UPT, UPT, UR4, 0x300e0, URZ ;  /* 0x000300e004047890 */ /* 0x000fd2000fffe0ff */
[----:B------:R1:W-:Y:S01]  /*36d0*/  UTCBAR [UR4], URZ ;  /* 0x000000ff040073e9 */ /* 0x0003e200080000ff */
[----:B------:R-:W-:Y:S01]  /*36e0*/  NOP ;  /* 0x0000000000007918 */ /* 0x000fe20000000000 */
[----:B-1----:R-:W-:Y:S05]  /*36f0*/  EXIT ;  /* 0x000000000000794d */ /* 0x002fea0003800000 */
.L_x_1167:
[----:B------:R-:W-:-:S08]  /*3700*/  NOP ;  /* 0x0000000000007918 */ /* 0x000fd00000000000 */
[----:B------:R-:W0:-:S00]  /*3710*/  USETMAXREG.DEALLOC.CTAPOOL 0x68 ;  /* 0x00000068000079c8 */ /* 0x000e0000080e0500 */
[----:B------:R-:W1:Y:S01]  /*3720*/  S2UR UR5, SR_CTAID.X ;  /* 0x00000000000579c3 */ /* 0x000e620000002500 */
[----:B------:R-:W2:Y:S01]  /*3730*/  LDCU UR4, c[0x0][0x380] ;  /* 0x00007000ff0477ac */ /* 0x000ea20008000800 */
[----:B-1----:R-:W-:-:S04]  /*3740*/  USHF.L.U32 UR5, UR5, 0x7, URZ ;  /* 0x0000000705057899 */ /* 0x002fc800080006ff */
[----:B--2---:R-:W-:-:S09]  /*3750*/  UISETP.GE.U32.AND UP0, UPT, UR5, UR4, UPT ;  /* 0x000000040500728c */ /* 0x004fd2000bf06070 */
[----:B0-----:R-:W-:Y:S05]  /*3760*/  BRA.U UP0, `(.L_x_1232) ;  /* 0x0000005900907547 */ /* 0x001fea000b800000 */
[----:B------:R-:W0:Y:S01]  /*3770*/  S2R R16, SR_CTAID.Z ;  /* 0x0000000000107919 */ /* 0x000e220000002700 */
[----:B------:R-:W0:Y:S01]  /*3780*/  LDC.64 R4, c[0x0][0x398] ;  /* 0x0000e600ff047b82 */ /* 0x000e220000000a00 */
[----:B------:R-:W1:Y:S01]  /*3790*/  LDCU.64 UR4, c[0x0][0x3c0] ;  /* 0x00007800ff0477ac */ /* 0x000e620008000a00 */
[----:B------:R-:W-:Y:S01]  /*37a0*/  UISETP.NE.AND UP1, UPT, UR37, URZ, UPT ;  /* 0x000000ff2500728c */ /* 0x000fe2000bf25270 */
[----:B0-----:R-:W-:-:S05]  /*37b0*/  IMAD.WIDE.U32 R4, R16, 0x4, R4 ;  /* 0x0000000410047825 */ /* 0x001fca00078e0004 */
[----:B------:R-:W2:Y:S01]  /*37c0*/  LDG.E R0, desc[UR44][R4.64] ;  /* 0x0000002c04007981 */ /* 0x000ea2000c1e1900 */
[----:B-1----:R-:W-:Y:S01]  /*37d0*/  UISETP.NE.U32.AND UP0, UPT, UR4, URZ, UPT ;  /* 0x000000ff0400728c */ /* 0x002fe2000bf05070 */
[----:B------:R-:W-:-:S03]  /*37e0*/  IMAD.U32 R2, R2, 0x10000, RZ ;  /* 0x0001000002027824 */ /* 0x000fc600078e00ff */
[----:B------:R-:W-:Y:S02]  /*37f0*/  UISETP.NE.AND.EX UP0, UPT, UR5, URZ, UPT, UP0 ;  /* 0x000000ff0500728c */ /* 0x000fe4000bf05300 */
[----:B------:R-:W-:-:S04]  /*3800*/  LOP3.LUT R2, R2, 0x600000, RZ, 0xc0, !PT ;  /* 0x0060000002027812 */ /* 0x000fc800078ec0ff */
[----:B------:R-:W-:Y:S02]  /*3810*/  LOP3.LUT R17, R2, 0x80, RZ, 0xfc, !PT ;  /* 0x0000008002117812 */ /* 0x000fe400078efcff */
[----:B--2---:R-:W-:-:S13]  /*3820*/  R2UR UR6, R0 ;  /* 0x00000000000672ca */ /* 0x004fda00000e0000 */
[----:B------:R-:W-:Y:S02]  /*3830*/  UIADD3 UR4, UPT, UPT, UR6, 0x1, URZ ;  /* 0x0000000106047890 */ /* 0x000fe4000fffe0ff */
[----:B------:R-:W-:-:S04]  /*3840*/  @!UP0 UIADD3 UR4, UPT, UPT, UR6, URZ, URZ ;  /* 0x000000ff06048290 */ /* 0x000fc8000fffe0ff */
[----:B------:R-:W-:Y:S01]  /*3850*/  UIADD3 UR4, UPT, UPT, UR4, 0xff, URZ ;  /* 0x000000ff04047890 */ /* 0x000fe2000fffe0ff */
[----:B------:R-:W-:Y:S11]  /*3860*/  BRA.U !UP1, `(.L_x_1233) ;  /* 0x0000000109047547 */ /* 0x000ff6000b800000 */
[----:B------:R-:W-:Y:S05]  /*3870*/  BPT.TRAP 0x1 ;  /* 0x000000040000795c */ /* 0x000fea0000300000 */
.L_x_1233:
[----:B------:R-:W0:Y:S01]  /*3880*/  S2R R23, SR_CgaCtaId ;  /* 0x0000000000177919 */ /* 0x000e220000008800 */
[----:B------:R-:W-:Y:S02]  /*3890*/  MOV R22, 0x400 ;  /* 0x0000040000167802 */ /* 0x000fe40000000f00 */
[----:B------:R-:W-:Y:S02]  /*38a0*/  SHF.L.U32 R3, RZ, 0x1f, RZ ;  /* 0x0000001fff037819 */ /* 0x000fe400000006ff */
[----:B0-----:R-:W-:-:S04]  /*38b0*/  LEA R22, R23, R22, 0x18 ;  /* 0x0000001617167211 */ /* 0x001fc800078ec0ff */
[----:B------:R-:W0:Y:S02]  /*38c0*/  SYNCS.PHASECHK.TRANS64.TRYWAIT P0, [R22+URZ+0x300f0], R3 ;  /* 0x0300f003160075a7 */ /* 0x000e2400080011ff */
[----:B0-----:R-:W-:Y:S05]  /*38d0*/  @!P0 BRA `(.L_x_1234) ;  /* 0x0000018c00a08947 */ /* 0x001fea0003800000 */
.L_x_1444:
[----:B------:R-:W-:-:S09]  /*38e0*/  UISETP.NE.AND UP0, UPT, UR37, URZ, UPT ;  /* 0x000000ff2500728c */ /* 0x000fd2000bf05270 */
[----:B------:R-:W-:Y:S05]  /*38f0*/  BRA.U !UP0, `(.L_x_1235) ;  /* 0x0000000108047547 */ /* 0x000fea000b800000 */
[----:B------:R-:W-:Y:S05]  /*3900*/  BPT.TRAP 0x1 ;  /* 0x000000040000795c */ /* 0x000fea0000300000 */
.L_x_1235:
[----:B------:R-:W-:Y:S01]  /*3910*/  IADD3 R0, PT, PT, R22, 0x300f8, RZ ;  /* 0x000300f816007810 */ /* 0x000fe20007ffe0ff */
[----:B------:R-:W-:-:S03]  /*3920*/  UISETP.NE.AND UP0, UPT, UR36, URZ, UPT ;  /* 0x000000ff2400728c */ /* 0x000fc6000bf05270 */
[----:B------:R-:W-:-:S04]  /*3930*/  PRMT R0, R23, 0x654, R0 ;  /* 0x0000065417007816 */ /* 0x000fc80000000000 */
[----:B------:R1:W-:Y:S02]  /*3940*/  SYNCS.ARRIVE.TRANS64.RED.A1T0 RZ, [R0+URZ], RZ ;  /* 0x000000ff00ff79a7 */ /* 0x0003e400081004ff */
[----:B------:R-:W-:Y:S05]  /*3950*/  BRA.U !UP0, `(.L_x_1236) ;  /* 0x0000000108047547 */ /* 0x000fea000b800000 */
[----:B------:R-:W-:Y:S05]  /*3960*/  BPT.TRAP 0x1 ;  /* 0x000000040000795c */ /* 0x000fea0000300000 */
.L_x_1236:
[----:B------:R-:W2:Y:S01]  /*3970*/  SYNCS.PHASECHK.TRANS64.TRYWAIT P0, [R22+URZ+0x30100], R3 ;  /* 0x03010003160075a7 */ /* 0x000ea200080011ff */
[----:B------:R-:W-:Y:S01]  /*3980*/  UMOV UR43, URZ ;  /* 0x000000ff002b7c82 */ /* 0x000fe20008000000 */
[----:B--2---:R-:W-:Y:S05]  /*3990*/  @!P0 BRA `(.L_x_1237) ;  /* 0x0000018c00848947 */ /* 0x004fea0003800000 */
.L_x_1445:
[----:B------:R-:W-:Y:S01]  /*39a0*/  UISETP.GE.AND UP0, UPT, UR4, 0x200, UPT ;  /* 0x000002000400788c */ /* 0x000fe2000bf06270 */
[----:B------:R-:W-:Y:S01]  /*39b0*/  UMOV UR42, 0x1 ;  /* 0x00000001002a7882 */ /* 0x000fe20000000000 */
[----:B------:R-:W-:-:S07]  /*39c0*/  UMOV UR41, 0x1 ;  /* 0x0000000100297882 */ /* 0x000fce0000000000 */
[----:B------:R-:W-:Y:S05]  /*39d0*/  BRA.U !UP0, `(.L_x_1238) ;  /* 0x0000002908287547 */ /* 0x000fea000b800000 */
[----:B------:R-:W-:Y:S01]  /*39e0*/  USHF.R.S32.HI UR5, URZ, 0x1f, UR4 ;  /* 0x0000001fff057899 */ /* 0x000fe20008011404 */
[C---:B------:R-:W-:Y:S01]  /*39f0*/  VIADD R94, R2.reuse, 0x100 ;  /* 0x00000100025e7836 */ /* 0x040fe20000000000 */
[----:B------:R-:W-:Y:S01]  /*3a00*/  LOP3.LUT R95, R95, 0x3, RZ, 0xc0, !PT ;  /* 0x000000035f5f7812 */ /* 0x000fe200078ec0ff */
[C---:B------:R-:W-:Y:S01]  /*3a10*/  VIADD R92, R2.reuse, 0x180 ;  /* 0x00000180025c7836 */ /* 0x040fe20000000000 */
[----:B------:R-:W-:Y:S01]  /*3a20*/  ULEA.HI UR5, UR5, UR4, URZ, 0x8 ;  /* 0x0000000405057291 */ /* 0x000fe2000f8f40ff */
[C---:B------:R-:W-:Y:S01]  /*3a30*/  VIADD R91, R2.reuse, 0x120 ;  /* 0x00000120025b7836 */ /* 0x040fe20000000000 */
[----:B------:R-:W-:Y:S01]  /*3a40*/  SHF.R.U32.HI R93, RZ, 0x15, R17 ;  /* 0x00000015ff5d7819 */ /* 0x000fe20000011611 */
        /* <DEDUP_REMOVED lines=8> */
[----:B------:R-:W-:Y:S01]  /*3ad0*/  VIADD R18, R2, 0x1e0 ;  /* 0x000001e002127836 */ /* 0x000fe20000000000 */
[----:B------:R-:W-:Y:S01]  /*3ae0*/  SHF.R.U32.HI R89, RZ, 0x15, R89 ;  /* 0x00000015ff597819 */ /* 0x000fe20000011659 */
[----:B------:R-:W-:Y:S01]  /*3af0*/  UMOV UR43, URZ ;  /* 0x000000ff002b7c82 */ /* 0x000fe20008000000 */
[----:B------:R-:W-:Y:S01]  /*3b00*/  SHF.R.U32.HI R88, RZ, 0x15, R88 ;  /* 0x00000015ff587819 */ /* 0x000fe20000011658 */
[----:B------:R-:W-:Y:S01]  /*3b10*/  USHF.R.S32.HI UR40, URZ, 0x8, UR5 ;  /* 0x00000008ff287899 */ /* 0x000fe20008011405 */
[----:B------:R-:W-:Y:S01]  /*3b20*/  SHF.R.U32.HI R19, RZ, 0x15, R19 ;  /* 0x00000015ff137819 */ /* 0x000fe20000011613 */
[----:B------:R-:W-:Y:S01]  /*3b30*/  UMOV UR41, 0x1 ;  /* 0x0000000100297882 */ /* 0x000fe20000000000 */
[----:B------:R-:W-:Y:S01]  /*3b40*/  SHF.R.U32.HI R18, RZ, 0x15, R18 ;  /* 0x00000015ff127819 */ /* 0x000fe20000011612 */
[----:B------:R-:W-:-:S08]  /*3b50*/  UMOV UR39, URZ ;  /* 0x000000ff00277c82 */ /* 0x000fd00008000000 */
.L_x_1286:
[----:B------:R-:W-:Y:S01]  /*3b60*/  UISETP.NE.AND UP0, UPT, UR37, URZ, UPT ;  /* 0x000000ff2500728c */ /* 0x000fe2000bf05270 */
[----:B------:R-:W-:Y:S01]  /*3b70*/  UMOV UR4, UR40 ;  /* 0x0000002800047c82 */ /* 0x000fe20008000000 */
[----:B------:R-:W-:Y:S02]  /*3b80*/  UIADD3 UR40, UPT, UPT, UR40, -0x1, URZ ;  /* 0xffffffff28287890 */ /* 0x000fe4000fffe0ff */
[----:B------:R-:W-:Y:S01]  /*3b90*/  UISETP.GT.AND UP1, UPT, UR4, 0x2, UPT ;  /* 0x000000020400788c */ /* 0x000fe2000bf24270 */
[----:B------:R-:W-:-:S03]  /*3ba0*/  UMOV UR42, UR39 ;  /* 0x00000027002a7c82 */ /* 0x000fc60008000000 */
[----:B------:R-:W-:Y:S01]  /*3bb0*/  UP2UR UR46, UPR, URZ, 0x2 ;  /* 0x00000002ff2e7883 */ /* 0x000fe20008000000 */
[----:B-1234-:R-:W-:Y:S11]  /*3bc0*/  BRA.U !UP0, `(.L_x_1239) ;  /* 0x0000000108047547 */ /* 0x01eff6000b800000 */
[----:B------:R-:W-:Y:S05]  /*3bd0*/  BPT.TRAP 0x1 ;  /* 0x000000040000795c */ /* 0x000fea0000300000 */
.L_x_1239:
[----:B-1----:R-:W1:Y:S01]  /*3be0*/  S2R R0, SR_CgaCtaId ;  /* 0x0000000000007919 */ /* 0x002e620000008800 */
[----:B0-2---:R-:W-:Y:S01]  /*3bf0*/  IMAD.U32 R3, RZ, RZ, UR41 ;  /* 0x00000029ff037e24 */ /* 0x005fe2000f8e00ff */
[----:B------:R-:W-:-:S04]  /*3c00*/  MOV R5, 0x400 ;  /* 0x0000040000057802 */ /* 0x000fc80000000f00 */
[----:B------:R-:W-:Y:S02]  /*3c10*/  SHF.L.U32 R3, R3, 0x1f, RZ ;  /* 0x0000001f03037819 */ /* 0x000fe400000006ff */
[----:B-1----:R-:W-:-:S04]  /*3c20*/  LEA R0, R0, R5, 0x18 ;  /* 0x0000000500007211 */ /* 0x002fc800078ec0ff */
[----:B------:R-:W0:Y:S02]  /*3c30*/  SYNCS.PHASECHK.TRANS64.TRYWAIT P0, [R0+URZ+0x300f0], R3 ;  /* 0x0300f003000075a7 */ /* 0x000e2400080011ff */
[----:B0-----:R-:W-:Y:S05]  /*3c40*/  @!P0 BRA `(.L_x_1240) ;  /* 0x0000018800ec8947 */ /* 0x001fea0003800000 */
.L_x_1446:
        /* <DEDUP_REMOVED lines=17> */
.L_x_1241:
[----:B------:R-:W-:Y:S01]  /*3d60*/  IMAD.U32 R3, RZ, RZ, UR43 ;  /* 0x0000002bff037e24 */ /* 0x000fe2000f8e00ff */
[----:B------:R-:W-:-:S04]  /*3d70*/  FSETP.NEU.AND P1, PT, R22, 1, PT ;  /* 0x3f8000001600780b */ /* 0x000fc80003f2d000 */
[----:B------:R-:W-:-:S04]  /*3d80*/  SHF.L.U32 R3, R3, 0x1f, RZ ;  /* 0x0000001f03037819 */ /* 0x000fc800000006ff */
[----:B------:R-:W0:Y:S02]  /*3d90*/  SYNCS.PHASECHK.TRANS64.TRYWAIT P0, [R0+URZ+0x30110], R3 ;  /* 0x03011003000075a7 */ /* 0x000e2400080011ff */
[----:B0-----:R-:W-:Y:S05]  /*3da0*/  @!P0 BRA `(.L_x_1242) ;  /* 0x0000018800a88947 */ /* 0x001fea0003800000 */
.L_x_1447:
[----:B------:R-:W-:-:S13]  /*3db0*/  VOTE.ANY P1, P1 ;  /* 0x0000000000ff7806 */ /* 0x000fda0000820100 */
[----:B------:R-:W-:Y:S05]  /*3dc0*/  @!P1 BRA `(.L_x_1243) ;  /* 0x0000000c00e49947 */ /* 0x000fea0003800000 */
        /* <DEDUP_REMOVED lines=18> */
.L_x_1244:
[----:B------:R-:W-:Y:S05]  /*3ef0*/  WARPSYNC.ALL ;  /* 0x0000000000007948 */ /* 0x000fea0003800000 */
[----:B------:R-:W-:Y:S02]  /*3f00*/  R2UR UR4, R2 ;  /* 0x00000000020472ca */ /* 0x000fe400000e0000 */
[----:B------:R-:W-:-:S11]  /*3f10*/  ISETP.NE.AND P0, PT, R95, R91, PT ;  /* 0x0000005b5f00720c */ /* 0x000fd60003f05270 */
[----:B------:R-:W1:Y:S02]  /*3f20*/  LDTM.x32 R56, tmem[UR4+0x100] ;  /* 0x00010004003879ee */ /* 0x000e6400082c0000 */
[----:B-1----:R-:W-:Y:S05]  /*3f30*/  @!P0 BRA `(.L_x_1245) ;  /* 0x0000000000408947 */ /* 0x002fea0003800000 */
        /* <DEDUP_REMOVED lines=16> */
.L_x_1245:
[----:B------:R-:W-:Y:S05]  /*4040*/  WARPSYNC.ALL ;  /* 0x0000000000007948 */ /* 0x000fea0003800000 */
[----:B------:R-:W-:Y:S01]  /*4050*/  R2UR UR4, R2 ;  /* 0x00000000020472ca */ /* 0x000fe200000e0000 */
[----:B------:R-:W-:Y:S01]  /*4060*/  BSSY.RECONVERGENT B0, `(.L_x_1246) ;  /* 0x0000015000007945 */ /* 0x000fe20003800200 */
[----:B------:R-:W-:Y:S02]  /*4070*/  FSETP.NEU.AND P1, PT, R22, 1, PT ;  /* 0x3f8000001600780b */ /* 0x000fe40003f2d000 */
[----:B------:R-:W-:-:S09]  /*4080*/  ISETP.NE.AND P0, PT, R95, R94, PT ;  /* 0x0000005e5f00720c */ /* 0x000fd20003f05270 */
[----:B------:R-:W1:Y:S02]  /*4090*/  LDTM.x32 R24, tmem[UR4+0x120] ;  /* 0x00012004001879ee */ /* 0x000e6400082c0000 */
        /* <DEDUP_REMOVED lines=17> */
.L_x_1247:
[----:B------:R-:W-:Y:S05]  /*41b0*/  BSYNC.RECONVERGENT B0 ;  /* 0x0000000000007941 */ /* 0x000fea0003800200 */
.L_x_1246:
        /* <DEDUP_REMOVED lines=17> */
.L_x_1248:
[----:B------:R-:W-:Y:S05]  /*42d0*/  WARPSYNC.ALL ;  /* 0x0000000000007948 */ /* 0x000fea0003800000 */
[----:B------:R-:W-:Y:S02]  /*42e0*/  R2UR UR4, R2 ;  /* 0x00000000020472ca */ /* 0x000fe400000e0000 */
[----:B------:R-:W-:-:S11]  /*42f0*/  ISETP.NE.AND P0, PT, R95, R90, PT ;  /* 0x0000005a5f00720c */ /* 0x000fd60003f05270 */
[----:B------:R1:W-:Y:S02]  /*4300*/  STTM.x32 tmem[UR4+0x100], R56 ;  /* 0x00010038000079ed */ /* 0x0003e400082c0004 */
        /* <DEDUP_REMOVED lines=17> */
.L_x_1249:
[----:B------:R-:W-:Y:S05]  /*4420*/  WARPSYNC.ALL ;  /* 0x0000000000007948 */ /* 0x000fea0003800000 */
[----:B------:R-:W-:Y:S01]  /*4430*/  R2UR UR4, R2 ;  /* 0x00000000020472ca */ /* 0x000fe200000e0000 */
[----:B------:R-:W-:Y:S01]  /*4440*/  BSSY.RECONVERGENT B0, `(.L_x_1250) ;  /* 0x0000015000007945 */ /* 0x000fe20003800200 */
[----:B------:R-:W-:Y:S02]  /*4450*/  FSETP.NEU.AND P1, PT, R22, 1, PT ;  /* 0x3f8000001600780b */ /* 0x000fe40003f2d000 */
[----:B------:R-:W-:-:S09]  /*4460*/  ISETP.NE.AND P0, PT, R95, R91, PT ;  /* 0x0000005b5f00720c */ /* 0x000fd20003f05270 */
[----:B-1----:R-:W1:Y:S02]  /*4470*/  LDTM.x32 R56, tmem[UR4+0x140] ;  /* 0x00014004003879ee */ /* 0x002e6400082c0000 */
        /* <DEDUP_REMOVED lines=17> */
.L_x_1251:
[----:B------:R-:W-:Y:S05]  /*4590*/  BSYNC.RECONVERGENT B0 ;  /* 0x0000000000007941 */ /* 0x000fea0003800200 */
.L_x_1250:
        /* <DEDUP_REMOVED lines=17> */
.L_x_1252:
        /* <DEDUP_REMOVED lines=21> */
.L_x_1253:
[----:B------:R-:W-:Y:S05]  /*4800*/  WARPSYNC.ALL ;  /* 0x0000000000007948 */ /* 0x000fea0003800000 */
[----:B------:R-:W-:Y:S01]  /*4810*/  R2UR UR4, R2 ;  /* 0x00000000020472ca */ /* 0x000fe200000e0000 */
[----:B------:R-:W-:Y:S01]  /*4820*/  BSSY.RECONVERGENT B0, `(.L_x_1254) ;  /* 0x0000016000007945 */ /* 0x000fe20003800200 */
[----:B------:R-:W-:Y:S02]  /*4830*/  FSETP.NEU.AND P1, PT, R22, 1, PT ;  /* 0x3f8000001600780b */ /* 0x000fe40003f2d000 */
[----:B------:R-:W-:Y:S02]  /*4840*/  ISETP.NE.AND P0, PT, R95, R90, PT ;  /* 0x0000005a5f00720c */ /* 0x000fe40003f05270 */
[----:B------:R-:W-:-:S07]  /*4850*/  P2R R23, PR, RZ, 0x2 ;  /* 0x00000002ff177803 */ /* 0x000fce0000000000 */
        /* <DEDUP_REMOVED lines=18> */
.L_x_1255:
[----:B------:R-:W-:Y:S05]  /*4980*/  BSYNC.RECONVERGENT B0 ;  /* 0x0000000000007941 */ /* 0x000fea0003800200 */
.L_x_1254:
        /* <DEDUP_REMOVED lines=17> */
.L_x_1256:
[----:B------:R-:W-:Y:S05]  /*4aa0*/  WARPSYNC.ALL ;  /* 0x0000000000007948 */ /* 0x000fea0003800000 */
[----:B------:R-:W-:Y:S01]  /*4ab0*/  R2UR UR4, R2 ;  /* 0x00000000020472ca */ /* 0x000fe200000e0000 */
[----:B------:R-:W-:Y:S01]  /*4ac0*/  BSSY.RECONVERGENT B0, `(.L_x_1257) ;  /* 0x0000015000007945 */ /* 0x000fe20003800200 */
[----:B------:R-:W-:Y:S02]  /*4ad0*/  ISETP.NE.AND P6, PT, R23, RZ, PT ;  /* 0x000000ff1700720c */ /* 0x000fe40003fc5270 */
[----:B------:R-:W-:-:S09]  /*4ae0*/  ISETP.NE.AND P0, PT, R95, R89, PT ;  /* 0x000000595f00720c */ /* 0x000fd20003f05270 */
[----:B------:R1:W-:Y:S02]  /*4af0*/  STTM.x32 tmem[UR4+0x140], R56 ;  /* 0x00014038000079ed */ /* 0x0003e400082c0004 */
        /* <DEDUP_REMOVED lines=17> */
.L_x_1258:
[----:B------:R-:W-:Y:S05]  /*4c10*/  BSYNC.RECONVERGENT B0 ;  /* 0x0000000000007941 */ /* 0x000fea0003800200 */
.L_x_1257:
        /* <DEDUP_REMOVED lines=17> */
.L_x_1259:
[----:B------:R-:W-:Y:S05]  /*4d30*/  WARPSYNC.ALL ;  /* 0x0000000000007948 */ /* 0x000fea0003800000 */
[----:B------:R-:W-:-:S13]  /*4d40*/  R2UR UR4, R2 ;  /* 0x00000000020472ca */ /* 0x000fda00000e0000 */
[----:B------:R2:W-:Y:S02]  /*4d50*/  STTM.x32 tmem[UR4+0x160], R24 ;  /* 0x00016018000079ed */ /* 0x0005e400082c0004 */
.L_x_1243:
[----:B------:R-:W-:-:S09]  /*4d60*/  UISETP.NE.AND UP0, UPT, UR36, URZ, UPT ;  /* 0x000000ff2400728c */ /* 0x000fd2000bf05270 */
[----:B------:R-:W-:Y:S05]  /*4d70*/  BRA.U !UP0, `(.L_x_1260) ;  /* 0x0000000108047547 */ /* 0x000fea000b800000 */
[----:B------:R-:W-:Y:S05]  /*4d80*/  BPT.TRAP 0x1 ;  /* 0x000000040000795c */ /* 0x000fea0000300000 */
.L_x_1260:
        /* <DEDUP_REMOVED lines=8> */
[----:B------:R-:W3:Y:S01]  /*4e10*/  FENCE.VIEW.ASYNC.T ;  /* 0x00000000000073c6 */ /* 0x000ee20000000200 */
[----:B------:R-:W-:Y:S05]  /*4e20*/  BRA.U UP0, `(.L_x_1261) ;  /* 0x0000000100087547 */ /* 0x000fea000b800000 */
[----:B------:R-:W-:Y:S05]  /*4e30*/  BPT.TRAP 0x1 ;  /* 0x000000040000795c */ /* 0x000fea0000300000 */
[----:B------:R-:W-:Y:S05]  /*4e40*/  BPT.TRAP 0x1 ;  /* 0x000000040000795c */ /* 0x000fea0000300000 */
.L_x_1261:
[----:B0-----:R-:W-:Y:S01]  /*4e50*/  IADD3 R3, PT, PT, R23, 0x30120, RZ ;  /* 0x0003012017037810 */ /* 0x001fe20007ffe0ff */
[----:B------:R-:W-:-:S03]  /*4e60*/  UISETP.NE.AND UP0, UPT, UR36, URZ, UPT ;  /* 0x000000ff2400728c */ /* 0x000fc6000bf05270 */
[----:B------:R-:W-:-:S04]  /*4e70*/  PRMT R3, R0, 0x654, R3 ;  /* 0x0000065400037816 */ /* 0x000fc80000000003 */
[----:B---3--:R0:W-:Y:S02]  /*4e80*/  SYNCS.ARRIVE.TRANS64.RED.A1T0 RZ, [R3+URZ], RZ ;  /* 0x000000ff03ff79a7 */ /* 0x0081e400081004ff */
[----:B------:R-:W-:Y:S05]  /*4e90*/  BRA.U !UP0, `(.L_x_1262) ;  /* 0x0000000108047547 */ /* 0x000fea000b800000 */
[----:B------:R-:W-:Y:S05]  /*4ea0*/  BPT.TRAP 0x1 ;  /* 0x000000040000795c */ /* 0x000fea0000300000 */
.L_x_1262:
[----:B------:R-:W-:Y:S01]  /*4eb0*/  IMAD.U32 R0, RZ, RZ, UR39 ;  /* 0x00000027ff007e24 */ /* 0x000fe2000f8e00ff */
[----:B------:R-:W-:-:S04]  /*4ec0*/  ISETP.NE.AND P0, PT, R95, R93, PT ;  /* 0x0000005d5f00720c */ /* 0x000fc80003f05270 */
[----:B------:R-:W-:-:S04]  /*4ed0*/  SHF.L.U32 R0, R0, 0x1f, RZ ;  /* 0x0000001f00007819 */ /* 0x000fc800000006ff */
[----:B------:R-:W3:Y:S02]  /*4ee0*/  SYNCS.PHASECHK.TRANS64.TRYWAIT P1, [R23+URZ+0x30100], R0 ;  /* 0x03010000170075a7 */ /* 0x000ee400080211ff */
[----:B---3--:R-:W-:Y:S05]  /*4ef0*/  @!P1 BRA `(.L_x_1263) ;  /* 0x0000017800689947 */ /* 0x008fea0003800000 */
.L_x_1448:
[----:B------:R-:W-:Y:S05]  /*4f00*/  @!P0 BRA `(.L_x_1264) ;  /* 0x0000000000408947 */ /* 0x000fea0003800000 */
[----:B------:R-:W-:Y:S01]  /*4f10*/  MOV R14, 0xf0 ;  /* 0x000000f0000e7802 */ /* 0x000fe20000000f00 */
[----:B------:R-:W4:Y:S01]  /*4f20*/  LDCU.64 UR6, c[0x4][0xe0] ;  /* 0x01001c00ff0677ac */ /* 0x000f220008000a00 */
[----:B------:R-:W-:Y:S02]  /*4f30*/  HFMA2 R12, -RZ, RZ, 0, 5.9604644775390625e-08 ;  /* 0x00000001ff0c7431 */ /* 0x000fe400000001ff */
[----:B------:R-:W-:Y:S01]  /*4f40*/  IMAD.MOV.U32 R8, RZ, RZ, 0x192 ;  /* 0x00000192ff087424 */ /* 0x000fe200078e00ff */
[----:B------:R-:W5:Y:S01]  /*4f50*/  LDCU.64 UR4, c[0x4][0xe8] ;  /* 0x01001d00ff0477ac */ /* 0x000f620008000a00 */
[----:B------:R-:W0:Y:S01]  /*4f60*/  LDC.64 R14, c[0x4][R14] ;  /* 0x010000000e0e7b82 */ /* 0x000e220000000a00 */
[----:B------:R-:W-:Y:S01]  /*4f70*/  IMAD.MOV.U32 R13, RZ, RZ, RZ ;  /* 0x000000ffff0d7224 */ /* 0x000fe200078e00ff */
[----:B------:R-:W1:Y:S01]  /*4f80*/  LDCU.64 UR8, c[0x4][0x58] ;  /* 0x01000b00ff0877ac */ /* 0x000e620008000a00 */
[----:B----4-:R-:W-:Y:S01]  /*4f90*/  IMAD.U32 R4, RZ, RZ, UR6 ;  /* 0x00000006ff047e24 */ /* 0x010fe2000f8e00ff */
[----:B------:R-:W-:Y:S01]  /*4fa0*/  MOV R5, UR7 ;  /* 0x0000000700057c02 */ /* 0x000fe20008000f00 */
[----:B-----5:R-:W-:Y:S01]  /*4fb0*/  IMAD.U32 R6, RZ, RZ, UR4 ;  /* 0x00000004ff067e24 */ /* 0x020fe2000f8e00ff */
[----:B------:R-:W-:Y:S01]  /*4fc0*/  MOV R7, UR5 ;  /* 0x0000000500077c02 */ /* 0x000fe20008000f00 */
[----:B-1----:R-:W-:Y:S01]  /*4fd0*/  IMAD.U32 R10, RZ, RZ, UR8 ;  /* 0x00000008ff0a7e24 */ /* 0x002fe2000f8e00ff */
[----:B------:R-:W-:-:S02]  /*4fe0*/  MOV R11, UR9 ;  /* 0x00000009000b7c02 */ /* 0x000fc40008000f00 */
[----:B------:R-:W-:-:S07]  /*4ff0*/  LEPC R20, `(.L_x_1264) ;  /* 0x000000001014794e */ /* 0x000fce0000000000 */
[----:B0-23--:R-:W-:Y:S05]  /*5000*/  CALL.ABS.NOINC R14 ;  /* 0x000000000e007343 */ /* 0x00dfea0003c00000 */
.L_x_1264:
[----:B------:R-:W-:Y:S05]  /*5010*/  WARPSYNC.ALL ;  /* 0x0000000000007948 */ /* 0x000fea0003800000 */
[----:B------:R-:W-:Y:S01]  /*5020*/  R2UR UR4, R17 ;  /* 0x00000000110472ca */ /* 0x000fe200000e0000 */
[----:B------:R-:W-:Y:S01]  /*5030*/  UISETP.NE.AND UP0, UPT, UR38, URZ, UPT ;  /* 0x000000ff2600728c */ /* 0x000fe2000bf05270 */
[----:B------:R-:W-:Y:S01]  /*5040*/  PLOP3.LUT P0, PT, PT, PT, PT, 0x80, 0x8 ;  /* 0x000000000008781c */ /* 0x000fe20003f0f070 */
[----:B------:R-:W-:-:S10]  /*5050*/  IMAD.MOV.U32 R22, RZ, RZ, 0x3f800000 ;  /* 0x3f800000ff167424 */ /* 0x000fd400078e00ff */
[----:B------:R-:W4:Y:S02]  /*5060*/  LDTM.x2 R4, tmem[UR4] ;  /* 0x00000004000479ee */ /* 0x000f2400080c0000 */
[----:B----4-:R-:W-:-:S13]  /*5070*/  FSETP.NEU.AND P2, PT, R4, R5, PT ;  /* 0x000000050400720b */ /* 0x010fda0003f4d000 */
[----:B---3--:R-:W3:Y:S01]  /*5080*/  @P2 LDC R0, c[0x0][0x414] ;  /* 0x00010500ff002b82 */ /* 0x008ee20000000800 */
[----:B------:R-:W-:-:S04]  /*5090*/  @P2 FADD R5, R4, -R5 ;  /* 0x8000000504052221 */ /* 0x000fc80000000000 */
[----:B---3--:R-:W-:-:S05]  /*50a0*/  @P2 FMUL R5, R5, R0 ;  /* 0x0000000005052220 */ /* 0x008fca0000400000 */
[----:B------:R-:W-:-:S04]  /*50b0*/  @P2 FSETP.GEU.AND P1, PT, R5, -126, PT ;  /* 0xc2fc00000500280b */ /* 0x000fc80003f2e000 */
[----:B------:R-:W-:-:S13]  /*50c0*/  @P2 PLOP3.LUT P0, PT, P1, PT, PT, 0x80, 0x8 ;  /* 0x000000000008281c */ /* 0x000fda0000f0f070 */
[----:B------:R-:W-:-:S04]  /*50d0*/  @!P0 FMUL R5, R5, 0.5 ;  /* 0x3f00000005058820 */ /* 0x000fc80000400000 */
[----:B------:R-:W3:Y:S02]  /*50e0*/  @P2 MUFU.EX2 R0, R5 ;  /* 0x0000000500002308 */ /* 0x000ee40000000800 */
[----:B---3--:R-:W-:-:S05]  /*50f0*/  @!P0 FMUL R0, R0, R0 ;  /* 0x0000000000008220 */ /* 0x008fca0000400000 */
[----:B------:R-:W-:Y:S01]  /*5100*/  @P2 MOV R22, R0 ;  /* 0x0000000000162202 */ /* 0x000fe20000000f00 */
[----:B------:R-:W-:Y:S06]  /*5110*/  BRA.U UP0, `(.L_x_1265) ;  /* 0x0000000100047547 */ /* 0x000fec000b800000 */
[----:B------:R-:W-:Y:S05]  /*5120*/  BPT.TRAP 0x1 ;  /* 0x000000040000795c */ /* 0x000fea0000300000 */
.L_x_1265:
[----:B------:R-:W-:Y:S01]  /*5130*/  IMAD.U32 R0, RZ, RZ, UR43 ;  /* 0x0000002bff007e24 */ /* 0x000fe2000f8e00ff */
[----:B------:R-:W-:-:S04]  /*5140*/  FSETP.NEU.AND P1, PT, R22, 1, PT ;  /* 0x3f8000001600780b */ /* 0x000fc80003f2d000 */
[----:B------:R-:W-:-:S04]  /*5150*/  SHF.L.U32 R0, R0, 0x1f, RZ ;  /* 0x0000001f00007819 */ /* 0x000fc800000006ff */
[----:B------:R-:W3:Y:S02]  /*5160*/  SYNCS.PHASECHK.TRANS64.TRYWAIT P0, [R23+URZ+0x30118], R0 ;  /* 0x03011800170075a7 */ /* 0x000ee400080011ff */
[----:B---3--:R-:W-:Y:S05]  /*5170*/  @!P0 BRA `(.L_x_1266) ;  /* 0x0000017400dc8947 */ /* 0x008fea0003800000 */
.L_x_1449:
[----:B------:R-:W-:-:S13]  /*5180*/  VOTE.ANY P1, P1 ;  /* 0x0000000000ff7806 */ /* 0x000fda0000820100 */
[----:B------:R-:W-:Y:S05]  /*5190*/  @!P1 BRA `(.L_x_1267) ;  /* 0x0000000c00e49947 */ /* 0x000fea0003800000 */
[----:B------:R-:W-:-:S13]  /*51a0*/  ISETP.NE.AND P0, PT, R95, R92, PT ;  /* 0x0000005c5f00720c */ /* 0x000fda0003f05270 */
        /* <DEDUP_REMOVED lines=17> */
.L_x_1268:
[----:B------:R-:W-:Y:S05]  /*52c0*/  WARPSYNC.ALL ;  /* 0x0000000000007948 */ /* 0x000fea0003800000 */
[----:B------:R-:W-:Y:S02]  /*52d0*/  R2UR UR4, R2 ;  /* 0x00000000020472ca */ /* 0x000fe400000e0000 */
[----:B------:R-:W-:-:S11]  /*52e0*/  ISETP.NE.AND P0, PT, R95, R88, PT ;  /* 0x000000585f00720c */ /* 0x000fd60003f05270 */
[----:B-1----:R-:W1:Y:S02]  /*52f0*/  LDTM.x32 R56, tmem[UR4+0x180] ;  /* 0x00018004003879ee */ /* 0x002e6400082c0000 */
[----:B-1----:R-:W-:Y:S05]  /*5300*/  @!P0 BRA `(.L_x_1269) ;  /* 0x0000000000408947 */ /* 0x002fea0003800000 */
[----:B------:R-:W-:Y:S01]  /*5310*/  MOV R14, 0xf0 ;  /* 0x000000f0000e7802 */ /* 0x000fe20000000f00 */
[----:B------:R-:W1:Y:S01]  /*5320*/  LDCU.64 UR8, c[0x4][0xe0] ;  /* 0x01001c00ff0877ac */ /* 0x000e620008000a00 */
[----:B------:R-:W-:Y:S02]  /*5330*/  HFMA2 R12, -RZ, RZ, 0, 5.9604644775390625e-08 ;  /* 0x00000001ff0c7431 */ /* 0x000fe400000001ff */
[----:B------:R-:W-:Y:S01]  /*5340*/  IMAD.MOV.U32 R8, RZ, RZ, 0x192 ;  /* 0x00000192ff087424 */ /* 0x000fe200078e00ff */
[----:B------:R-:W4:Y:S01]  /*5350*/  LDCU.64 UR6, c[0x4][0xe8] ;  /* 0x01001d00ff0677ac */ /* 0x000f220008000a00 */
[----:B------:R-:W0:Y:S01]  /*5360*/  LDC.64 R14, c[0x4][R14] ;  /* 0x010000000e0e7b82 */ /* 0x000e220000000a00 */
[----:B------:R-:W-:Y:S01]  /*5370*/  IMAD.MOV.U32 R13, RZ, RZ, RZ ;  /* 0x000000ffff0d7224 */ /* 0x000fe200078e00ff */
[----:B------:R-:W5:Y:S01]  /*5380*/  LDCU.64 UR4, c[0x4][0x60] ;  /* 0x01000c00ff0477ac */ /* 0x000f620008000a00 */
[----:B-1----:R-:W-:Y:S01]  /*5390*/  IMAD.U32 R4, RZ, RZ, UR8 ;  /* 0x00000008ff047e24 */ /* 0x002fe2000f8e00ff */
[----:B------:R-:W-:Y:S01]  /*53a0*/  MOV R5, UR9 ;  /* 0x0000000900057c02 */ /* 0x000fe20008000f00 */
[----:B----4-:R-:W-:Y:S01]  /*53b0*/  IMAD.U32 R6, RZ, RZ, UR6 ;  /* 0x00000006ff067e24 */ /* 0x010fe2000f8e00ff */
[----:B------:R-:W-:Y:S01]  /*53c0*/  MOV R7, UR7 ;  /* 0x0000000700077c02 */ /* 0x000fe20008000f00 */
[----:B-----5:R-:W-:Y:S01]  /*53d0*/  IMAD.U32 R10, RZ, RZ, UR4 ;  /* 0x00000004ff0a7e24 */ /* 0x020fe2000f8e00ff */
[----:B------:R-:W-:-:S02]  /*53e0*/  MOV R11, UR5 ;  /* 0x00000005000b7c02 */ /* 0x000fc40008000f00 */
[----:B------:R-:W-:-:S07]  /*53f0*/  LEPC R20, `(.L_x_1269) ;  /* 0x000000001014794e */ /* 0x000fce0000000000 */
[----:B0-23--:R-:W-:Y:S05]  /*5400*/  CALL.ABS.NOINC R14 ;  /* 0x000000000e007343 */ /* 0x00dfea0003c00000 */
.L_x_1269:
[----:B------:R-:W-:Y:S05]  /*5410*/  WARPSYNC.ALL ;  /* 0x0000000000007948 */ /* 0x000fea0003800000 */
[----:B------:R-:W-:Y:S01]  /*5420*/  R2UR UR4, R2 ;  /* 0x00000000020472ca */ /* 0x000fe200000e0000 */
[----:B------:R-:W-:Y:S01]  /*5430*/  BSSY.RECONVERGENT B0, `(.L_x_1270) ;  /* 0x0000015000007945 */ /* 0x000fe20003800200 */
[----:B------:R-:W-:Y:S02]  /*5440*/  FSETP.NEU.AND P1, PT, R22, 1, PT ;  /* 0x3f8000001600780b */ /* 0x000fe40003f2d000 */
[----:B------:R-:W-:-:S09]  /*5450*/  ISETP.NE.AND P0, PT, R95, R92, PT ;  /* 0x0000005c5f00720c */ /* 0x000fd20003f05270 */
[----:B--2---:R-:W1:Y:S02]  /*5460*/  LDTM.x32 R24, tmem[UR4+0x1a0] ;  /* 0x0001a004001879ee */ /* 0x004e6400082c0000 */
        /* <DEDUP_REMOVED lines=17> */
.L_x_1271:
[----:B------:R-:W-:Y:S05]  /*5580*/  BSYNC.RECONVERGENT B0 ;  /* 0x0000000000007941 */ /* 0x000fea0003800200 */
.L_x_1270:
[----:B------:R-:W-:Y:S05]  /*5590*/  @!P0 BRA `(.L_x_1272) ;  /* 0x0000000000408947 */ /* 0x000fea0003800000 */
[----:B------:R-:W-:Y:S01]  /*55a0*/  MOV R14, 0xf0 ;  /* 0x000000f0000e7802 */ /* 0x000fe20000000f00 */
[----:B------:R-:W1:Y:S01]  /*55b0*/  LDCU.64 UR8, c[0x4][0xe0] ;  /* 0x01001c00ff0877ac */ /* 0x000e620008000a00 */
[----:B------:R-:W-:Y:S02]  /*55c0*/  HFMA2 R12, -RZ, RZ, 0, 5.9604644775390625e-08 ;  /* 0x00000001ff0c7431 */ /* 0x000fe400000001ff */
[----:B------:R-:W-:Y:S01]  /*55d0*/  IMAD.MOV.U32 R8, RZ, RZ, 0x1be ;  /* 0x000001beff087424 */ /* 0x000fe200078e00ff */
[----:B------:R-:W2:Y:S01]  /*55e0*/  LDCU.64 UR6, c[0x4][0xe8] ;  /* 0x01001d00ff0677ac */ /* 0x000ea20008000a00 */
[----:B------:R-:W4:Y:S01]  /*55f0*/  LDC.64 R14, c[0x4][R14] ;  /* 0x010000000e0e7b82 */ /* 0x000f220000000a00 */
[----:B------:R-:W-:Y:S01]  /*5600*/  IMAD.MOV.U32 R13, RZ, RZ, RZ ;  /* 0x000000ffff0d7224 */ /* 0x000fe200078e00ff */
[----:B------:R-:W5:Y:S01]  /*5610*/  LDCU.64 UR4, c[0x4][0x68] ;  /* 0x01000d00ff0477ac */ /* 0x000f620008000a00 */
[----:B-1----:R-:W-:Y:S01]  /*5620*/  IMAD.U32 R4, RZ, RZ, UR8 ;  /* 0x00000008ff047e24 */ /* 0x002fe2000f8e00ff */
[----:B------:R-:W-:Y:S01]  /*5630*/  MOV R5, UR9 ;  /* 0x0000000900057c02 */ /* 0x000fe20008000f00 */
[----:B--2---:R-:W-:Y:S01]  /*5640*/  IMAD.U32 R6, RZ, RZ, UR6 ;  /* 0x00000006ff067e24 */ /* 0x004fe2000f8e00ff */
[----:B------:R-:W-:Y:S01]  /*5650*/  MOV R7, UR7 ;  /* 0x0000000700077c02 */ /* 0x000fe20008000f00 */
[----:B-----5:R-:W-:Y:S01]  /*5660*/  IMAD.U32 R10, RZ, RZ, UR4 ;  /* 0x00000004ff0a7e24 */ /* 0x020fe2000f8e00ff */
[----:B------:R-:W-:-:S02]  /*5670*/  MOV R11, UR5 ;  /* 0x00000005000b7c02 */ /* 0x000fc40008000f00 */
[----:B------:R-:W-:-:S07]  /*5680*/  LEPC R20, `(.L_x_1272) ;  /* 0x000000001014794e */ /* 0x000fce0000000000 */
[----:B0--34-:R-:W-:Y:S05]  /*5690*/  CALL.ABS.NOINC R14 ;  /* 0x000000000e007343 */ /* 0x019fea0003c00000 */
.L_x_1272:
        /* <DEDUP_REMOVED lines=9> */
[----:B------:R-:W4:Y:S01]  /*5730*/  LDCU.64 UR6, c[0x4][0xe8] ;  /* 0x01001d00ff0677ac */ /* 0x000f220008000a00 */
[----:B------:R-:W0:Y:S01]  /*5740*/  LDC.64 R14, c[0x4][R14] ;  /* 0x010000000e0e7b82 */ /* 0x000e220000000a00 */
[----:B------:R-:W-:Y:S01]  /*5750*/  IMAD.MOV.U32 R13, RZ, RZ, RZ ;  /* 0x000000ffff0d7224 */ /* 0x000fe200078e00ff */
[----:B------:R-:W5:Y:S01]  /*5760*/  LDCU.64 UR4, c[0x4][0x60] ;  /* 0x01000c00ff0477ac */ /* 0x000f620008000a00 */
[----:B--2---:R-:W-:Y:S01]  /*5770*/  IMAD.U32 R4, RZ, RZ, UR8 ;  /* 0x00000008ff047e24 */ /* 0x004fe2000f8e00ff */
[----:B------:R-:W-:Y:S01]  /*5780*/  MOV R5, UR9 ;  /* 0x0000000900057c02 */ /* 0x000fe20008000f00 */
[----:B----4-:R-:W-:Y:S01]  /*5790*/  IMAD.U32 R6, RZ, RZ, UR6 ;  /* 0x00000006ff067e24 */ /* 0x010fe2000f8e00ff */
[----:B------:R-:W-:Y:S01]  /*57a0*/  MOV R7, UR7 ;  /* 0x0000000700077c02 */ /* 0x000fe20008000f00 */
[----:B-----5:R-:W-:Y:S01]  /*57b0*/  IMAD.U32 R10, RZ, RZ, UR4 ;  /* 0x00000004ff0a7e24 */ /* 0x020fe2000f8e00ff */
[----:B------:R-:W-:-:S02]  /*57c0*/  MOV R11, UR5 ;  /* 0x00000005000b7c02 */ /* 0x000fc40008000f00 */
[----:B------:R-:W-:-:S07]  /*57d0*/  LEPC R20, `(.L_x_1273) ;  /* 0x000000001014794e */ /* 0x000fce0000000000 */
[----:B01-3--:R-:W-:Y:S05]  /*57e0*/  CALL.ABS.NOINC R14 ;  /* 0x000000000e007343 */ /* 0x00bfea0003c00000 */
.L_x_1273:
        /* <DEDUP_REMOVED lines=23> */
.L_x_1275:
[----:B------:R-:W-:Y:S05]  /*5960*/  BSYNC.RECONVERGENT B0 ;  /* 0x0000000000007941 */ /* 0x000fea0003800200 */
.L_x_1274:
        /* <DEDUP_REMOVED lines=17> */
.L_x_1276:
        /* <DEDUP_REMOVED lines=21> */
.L_x_1277:
[----:B------:R-:W-:Y:S05]  /*5bd0*/  WARPSYNC.ALL ;  /* 0x0000000000007948 */ /* 0x000fea0003800000 */
[----:B------:R-:W-:Y:S01]  /*5be0*/  R2UR UR4, R2 ;  /* 0x00000000020472ca */ /* 0x000fe200000e0000 */
[----:B------:R-:W-:Y:S01]  /*5bf0*/  BSSY.RECONVERGENT B0, `(.L_x_1278) ;  /* 0x0000016000007945 */ /* 0x000fe20003800200 */
[----:B------:R-:W-:Y:S02]  /*5c00*/  FSETP.NEU.AND P1, PT, R22, 1, PT ;  /* 0x3f8000001600780b */ /* 0x000fe40003f2d000 */
[----:B------:R-:W-:Y:S02]  /*5c10*/  ISETP.NE.AND P0, PT, R95, R19, PT ;  /* 0x000000135f00720c */ /* 0x000fe40003f05270 */
[----:B---3--:R-:W-:-:S07]  /*5c20*/  P2R R23, PR, RZ, 0x2 ;  /* 0x00000002ff177803 */ /* 0x008fce0000000000 */
        /* <DEDUP_REMOVED lines=18> */
.L_x_1279:
[----:B------:R-:W-:Y:S05]  /*5d50*/  BSYNC.RECONVERGENT B0 ;  /* 0x0000000000007941 */ /* 0x000fea0003800200 */
.L_x_1278:
        /* <DEDUP_REMOVED lines=17> */
.L_x_1280:
        /* <DEDUP_REMOVED lines=23> */
.L_x_1282:
[----:B------:R-:W-:Y:S05]  /*5fe0*/  BSYNC.RECONVERGENT B0 ;  /* 0x0000000000007941 */ /* 0x000fea0003800200 */
.L_x_1281:
        /* <DEDUP_REMOVED lines=17> */
.L_x_1283:
[----:B------:R-:W-:Y:S05]  /*6100*/  WARPSYNC.ALL ;  /* 0x0000000000007948 */ /* 0x000fea0003800000 */
[----:B------:R-:W-:-:S13]  /*6110*/  R2UR UR4, R2 ;  /* 0x00000000020472ca */ /* 0x000fda00000e0000 */
[----:B------:R4:W-:Y:S02]  /*6120*/  STTM.x32 tmem[UR4+0x1e0], R24 ;  /* 0x0001e018000079ed */ /* 0x0009e400082c0004 */
.L_x_1267:
[----:B------:R-:W-:-:S09]  /*6130*/  UISETP.NE.AND UP0, UPT, UR37, URZ, UPT ;  /* 0x000000ff2500728c */ /* 0x000fd2000bf05270 */
[----:B------:R-:W-:Y:S05]  /*6140*/  BRA.U !UP0, `(.L_x_1284) ;  /* 0x0000000108047547 */ /* 0x000fea000b800000 */
[----:B------:R-:W-:Y:S05]  /*6150*/  BPT.TRAP 0x1 ;  /* 0x000000040000795c */ /* 0x000fea0000300000 */
.L_x_1284:
[----:B---3--:R-:W3:Y:S01]  /*6160*/  S2R R23, SR_CgaCtaId ;  /* 0x0000000000177919 */ /* 0x008ee20000008800 */
[----:B------:R-:W-:Y:S01]  /*6170*/  MOV R22, 0x400 ;  /* 0x0000040000167802 */ /* 0x000fe20000000f00 */
[----:B------:R-:W-:-:S03]  /*6180*/  UISETP.NE.AND UP0, UPT, UR38, URZ, UPT ;  /* 0x000000ff2600728c */ /* 0x000fc6000bf05270 */
[----:B---3--:R-:W-:-:S05]  /*6190*/  LEA R22, R23, R22, 0x18 ;  /* 0x0000001617167211 */ /* 0x008fca00078ec0ff */
[----:B------:R-:W-:-:S05]  /*61a0*/  VIADD R0, R22, 0x300f8 ;  /* 0x000300f816007836 */ /* 0x000fca0000000000 */
[----:B------:R-:W-:-:S04]  /*61b0*/  PRMT R0, R23, 0x654, R0 ;  /* 0x0000065417007816 */ /* 0x000fc80000000000 */
[----:B------:R3:W-:Y:S01]  /*61c0*/  SYNCS.ARRIVE.TRANS64.RED.A1T0 RZ, [R0+URZ], RZ ;  /* 0x000000ff00ff79a7 */ /* 0x0007e200081004ff */
[----:B------:R-:W0:Y:S01]  /*61d0*/  FENCE.VIEW.ASYNC.T ;  /* 0x00000000000073c6 */ /* 0x000e220000000200 */
[----:B------:R-:W-:Y:S05]  /*61e0*/  BRA.U UP0, `(.L_x_1285) ;  /* 0x0000000100087547 */ /* 0x000fea000b800000 */
[----:B------:R-:W-:Y:S05]  /*61f0*/  BPT.TRAP 0x1 ;  /* 0x000000040000795c */ /* 0x000fea0000300000 */
[----:B------:R-:W-:Y:S05]  /*6200*/  BPT.TRAP 0x1 ;  /* 0x000000040000795c */ /* 0x000fea0000300000 */
.L_x_1285:
[----:B------:R-:W-:Y:S01]  /*6210*/  IADD3 R4, PT, PT, R22, 0x30128, RZ ;  /* 0x0003012816047810 */ /* 0x000fe20007ffe0ff */
[----:B------:R-:W-:Y:S02]  /*6220*/  UISETP.NE.AND UP0, UPT, UR46, URZ, UPT ;  /* 0x000000ff2e00728c */ /* 0x000fe4000bf05270 */
[----:B------:R-:W-:Y:S01]  /*6230*/  ULOP3.LUT UR43, UR43, 0x1, URZ, 0x3c, !UPT ;  /* 0x000000012b2b7892 */ /* 0x000fe2000f8e3cff */
[----:B0-----:R-:W-:Y:S01]  /*6240*/  PRMT R3, R23, 0x654, R4 ;  /* 0x0000065417037816 */ /* 0x001fe20000000004 */
[----:B------:R-:W-:-:S03]  /*6250*/  ULOP3.LUT UR41, UR41, 0x1, URZ, 0x3c, !UPT ;  /* 0x0000000129297892 */ /* 0x000fc6000f8e3cff */
[----:B------:R0:W-:Y:S02]  /*6260*/  SYNCS.ARRIVE.TRANS64.RED.A1T0 RZ, [R3+URZ], RZ ;  /* 0x000000ff03ff79a7 */ /* 0x0001e400081004ff */
[----:B------:R-:W-:Y:S07]  /*6270*/  BRA.U UP0, `(.L_x_1286) ;  /* 0xffffffd900387547 */ /* 0x000fee000b83ffff */
.L_x_1238:
[----:B------:R-:W-:-:S09]  /*6280*/  UISETP.NE.AND UP0, UPT, UR36, URZ, UPT ;  /* 0x000000ff2400728c */ /* 0x000fd2000bf05270 */
[----:B------:R-:W-:Y:S05]  /*6290*/  BRA.U !UP0, `(.L_x_1287) ;  /* 0x0000000108047547 */ /* 0x000fea000b800000 */
[----:B------:R-:W-:Y:S05]  /*62a0*/  BPT.TRAP 0x1 ;  /* 0x000000040000795c */ /* 0x000fea0000300000 */
.L_x_1287:
[----:B--2-4-:R-:W-:Y:S01]  /*62b0*/  IADD3 R24, PT, PT, R22, 0x30108, RZ ;  /* 0x0003010816187810 */ /* 0x014fe20007ffe0ff */
[----:B------:R-:W-:-:S03]  /*62c0*/  UISETP.NE.AND UP0, UPT, UR37, URZ, UPT ;  /* 0x000000ff2500728c */ /* 0x000fc6000bf05270 */
[----:B0-----:R-:W-:-:S04]  /*62d0*/  PRMT R3, R23, 0x654, R24 ;  /* 0x0000065417037816 */ /* 0x001fc80000000018 */
[----:B------:R0:W-:Y:S02]  /*62e0*/  SYNCS.ARRIVE.TRANS64.RED.A1T0 RZ, [R3+URZ], RZ ;  /* 0x000000ff03ff79a7 */ /* 0x0001e400081004ff */
[----:B------:R-:W-:Y:S05]  /*62f0*/  BRA.U !UP0, `(.L_x_1288) ;  /* 0x0000000108047547 */ /* 0x000fea000b800000 */
[----:B------:R-:W-:Y:S05]  /*6300*/  BPT.TRAP 0x1 ;  /* 0x000000040000795c */ /* 0x000fea0000300000 */
.L_x_1288:
[----:B0-----:R-:W-:-:S04]  /*6310*/  MOV R3, UR41 ;  /* 0x0000002900037c02 */ /* 0x001fc80008000f00 */
[----:B------:R-:W-:-:S04]  /*6320*/  SHF.L.U32 R3, R3, 0x1f, RZ ;  /* 0x0000001f03037819 */ /* 0x000fc800000006ff */
[----:B------:R-:W0:Y:S02]  /*6330*/  SYNCS.PHASECHK.TRANS64.TRYWAIT P0, [R22+URZ+0x300f0], R3 ;  /* 0x0300f003160075a7 */ /* 0x000e2400080011ff */
[----:B0-----:R-:W-:Y:S05]  /*6340*/  @!P0 BRA `(.L_x_1289) ;  /* 0x00000164007c8947 */ /* 0x001fea0003800000 */
.L_x_1450:
[----:B------:R-:W-:Y:S01]  /*6350*/  R2UR UR4, R2 ;  /* 0x00000000020472ca */ /* 0x000fe200000e0000 */
[----:B------:R-:W-:-:S12]  /*6360*/  UISETP.NE.AND UP0, UPT, UR37, URZ, UPT ;  /* 0x000000ff2500728c */ /* 0x000fd8000bf05270 */
[----:B------:R-:W2:Y:S02]  /*6370*/  LDTM.x2 R18, tmem[UR4] ;  /* 0x00000004001279ee */ /* 0x000ea400080c0000 */
[----:B--2---:R-:W-:Y:S05]  /*6380*/  BRA.U !UP0, `(.L_x_1290) ;  /* 0x0000000108047547 */ /* 0x004fea000b800000 */
[----:B------:R-:W-:Y:S05]  /*6390*/  BPT.TRAP 0x1 ;  /* 0x000000040000795c */ /* 0x000fea0000300000 */
.L_x_1290:
[----:B------:R2:W-:Y:S01]  /*63a0*/  SYNCS.ARRIVE.TRANS64.RED.A1T0 RZ, [R0+URZ], RZ ;  /* 0x000000ff00ff79a7 */ /* 0x0005e200081004ff */
[----:B------:R-:W-:-:S09]  /*63b0*/  UISETP.NE.AND UP0, UPT, UR36, URZ, UPT ;  /* 0x000000ff2400728c */ /* 0x000fd2000bf05270 */
[----:B------:R-:W-:Y:S05]  /*63c0*/  BRA.U !UP0, `(.L_x_1291) ;  /* 0x0000000108047547 */ /* 0x000fea000b800000 */
[----:B------:R-:W-:Y:S05]  /*63d0*/  BPT.TRAP 0x1 ;  /* 0x000000040000795c */ /* 0x000fea0000300000 */
.L_x_1291:
[----:B------:R-:W-:Y:S01]  /*63e0*/  IMAD.U32 R5, RZ, RZ, UR42 ;  /* 0x0000002aff057e24 */ /* 0x000fe2000f8e00ff */
[----:B------:R-:W4:Y:S01]  /*63f0*/  S2R R45, SR_TID.X ;  /* 0x00000000002d7919 */ /* 0x000f220000002100 */
[----:B0-----:R-:W-:-:S03]  /*6400*/  SHF.R.U32.HI R3, RZ, 0x15, R17 ;  /* 0x00000015ff037819 */ /* 0x001fc60000011611 */
[----:B------:R-:W-:-:S04]  /*6410*/  SHF.L.U32 R5, R5, 0x1f, RZ ;  /* 0x0000001f05057819 */ /* 0x000fc800000006ff */
[----:B------:R-:W0:Y:S01]  /*6420*/  SYNCS.PHASECHK.TRANS64.TRYWAIT P1, [R22+URZ+0x30100], R5 ;  /* 0x03010005160075a7 */ /* 0x000e2200080211ff */
[----:B----4-:R-:W-:-:S04]  /*6430*/  SHF.R.U32.HI R44, RZ, 0x5, R45 ;  /* 0x00000005ff2c7819 */ /* 0x010fc8000001162d */
[----:B------:R-:W-:-:S04]  /*6440*/  LOP3.LUT R44, R44, 0x3, RZ, 0xc0, !PT ;  /* 0x000000032c2c7812 */ /* 0x000fc800078ec0ff */
[----:B------:R-:W-:Y:S01]  /*6450*/  ISETP.NE.AND P0, PT, R44, R3, PT ;  /* 0x000000032c00720c */ /* 0x000fe20003f05270 */
[----:B0-----:R-:W-:-:S12]  /*6460*/  @!P1 BRA `(.L_x_1292) ;  /* 0x0000016400489947 */ /* 0x001fd80003800000 */
.L_x_1451:
[----:B------:R-:W-:Y:S05]  /*6470*/  @!P0 BRA `(.L_x_1293) ;  /* 0x0000000000408947 */ /* 0x000fea0003800000 */
[----:B------:R-:W-:Y:S01]  /*6480*/  MOV R14, 0xf0 ;  /* 0x000000f0000e7802 */ /* 0x000fe20000000f00 */
[----:B------:R-:W4:Y:S01]  /*6490*/  LDCU.64 UR8, c[0x4][0xe0] ;  /* 0x01001c00ff0877ac */ /* 0x000f220008000a00 */
[----:B------:R-:W-:Y:S02]  /*64a0*/  HFMA2 R12, -RZ, RZ, 0, 5.9604644775390625e-08 ;  /* 0x00000001ff0c7431 */ /* 0x000fe400000001ff */
[----:B------:R-:W-:Y:S01]  /*64b0*/  IMAD.MOV.U32 R8, RZ, RZ, 0x192 ;  /* 0x00000192ff087424 */ /* 0x000fe200078e00ff */
[----:B------:R-:W5:Y:S01]  /*64c0*/  LDCU.64 UR6, c[0x4][0xe8] ;  /* 0x01001d00ff0677ac */ /* 0x000f620008000a00 */
[----:B------:R-:W1:Y:S01]  /*64d0*/  LDC.64 R14, c[0x4][R14] ;  /* 0x010000000e0e7b82 */ /* 0x000e620000000a00 */
[----:B------:R-:W-:Y:S01]  /*64e0*/  IMAD.MOV.U32 R13, RZ, RZ, RZ ;  /* 0x000000ffff0d7224 */ /* 0x000fe200078e00ff */
[----:B------:R-:W2:Y:S01]  /*64f0*/  LDCU.64 UR4, c[0x4][0x58] ;  /* 0x01000b00ff0477ac */ /* 0x000ea20008000a00 */
[----:B----4-:R-:W-:Y:S01]  /*6500*/  IMAD.U32 R4, RZ, RZ, UR8 ;  /* 0x00000008ff047e24 */ /* 0x010fe2000f8e00ff */
[----:B0-----:R-:W-:Y:S01]  /*6510*/  MOV R5, UR9 ;  /* 0x0000000900057c02 */ /* 0x001fe20008000f00 */
[----:B-----5:R-:W-:Y:S01]  /*6520*/  IMAD.U32 R6, RZ, RZ, UR6 ;  /* 0x00000006ff067e24 */ /* 0x020fe2000f8e00ff */
[----:B------:R-:W-:Y:S01]  /*6530*/  MOV R7, UR7 ;  /* 0x0000000700077c02 */ /* 0x000fe20008000f00 */
[----:B--2---:R-:W-:Y:S01]  /*6540*/  IMAD.U32 R10, RZ, RZ, UR4 ;  /* 0x00000004ff0a7e24 */ /* 0x004fe2000f8e00ff */
[----:B------:R-:W-:-:S02]  /*6550*/  MOV R11, UR5 ;  /* 0x00000005000b7c02 */ /* 0x000fc40008000f00 */
[----:B------:R-:W-:-:S07]  /*6560*/  LEPC R20, `(.L_x_1293) ;  /* 0x000000001014794e */ /* 0x000fce0000000000 */
[----:B-1-3--:R-:W-:Y:S05]  /*6570*/  CALL.ABS.NOINC R14 ;  /* 0x000000000e007343 */ /* 0x00afea0003c00000 */
.L_x_1293:
[----:B------:R-:W-:Y:S05]  /*6580*/  WARPSYNC.ALL ;  /* 0x0000000000007948 */ /* 0x000fea0003800000 */
[----:B------:R-:W-:Y:S01]  /*6590*/  R2UR UR4, R17 ;  /* 0x00000000110472ca */ /* 0x000fe200000e0000 */
[----:B------:R-:W-:-:S12]  /*65a0*/  UISETP.NE.AND UP0, UPT, UR36, URZ, UPT ;  /* 0x000000ff2400728c */ /* 0x000fd8000bf05270 */
[----:B0-----:R-:W0:Y:S02]  /*65b0*/  LDTM.x2 R4, tmem[UR4] ;  /* 0x00000004000479ee */ /* 0x001e2400080c0000 */
[----:B0-----:R-:W-:Y:S05]  /*65c0*/  BRA.U !UP0, `(.L_x_1294) ;  /* 0x0000000108047547 */ /* 0x001fea000b800000 */
[----:B------:R-:W-:Y:S05]  /*65d0*/  BPT.TRAP 0x1 ;  /* 0x000000040000795c */ /* 0x000fea0000300000 */
.L_x_1294:
[----:B------:R-:W-:Y:S01]  /*65e0*/  PRMT R24, R23, 0x654, R24 ;  /* 0x0000065417187816 */ /* 0x000fe20000000018 */
[----:B------:R-:W-:-:S03]  /*65f0*/  UISETP.NE.AND UP0, UPT, UR38, URZ, UPT ;  /* 0x000000ff2600728c */ /* 0x000fc6000bf05270 */
[----:B------:R0:W-:Y:S06]  /*6600*/  SYNCS.ARRIVE.TRANS64.RED.A1T0 RZ, [R24+URZ], RZ ;  /* 0x000000ff18ff79a7 */ /* 0x0001ec00081004ff */
[----:B------:R-:W-:Y:S05]  /*6610*/  BRA.U UP0, `(.L_x_1295) ;  /* 0x0000000100047547 */ /* 0x000fea000b800000 */
[----:B------:R-:W-:Y:S05]  /*6620*/  BPT.TRAP 0x1 ;  /* 0x000000040000795c */ /* 0x000fea0000300000 */
.L_x_1295:
[----:B------:R-:W-:-:S04]  /*6630*/  MOV R3, UR43 ;  /* 0x0000002b00037c02 */ /* 0x000fc80008000f00 */
[----:B------:R-:W-:-:S04]  /*6640*/  SHF.L.U32 R3, R3, 0x1f, RZ ;  /* 0x0000001f03037819 */ /* 0x000fc800000006ff */
[----:B------:R-:W4:Y:S02]  /*6650*/  SYNCS.PHASECHK.TRANS64.TRYWAIT P0, [R22+URZ+0x30110], R3 ;  /* 0x03011003160075a7 */ /* 0x000f2400080011ff */
[----:B----4-:R-:W-:Y:S05]  /*6660*/  @!P0 BRA `(.L_x_1296) ;  /* 0x0000016000dc8947 */ /* 0x010fea0003800000 */
.L_x_1452:
[----:B------:R-:W-:-:S09]  /*6670*/  UISETP.NE.AND UP0, UPT, UR38, URZ, UPT ;  /* 0x000000ff2600728c */ /* 0x000fd2000bf05270 */
[----:B------:R-:W-:Y:S05]  /*6680*/  BRA.U UP0, `(.L_x_1297) ;  /* 0x0000000100047547 */ /* 0x000fea000b800000 */
[----:B------:R-:W-:Y:S05]  /*6690*/  BPT.TRAP 0x1 ;  /* 0x000000040000795c */ /* 0x000fea0000300000 */
.L_x_1297:
[----:B------:R-:W5:Y:S01]  /*66a0*/  SYNCS.PHASECHK.TRANS64.TRYWAIT P0, [R22+URZ+0x30118], R3 ;  /* 0x03011803160075a7 */ /* 0x000f6200080011ff */
[----:B-123--:R-:W1:Y:S08]  /*66b0*/  LDC R0, c[0x0][0x38c] ;  /* 0x0000e300ff007b82 */ /* 0x00ee700000000800 */
[----:B------:R-:W2:Y:S01]  /*66c0*/  S2UR UR9, SR_CTAID.Y ;  /* 0x00000000000979c3 */ /* 0x000ea20000002600 */
[----:B-1----:R-:W1:Y:S08]  /*66d0*/  I2F.U32.RP R6, R0 ;  /* 0x0000000000067306 */ /* 0x002e700000209000 */
[----:B-1----:R-:W1:Y:S02]  /*66e0*/  MUFU.RCP R6, R6 ;  /* 0x0000000600067308 */ /* 0x002e640000001000 */
[----:B-12--5:R-:W-:Y:S05]  /*66f0*/  @!P0 BRA `(.L_x_1298) ;  /* 0x0000016000cc8947 */ /* 0x026fea0003800000 */
.L_x_1453:
[----:B------:R-:W2:Y:S01]  /*6700*/  LDCU UR4, c[0x0][0x414] ;  /* 0x00008280ff0477ac */ /* 0x000ea20008000800 */
[----:B------:R-:W-:Y:S01]  /*6710*/  IADD3 R8, PT, PT, R6, 0xffffffe, RZ ;  /* 0x0ffffffe06087810 */ /* 0x000fe20007ffe0ff */
[----:B------:R-:W-:Y:S01]  /*6720*/  BSSY.RECONVERGENT B2, `(.L_x_1299) ;  /* 0x000003a000027945 */ /* 0x000fe20003800200 */
[----:B------:R-:W-:Y:S01]  /*6730*/  FSETP.GEU.AND P0, PT, R19, R5, PT ;  /* 0x000000051300720b */ /* 0x000fe20003f0e000 */
[----:B------:R-:W3:Y:S01]  /*6740*/  LDCU UR8, c[0x0][0x418] ;  /* 0x00008300ff0877ac */ /* 0x000ee20008000800 */
[----:B------:R-:W1:Y:S01]  /*6750*/  F2I.FTZ.U32.TRUNC.NTZ R9, R8 ;  /* 0x0000000800097305 */ /* 0x000e62000021f000 */
[----:B------:R-:W-:Y:S02]  /*6760*/  LOP3.LUT R45, R45, 0x7f, RZ, 0xc0, !PT ;  /* 0x0000007f2d2d7812 */ /* 0x000fe400078ec0ff */
[C---:B------:R-:W-:Y:S01]  /*6770*/  FSEL R6, R5.reuse, R19, !P0 ;  /* 0x0000001305067208 */ /* 0x040fe20004000000 */
[----:B------:R-:W5:Y:S04]  /*6780*/  LDCU.64 UR6, c[0x0][0x430] ;  /* 0x00008600ff0677ac */ /* 0x000f680008000a00 */
[--C-:B------:R-:W-:Y:S01]  /*6790*/  FADD R5, R5, -R6.reuse ;  /* 0x8000000605057221 */ /* 0x100fe20000000000 */
[----:B------:R-:W-:-:S03]  /*67a0*/  FADD R6, R19, -R6 ;  /* 0x8000000613067221 */ /* 0x000fc60000000000 */
[----:B--2---:R-:W-:Y:S01]  /*67b0*/  FMUL R7, R5, UR4 ;  /* 0x0000000405077c20 */ /* 0x004fe20008400000 */
[----:B------:R-:W-:Y:S01]  /*67c0*/  FMUL R6, R6, UR4 ;  /* 0x0000000406067c20 */ /* 0x000fe20008400000 */
[----:B-1--4-:R-:W-:Y:S01]  /*67d0*/  IADD3 R3, PT, PT, RZ, -R9, RZ ;  /* 0x80000009ff037210 */ /* 0x012fe20007ffe0ff */
[----:B------:R-:W1:Y:S01]  /*67e0*/  LDCU.64 UR4, c[0x0][0x428] ;  /* 0x00008500ff0477ac */ /* 0x000e620008000a00 */
[----:B------:R-:W-:Y:S02]  /*67f0*/  MOV R8, RZ ;  /* 0x000000ff00087202 */ /* 0x000fe40000000f00 */
[----:B------:R-:W-:Y:S01]  /*6800*/  FSETP.GEU.AND P0, PT, R7, -126, PT ;  /* 0xc2fc00000700780b */ /* 0x000fe20003f0e000 */
[----:B------:R-:W-:Y:S01]  /*6810*/  IMAD R3, R3, R0, RZ ;  /* 0x0000000003037224 */ /* 0x000fe200078e02ff */
[----:B------:R-:W-:Y:S01]  /*6820*/  FSETP.GEU.AND P1, PT, R6, -126, PT ;  /* 0xc2fc00000600780b */ /* 0x000fe20003f2e000 */
[----:B-----5:R-:W-:Y:S02]  /*6830*/  IMAD R16, R16, UR7, RZ ;  /* 0x0000000710107c24 */ /* 0x020fe4000f8e02ff */
[----:B------:R-:W-:-:S06]  /*6840*/  IMAD.HI.U32 R5, R9, R3, R8 ;  /* 0x0000000309057227 */ /* 0x000fcc00078e0008 */
[----:B------:R-:W-:-:S04]  /*6850*/  IMAD.HI.U32 R5, R5, UR9, RZ ;  /* 0x0000000905057c27 */ /* 0x000fc8000f8e00ff */
[----:B------:R-:W-:Y:S01]  /*6860*/  @!P0 FMUL R7, R7, 0.5 ;  /* 0x3f00000007078820 */ /* 0x000fe20000400000 */
[----:B------:R-:W-:Y:S01]  /*6870*/  @!P1 FMUL R6, R6, 0.5 ;  /* 0x3f00000006069820 */ /* 0x000fe20000400000 */
[----:B------:R-:W-:Y:S02]  /*6880*/  IADD3 R9, PT, PT, -R5, RZ, RZ ;  /* 0x000000ff05097210 */ /* 0x000fe40007ffe1ff */
[----:B------:R-:W2:Y:S03]  /*6890*/  MUFU.EX2 R3, R7 ;  /* 0x0000000700037308 */ /* 0x000ea60000000800 */
[----:B------:R-:W-:-:S05]  /*68a0*/  IMAD R9, R0, R9, UR9 ;  /* 0x0000000900097e24 */ /* 0x000fca000f8e0209 */
[----:B------:R-:W4:Y:S01]  /*68b0*/  MUFU.EX2 R13, R6 ;  /* 0x00000006000d7308 */ /* 0x000f220000000800 */
[----:B------:R-:W-:Y:S01]  /*68c0*/  ISETP.GE.U32.AND P2, PT, R9, R0, PT ;  /* 0x000000000900720c */ /* 0x000fe20003f46070 */
[----:B--2---:R-:W-:Y:S01]  /*68d0*/  @!P0 FMUL R3, R3, R3 ;  /* 0x0000000303038220 */ /* 0x004fe20000400000 */
[----:B------:R-:W-:-:S03]  /*68e0*/  ISETP.NE.U32.AND P0, PT, R0, RZ, PT ;  /* 0x000000ff0000720c */ /* 0x000fc60003f05070 */
[----:B------:R-:W-:-:S08]  /*68f0*/  FMUL R11, R4, R3 ;  /* 0x00000003040b7220 */ /* 0x000fd00000400000 */
[-C--:B------:R-:W-:Y:S02]  /*6900*/  @P2 IADD3 R9, PT, PT, R9, -R0.reuse, RZ ;  /* 0x8000000009092210 */ /* 0x080fe40007ffe0ff */
[----:B------:R-:W-:Y:S01]  /*6910*/  @P2 IADD3 R5, PT, PT, R5, 0x1, RZ ;  /* 0x0000000105052810 */ /* 0x000fe20007ffe0ff */
[----:B----4-:R-:W-:Y:S01]  /*6920*/  @!P1 FMUL R13, R13, R13 ;  /* 0x0000000d0d0d9220 */ /* 0x010fe20000400000 */
[----:B------:R-:W-:-:S03]  /*6930*/  ISETP.GE.U32.AND P1, PT, R9, R0, PT ;  /* 0x000000000900720c */ /* 0x000fc60003f26070 */
[----:B------:R-:W-:Y:S01]  /*6940*/  FFMA R18, R18, R13, R11 ;  /* 0x0000000d12127223 */ /* 0x000fe2000000000b */
[----:B---3--:R-:W-:-:S03]  /*6950*/  FMUL R13, R13, UR8 ;  /* 0x000000080d0d7c20 */ /* 0x008fc60008400000 */
[----:B------:R-:W2:Y:S06]  /*6960*/  MUFU.RCP R9, R18 ;  /* 0x0000001200097308 */ /* 0x000eac0000001000 */
[----:B------:R-:W-:Y:S02]  /*6970*/  @P1 IADD3 R5, PT, PT, R5, 0x1, RZ ;  /* 0x0000000105051810 */ /* 0x000fe40007ffe0ff */
[----:B------:R-:W-:Y:S01]  /*6980*/  @!P0 LOP3.LUT R5, RZ, R0, RZ, 0x33, !PT ;  /* 0x00000000ff058212 */ /* 0x000fe200078e33ff */
[----:B------:R-:W3:Y:S03]  /*6990*/  FCHK P1, R13, R18 ;  /* 0x000000120d007302 */ /* 0x000ee60000020000 */
[C---:B------:R-:W-:Y:S01]  /*69a0*/  IADD3 R7, PT, PT, -R5.reuse, RZ, RZ ;  /* 0x000000ff05077210 */ /* 0x040fe20007ffe1ff */
[----:B------:R-:W-:-:S02]  /*69b0*/  IMAD R16, R5, UR6, R16 ;  /* 0x0000000605107c24 */ /* 0x000fc4000f8e0210 */
[----:B--2---:R-:W-:Y:S02]  /*69c0*/  FFMA R4, -R18, R9, 1 ;  /* 0x3f80000012047423 */ /* 0x004fe40000000109 */
[----:B------:R-:W-:Y:S02]  /*69d0*/  IMAD R5, R0, R7, UR9 ;  /* 0x0000000900057e24 */ /* 0x000fe4000f8e0207 */
[----:B-1----:R-:W-:Y:S02]  /*69e0*/  IMAD R0, R45, UR4, RZ ;  /* 0x000000042d007c24 */ /* 0x002fe4000f8e02ff */
[----:B------:R-:W-:Y:S01]  /*69f0*/  FFMA R4, R9, R4, R9 ;  /* 0x0000000409047223 */ /* 0x000fe20000000009 */
[----:B------:R-:W-:Y:S01]  /*6a00*/  IMAD R5, R5, UR5, R16 ;  /* 0x0000000505057c24 */ /* 0x000fe2000f8e0210 */
[----:B------:R-:W-:Y:S02]  /*6a10*/  IADD3 R16, PT, PT, R2, 0x180, RZ ;  /* 0x0000018002107810 */ /* 0x000fe40007ffe0ff */
[----:B------:R-:W-:-:S02]  /*6a20*/  FFMA R43, R13, R4, RZ ;  /* 0x000000040d2b7223 */ /* 0x000fc400000000ff */
[----:B------:R-:W-:Y:S02]  /*6a30*/  IADD3 R5, P0, PT, R5, R0, RZ ;  /* 0x0000000005057210 */ /* 0x000fe40007f1e0ff */
[----:B------:R-:W-:Y:S02]  /*6a40*/  FFMA R6, -R18, R43, R13 ;  /* 0x0000002b12067223 */ /* 0x000fe4000000010d */
[----:B------:R-:W-:Y:S02]  /*6a50*/  LEA.HI.X.SX32 R0, R0, RZ, 0x1, P0 ;  /* 0x000000ff00007211 */ /* 0x000fe400000f0eff */
[----:B------:R-:W-:Y:S01]  /*6a60*/  FFMA R43, R4, R6, R43 ;  /* 0x00000006042b7223 */ /* 0x000fe2000000002b */
[----:B------:R-:W-:Y:S01]  /*6a70*/  IADD3 R4, PT, PT, R2, 0x100, RZ ;  /* 0x0000010002047810 */ /* 0x000fe20007ffe0ff */
[----:B---3--:R-:W-:Y:S06]  /*6a80*/  @!P1 BRA `(.L_x_1300) ;  /* 0x00000000000c9947 */ /* 0x008fec0003800000 */
[----:B------:R-:W-:Y:S02]  /*6a90*/  MOV R8, 0x6ab0 ;  /* 0x00006ab000087802 */ /* 0x000fe40000000f00 */
[----:B0-----:R-:W-:Y:S05]  /*6aa0*/  CALL.REL.NOINC `($__internal_17_$__cuda_sm3x_div_rn_noftz_f32_slowpath) ;  /* 0x0000016400807944 */ /* 0x001fea0003c00000 */
[----:B------:R-:W-:Y:S02]  /*6ab0*/  MOV R43, R42 ;  /* 0x0000002a002b7202 */ /* 0x000fe40000000f00 */
.L_x_1300:
[----:B------:R-:W-:Y:S05]  /*6ac0*/  BSYNC.RECONVERGENT B2 ;  /* 0x0000000000027941 */ /* 0x000fea0003800200 */
.L_x_1299:
[----:B------:R-:W1:Y:S01]  /*6ad0*/  LDCU UR4, c[0x0][0x418] ;  /* 0x00008300ff0477ac */ /* 0x000e620008000800 */
[----:B------:R-:W2:Y:S01]  /*6ae0*/  MUFU.RCP R7, R18 ;  /* 0x0000001200077308 */ /* 0x000ea20000001000 */
[----:B------:R-:W-:Y:S01]  /*6af0*/  BSSY.RECONVERGENT B2, `(.L_x_1301) ;  /* 0x000000b000027945 */ /* 0x000fe20003800200 */
[----:B-1----:R-:W-:Y:S01]  /*6b00*/  FMUL R13, R3, UR4 ;  /* 0x00000004030d7c20 */ /* 0x002fe20008400000 */
[----:B--2---:R-:W-:-:S05]  /*6b10*/  FFMA R6, -R18, R7, 1 ;  /* 0x3f80000012067423 */ /* 0x004fca0000000107 */
[----:B------:R-:W1:Y:S01]  /*6b20*/  FCHK P0, R13, R18 ;  /* 0x000000120d007302 */ /* 0x000e620000000000 */
[----:B------:R-:W-:-:S04]  /*6b30*/  FFMA R6, R7, R6, R7 ;  /* 0x0000000607067223 */ /* 0x000fc80000000007 */
[----:B------:R-:W-:-:S04]  /*6b40*/  FFMA R42, R6, R13, RZ ;  /* 0x0000000d062a7223 */ /* 0x000fc800000000ff */
[----:B------:R-:W-:-:S04]  /*6b50*/  FFMA R3, -R18, R42, R13 ;  /* 0x0000002a12037223 */ /* 0x000fc8000000010d */
[----:B------:R-:W-:Y:S01]  /*6b60*/  FFMA R42, R6, R3, R42 ;  /* 0x00000003062a7223 */ /* 0x000fe2000000002a */
[----:B-1----:R-:W-:Y:S05]  /*6b70*/  @!P0 BRA `(.L_x_1302) ;  /* 0x0000000000088947 */ /* 0x002fea0003800000 */
[----:B------:R-:W-:Y:S02]  /*6b80*/  MOV R8, 0x6ba0 ;  /* 0x00006ba000087802 */ /* 0x000fe40000000f00 */
[----:B0-----:R-:W-:Y:S05]  /*6b90*/  CALL.REL.NOINC `($__internal_17_$__cuda_sm3x_div_rn_noftz_f32_slowpath) ;  /* 0x0000016400447944 */ /* 0x001fea0003c00000 */
.L_x_1302:
[----:B------:R-:W-:Y:S05]  /*6ba0*/  BSYNC.RECONVERGENT B2 ;  /* 0x0000000000027941 */ /* 0x000fea0003800200 */
.L_x_1301:
[----:B------:R-:W1:Y:S01]  /*6bb0*/  LDCU.64 UR4, c[0x0][0x420] ;  /* 0x00008400ff0477ac */ /* 0x000e620008000a00 */
[----:B------:R-:W-:-:S04]  /*6bc0*/  SHF.R.U32.HI R3, RZ, 0x15, R4 ;  /* 0x00000015ff037819 */ /* 0x000fc80000011604 */
[----:B------:R-:W-:Y:S02]  /*6bd0*/  ISETP.NE.AND P0, PT, R44, R3, PT ;  /* 0x000000032c00720c */ /* 0x000fe40003f05270 */
[----:B-1----:R-:W-:-:S04]  /*6be0*/  LEA R40, P1, R5, UR4, 0x1 ;  /* 0x0000000405287c11 */ /* 0x002fc8000f8208ff */
[----:B------:R-:W-:-:S07]  /*6bf0*/  LEA.HI.X R41, R5, UR5, R0, 0x1, P1 ;  /* 0x0000000505297c11 */ /* 0x000fce00088f0c00 */
        /* <DEDUP_REMOVED lines=17> */
.L_x_1303:
[----:B------:R-:W-:Y:S01]  /*6d10*/  SHF.R.U32.HI R3, RZ, 0x15, R16 ;  /* 0x00000015ff037819 */ /* 0x000fe20000011610 */
[----:B------:R-:W-:Y:S05]  /*6d20*/  WARPSYNC.ALL ;  /* 0x0000000000007948 */ /* 0x000fea0003800000 */
[----:B------:R-:W-:Y:S02]  /*6d30*/  R2UR UR4, R2 ;  /* 0x00000000020472ca */ /* 0x000fe400000e0000 */
[----:B------:R-:W-:-:S11]  /*6d40*/  ISETP.NE.AND P0, PT, R44, R3, PT ;  /* 0x000000032c00720c */ /* 0x000fd60003f05270 */
[----:B0-----:R-:W0:Y:S02]  /*6d50*/  LDTM.x16 R24, tmem[UR4+0x100] ;  /* 0x00010004001879ee */ /* 0x001e240008240000 */
        /* <DEDUP_REMOVED lines=17> */
.L_x_1304:
        /* <DEDUP_REMOVED lines=14> */
[----:B------:R-:W0:Y:S02]  /*6f50*/  LDTM.x16 R4, tmem[UR4+0x180] ;  /* 0x00018004000479ee */ /* 0x000e240008240000 */
        /* <DEDUP_REMOVED lines=16> */
[----:B------:R-:W-:Y:S02]  /*7060*/  F2FP.F16.F32.PACK_AB R7, R19, R18 ;  /* 0x000000121307723e */ /* 0x000fe400000000ff */
[----:B------:R-:W-:-:S03]  /*7070*/  IADD3 R16, PT, PT, R2, 0x190, RZ ;  /* 0x0000019002107810 */ /* 0x000fc60007ffe0ff */
        /* <DEDUP_REMOVED lines=19> */
.L_x_1305:
[----:B------:R-:W-:Y:S01]  /*71b0*/  SHF.R.U32.HI R3, RZ, 0x15, R16 ;  /* 0x00000015ff037819 */ /* 0x000fe20000011610 */
[----:B------:R-:W-:Y:S05]  /*71c0*/  WARPSYNC.ALL ;  /* 0x0000000000007948 */ /* 0x000fea0003800000 */
        /* <DEDUP_REMOVED lines=20> */
.L_x_1306:
        /* <DEDUP_REMOVED lines=52> */
.L_x_1307:
        /* <DEDUP_REMOVED lines=22> */
.L_x_1308:
        /* <DEDUP_REMOVED lines=52> */
.L_x_1309:
        /* <DEDUP_REMOVED lines=22> */
.L_x_1310:
        /* <DEDUP_REMOVED lines=52> */
.L_x_1311:
        /* <DEDUP_REMOVED lines=22> */
.L_x_1312:
        /* <DEDUP_REMOVED lines=52> */
.L_x_1313:
        /* <DEDUP_REMOVED lines=22> */
.L_x_1314:
        /* <DEDUP_REMOVED lines=52> */
.L_x_1315:
        /* <DEDUP_REMOVED lines=22> */
.L_x_1316:
        /* <DEDUP_REMOVED lines=52> */
.L_x_1317:
        /* <DEDUP_REMOVED lines=22> */
.L_x_1318:
        /* <DEDUP_REMOVED lines=36> */
.L_x_1319:
[----:B------:R-:W-:Y:S01]  /*9110*/  IADD3 R0, PT, PT, R22, 0x30120, RZ ;  /* 0x0003012016007810 */ /* 0x000fe20007ffe0ff */
[----:B------:R-:W-:-:S03]  /*9120*/  UISETP.NE.AND UP0, UPT, UR38, URZ, UPT ;  /* 0x000000ff2600728c */ /* 0x000fc6000bf05270 */
[----:B------:R-:W-:-:S04]  /*9130*/  PRMT R0, R23, 0x654, R0 ;  /* 0x0000065417007816 */ /* 0x000fc80000000000 */
[----:B------:R1:W-:Y:S02]  /*9140*/  SYNCS.ARRIVE.TRANS64.RED.A1T0 RZ, [R0+URZ], RZ ;  /* 0x000000ff00ff79a7 */ /* 0x0003e400081004ff */
[----:B------:R-:W-:Y:S05]  /*9150*/  BRA.U UP0, `(.L_x_1320) ;  /* 0x0000000100087547 */ /* 0x000fea000b800000 */
[----:B------:R-:W-:Y:S05]  /*9160*/  BPT.TRAP 0x1 ;  /* 0x000000040000795c */ /* 0x000fea0000300000 */
[----:B------:R-:W-:Y:S05]  /*9170*/  BPT.TRAP 0x1 ;  /* 0x000000040000795c */ /* 0x000fea0000300000 */
.L_x_1320:
[----:B------:R-:W-:-:S04]  /*9180*/  IADD3 R22, PT, PT, R22, 0x30128, RZ ;  /* 0x0003012816167810 */ /* 0x000fc80007ffe0ff */
[----:B------:R-:W-:-:S04]  /*9190*/  PRMT R22, R23, 0x654, R22 ;  /* 0x0000065417167816 */ /* 0x000fc80000000016 */
[----:B------:R2:W-:Y:S03]  /*91a0*/  SYNCS.ARRIVE.TRANS64.RED.A1T0 RZ, [R22+URZ], RZ ;  /* 0x000000ff16ff79a7 */ /* 0x0005e600081004ff */
.L_x_1232:
[----:B------:R-:W3:Y:S01]  /*91b0*/  S2UR UR4, SR_CgaCtaId ;  /* 0x00000000000479c3 */ /* 0x000ee20000008800 */
[----:B------:R-:W-:Y:S01]  /*91c0*/  UMOV UR5, 0x400 ;  /* 0x0000040000057882 */ /* 0x000fe20000000000 */
[----:B------:R-:W-:Y:S01]  /*91d0*/  UMOV UR6, 0x40 ;  /* 0x0000004000067882 */ /* 0x000fe20000000000 */
[----:B------:R-:W-:Y:S02]  /*91e0*/  IMAD.MOV.U32 R2, RZ, RZ, 0xffff ;  /* 0x0000ffffff027424 */ /* 0x000fe400078e00ff */
[----:B-1----:R-:W-:Y:S01]  /*91f0*/  IMAD.MOV.U32 R0, RZ, RZ, 0x1 ;  /* 0x00000001ff007424 */ /* 0x002fe200078e00ff */
[----:B---3--:R-:W-:Y:S02]  /*9200*/  ULEA UR5, UR4, UR5, 0x18 ;  /* 0x0000000504057291 */ /* 0x008fe4000f8ec0ff */
        /* <DEDUP_REMOVED lines=23> */
[----:B------:R-:W3:Y:S02]  /*9380*/  REDUX UR5, R2 ;  /* 0x00000000020573c4 */ /* 0x000ee40000000000 */
[----:B------:R4:W-:Y:S01]  /*9390*/  UTCATOMSWS.AND URZ, UR8 ;  /* 0x0000000800ff79e3 */ /* 0x0009e20008000000 */
[----:B-1----:R-:W-:Y:S01]  /*93a0*/  IMAD.U32 R0, RZ, RZ, UR4 ;  /* 0x00000004ff007e24 */ /* 0x002fe2000f8e00ff */
[----:B0-----:R-:W-:Y:S01]  /*93b0*/  ISETP.EQ.U32.AND P0, PT, R3, UR7, PT ;  /* 0x0000000703007c0c */ /* 0x001fe2000bf02070 */
[----:B---3--:R-:W-:-:S12]  /*93c0*/  IMAD.U32 R3, RZ, RZ, UR5 ;  /* 0x00000005ff037e24 */ /* 0x008fd8000f8e00ff */
[----:B------:R4:W-:Y:S04]  /*93d0*/  @P0 ATOMS.AND RZ, [UR6+0x14], R3 ;  /* 0x00001403ffff098c */ /* 0x0009e8000a800006 */
[----:B------:R4:W-:Y:S01]  /*93e0*/  @P0 ATOMS.AND RZ, [UR6+0x18], R0 ;  /* 0x00001800ffff098c */ /* 0x0009e2000a800006 */
[----:B------:R-:W-:Y:S05]  /*93f0*/  BRA `(.L_x_1323) ;  /* 0x0000000000147947 */ /* 0x000fea0003800000 */
.L_x_1322:
[----:B------:R-:W-:Y:S02]  /*9400*/  MOV R2, 0x9420 ;  /* 0x0000942000027802 */ /* 0x000fe40000000f00 */
[----:B--2---:R-:W-:Y:S05]  /*9410*/  CALL.REL.NOINC `($__internal_14_$__cuda_sm10x_tcgen05_guardrail_trap_col_being_dealloced_not_returned_by_alloc) ;  /* 0x0000013c00007944 */ /* 0x004fea0003c00000 */
[----:B------:R-:W-:Y:S05]  /*9420*/  BRA `(.L_x_1323) ;  /* 0x0000000000087947 */ /* 0x000fea0003800000 */
.L_x_1321:
[----:B------:R-:W-:Y:S02]  /*9430*/  MOV R2, 0x9450 ;  /* 0x0000945000027802 */ /* 0x000fe40000000f00 */
[----:B--2---:R-:W-:Y:S05]  /*9440*/  CALL.REL.NOINC `($__internal_16_$__cuda_sm10x_tcgen05_guardrail_trap_unallocated_columns_being_dealloced) ;  /* 0x0000013c000c7944 */ /* 0x004fea0003c00000 */
.L_x_1323:
[----:B------:R-:W-:Y:S01]  /*9450*/  NOP ;  /* 0x0000000000007918 */ /* 0x000fe20000000000 */
[----:B----4-:R-:W-:Y:S05]  /*9460*/  EXIT ;  /* 0x000000000000794d */ /* 0x010fea0003800000 */
.L_x_1166:
[----:B------:R-:W-:-:S08]  /*9470*/  NOP ;  /* 0x0000000000007918 */ /* 0x000fd00000000000 */
[----:B------:R-:W0:Y:S02]  /*9480*/  USETMAXREG.TRY_ALLOC.CTAPOOL UP0, 0xc0 ;  /* 0x000000c0000079c8 */ /* 0x000e240008000600 */
[----:B0-----:R-:W-:Y:S05]  /*9490*/  BRA.U !UP0, `(.L_x_1166) ;  /* 0xfffffffd08f47547 */ /* 0x001fea000b83ffff */
[----:B------:R-:W0:Y:S01]  /*94a0*/  S2R R0, SR_CTAID.Z ;  /* 0x0000000000007919 */ /* 0x000e220000002700 */
[----:B------:R-:W0:Y:S01]  /*94b0*/  LDC.64 R2, c[0x0][0x398] ;  /* 0x0000e600ff027b82 */ /* 0x000e220000000a00 */
[----:B------:R-:W1:Y:S01]  /*94c0*/  LDCU.64 UR4, c[0x0][0x3c0] ;  /* 0x00007800ff0477ac */ /* 0x000e620008000a00 */
[----:B0-----:R-:W-:-:S06]  /*94d0*/  IMAD.WIDE.U32 R4, R0, 0x4, R2 ;  /* 0x0000000400047825 */ /* 0x001fcc00078e0002 */
[----:B------:R-:W0:Y:S01]  /*94e0*/  S2UR UR9, SR_CTAID.X ;  /* 0x00000000000979c3 */ /* 0x000e220000002500 */
[----:B------:R-:W2:Y:S01]  /*94f0*/  LDG.E R0, desc[UR44][R4.64] ;  /* 0x0000002c04007981 */ /* 0x000ea2000c1e1900 */
[----:B-1----:R-:W-:-:S06]  /*9500*/  UISETP.NE.U32.AND UP0, UPT, UR4, URZ, UPT ;  /* 0x000000ff0400728c */ /* 0x002fcc000bf05070 */
[----:B------:R-:W1:Y:S01]  /*9510*/  LDC R2, c[0x0][0x380] ;  /* 0x0000e000ff027b82 */ /* 0x000e620000000800 */
[----:B------:R-:W-:Y:S02]  /*9520*/  UISETP.NE.AND.EX UP0, UPT, UR5, URZ, UPT, UP0 ;  /* 0x000000ff0500728c */ /* 0x000fe4000bf05300 */
[----:B0-----:R-:W-:-:S06]  /*9530*/  USHF.L.U32 UR9, UR9, 0x7, URZ ;  /* 0x0000000709097899 */ /* 0x001fcc00080006ff */
[----:B-1----:R-:W-:Y:S02]  /*9540*/  ISETP.LE.U32.AND P0, PT, R2, UR9, PT ;  /* 0x0000000902007c0c */ /* 0x002fe4000bf03070 */
[----:B--2---:R-:W-:-:S13]  /*9550*/  R2UR UR8, R0 ;  /* 0x00000000000872ca */ /* 0x004fda00000e0000 */
[----:B------:R-:W-:Y:S02]  /*9560*/  UIADD3 UR49, UPT, UPT, UR8, 0x1, URZ ;  /* 0x0000000108317890 */ /* 0x000fe4000fffe0ff */
[----:B------:R-:W-:Y:S01]  /*9570*/  @!UP0 UIADD3 UR49, UPT, UPT, UR8, URZ, URZ ;  /* 0x000000ff08318290 */ /* 0x000fe2000fffe0ff */
[----:B------:R-:W-:Y:S11]  /*9580*/  @P0 EXIT ;  /* 0x000000000000094d */ /* 0x000ff60003800000 */
[----:B------:R-:W-:Y:S02]  /*9590*/  UIADD3 UR8, UPT, UPT, UR49, 0xff, URZ ;  /* 0x000000ff31087890 */ /* 0x000fe4000fffe0ff */
[----:B------:R-:W-:Y:S02]  /*95a0*/  ULOP3.LUT UP0, URZ, UR49, 0xff, URZ, 0xc0, !UPT ;  /* 0x000000ff31ff7892 */ /* 0x000fe4000f80c0ff */
[----:B------:R-:W-:Y:S02]  /*95b0*/  UISETP.NE.AND UP1, UPT, UR51, URZ, UPT ;  /* 0x000000ff3300728c */ /* 0x000fe4000bf25270 */
[----:B------:R-:W-:Y:S02]  /*95c0*/  USHF.R.S32.HI UR5, URZ, 0x1f, UR8 ;  /* 0x0000001fff057899 */ /* 0x000fe40008011408 */
[----:B------:R-:W-:Y:S02]  /*95d0*/  USEL UR40, UR7, UR6, UP1 ;  /* 0x0000000607287287 */ /* 0x000fe40008800000 */
[----:B------:R-:W-:-:S02]  /*95e0*/  ULEA.HI UR5, UR5, UR8, URZ, 0x8 ;  /* 0x0000000805057291 */ /* 0x000fc4000f8f40ff */
[----:B------:R-:W-:Y:S02]  /*95f0*/  ULOP3.LUT UR40, UR40, 0x1, URZ, 0xc0, !UPT ;  /* 0x0000000128287892 */ /* 0x000fe4000f8ec0ff */
[----:B------:R-:W-:Y:S02]  /*9600*/  @UP0 ULEA.HI.SX32 UR44, UR5, 0xffffffff, 0x18 ;  /* 0xffffffff052c0891 */ /* 0x000fe4000f8fc2ff */
[----:B------:R-:W-:Y:S02]  /*9610*/  @!UP0 USHF.R.S32.HI UR44, URZ, 0x8, UR5 ;  /* 0x00000008ff2c8899 */ /* 0x000fe40008011405 */
[----:B------:R-:W-:Y:S02]  /*9620*/  UISETP.NE.U32.AND UP0, UPT, UR40, 0x1, UPT ;  /* 0x000000012800788c */ /* 0x000fe4000bf05070 */
[----:B------:R-:W-:-:S06]  /*9630*/  USEL UR4, URZ, 0x80, UP1 ;  /* 0x00000080ff047887 */ /* 0x000fcc0008800000 */
[----:B------:R-:W-:Y:S01]  /*9640*/  MOV R2, UR4 ;  /* 0x0000000400027c02 */ /* 0x000fe20008000f00 */
[----:B------:R-:W-:Y:S06]  /*9650*/  BRA.U !UP0, `(.L_x_1324) ;  /* 0x0000000108047547 */ /* 0x000fec000b800000 */
[----:B------:R-:W-:Y:S05]  /*9660*/  BPT.TRAP 0x1 ;  /* 0x000000040000795c */ /* 0x000fea0000300000 */
.L_x_1324:
[----:B------:R-:W0:Y:S01]  /*9670*/  S2UR UR4, SR_CgaCtaId ;  /* 0x00000000000479c3 */ /* 0x000e220000008800 */
[----:B------:R-:W-:Y:S01]  /*9680*/  UISETP.NE.AND UP0, UPT, UR51, URZ, UPT ;  /* 0x000000ff3300728c */ /* 0x000fe2000bf05270 */
[----:B------:R-:W-:Y:S01]  /*9690*/  MOV R3, 0x1 ;  /* 0x0000000100037802 */ /* 0x000fe20000000f00 */
[----:B------:R-:W-:-:S03]  /*96a0*/  UMOV UR5, 0x400 ;  /* 0x0000040000057882 */ /* 0x000fc60000000000 */
[----:B------:R-:W-:Y:S01]  /*96b0*/  SHF.L.U32 R3, R3, 0x1f, RZ ;  /* 0x0000001f03037819 */ /* 0x000fe200000006ff */
[----:B0-----:R-:W-:-:S04]  /*96c0*/  ULEA UR4, UR4, UR5, 0x18 ;  /* 0x0000000504047291 */ /* 0x001fc8000f8ec0ff */
[----:B------:R-:W-:Y:S02]  /*96d0*/  UIADD3 UR5, UPT, UPT, UR4, 0x300f8, URZ ;  /* 0x000300f804057890 */ /* 0x000fe4000fffe0ff */
[----:B------:R-:W-:-:S09]  /*96e0*/  @!UP0 UIADD3 UR5, UPT, UPT, UR4, 0x30108, URZ ;  /* 0x0003010804058890 */ /* 0x000fd2000fffe0ff */
[----:B------:R-:W0:Y:S02]  /*96f0*/  SYNCS.PHASECHK.TRANS64.TRYWAIT P0, [UR5], R3 ;  /* 0x00000003ff0075a7 */ /* 0x000e240008001105 */
[----:B0-----:R-:W-:Y:S05]  /*9700*/  @!P0 BRA `(.L_x_1325) ;  /* 0x0000013000dc8947 */ /* 0x001fea0003800000 */
.L_x_1455:
[----:B------:R-:W-:Y:S01]  /*9710*/  UISETP.GE.AND UP0, UPT, UR44, 0x1, UPT ;  /* 0x000000012c00788c */ /* 0x000fe2000bf06270 */
[----:B------:R-:W-:Y:S01]  /*9720*/  HFMA2 R152, -RZ, RZ, 0, 0 ;  /* 0x00000000ff987431 */ /* 0x000fe200000001ff */
[----:B------:R-:W-:Y:S01]  /*9730*/  MOV R153, 0xff800000 ;  /* 0xff80000000997802 */ /* 0x000fe20000000f00 */
[----:B------:R-:W-:Y:S01]  /*9740*/  UMOV UR48, 0x1 ;  /* 0x0000000100307882 */ /* 0x000fe20000000000 */
[----:B------:R-:W-:Y:S01]  /*9750*/  UMOV UR45, 0x1 ;  /* 0x00000001002d7882 */ /* 0x000fe20000000000 */
[----:B------:R-:W-:Y:S01]  /*9760*/  UMOV UR47, URZ ;  /* 0x000000ff002f7c82 */ /* 0x000fe20008000000 */
[----:B------:R-:W-:-:S03]  /*9770*/  UMOV UR46, URZ ;  /* 0x000000ff002e7c82 */ /* 0x000fc60008000000 */
[----:B------:R-:W-:Y:S05]  /*9780*/  BRA.U !UP0, `(.L_x_1326) ;  /* 0x0000004908147547 */ /* 0x000fea000b800000 */
[----:B------:R-:W-:Y:S01]  /*9790*/  USHF.L.U32 UR4, UR44, 0x8, URZ ;  /* 0x000000082c047899 */ /* 0x000fe200080006ff */
[----:B------:R-:W-:Y:S01]  /*97a0*/  IMAD.MOV.U32 R152, RZ, RZ, RZ ;  /* 0x000000ffff987224 */ /* 0x000fe200078e00ff */
[----:B------:R-:W-:Y:S01]  /*97b0*/  MOV R154, 0xff800000 ;  /* 0xff800000009a7802 */ /* 0x000fe20000000f00 */
[----:B------:R-:W1:Y:S03]  /*97c0*/  LDCU UR36, c[0x0][0x414] ;  /* 0x00008280ff2477ac */ /* 0x000e660008000800 */
[----:B------:R-:W-:Y:S01]  /*97d0*/  LOP3.LUT R2, R2, UR4, RZ, 0xfc, !PT ;  /* 0x0000000402027c12 */ /* 0x000fe2000f8efcff */
[----:B------:R-:W-:Y:S01]  /*97e0*/  UIADD3 UR44, UPT, UPT, UR44, -0x1, URZ ;  /* 0xffffffff2c2c7890 */ /* 0x000fe2000fffe0ff */
[----:B------:R-:W-:Y:S01]  /*97f0*/  UMOV UR46, URZ ;  /* 0x000000ff002e7c82 */ /* 0x000fe20008000000 */
[----:B------:R-:W-:Y:S01]  /*9800*/  UMOV UR45, 0x1 ;  /* 0x00000001002d7882 */ /* 0x000fe20000000000 */
[----:B------:R-:W-:Y:S01]  /*9810*/  UMOV UR48, 0x1 ;  /* 0x0000000100307882 */ /* 0x000fe20000000000 */
[----:B------:R-:W-:-:S08]  /*9820*/  UMOV UR47, URZ ;  /* 0x000000ff002f7c82 */ /* 0x000fd00008000000 */
.L_x_1347:
[----:B------:R-:W2:Y:S01]  /*9830*/  S2R R16, SR_TID.X ;  /* 0x0000000000107919 */ /* 0x000ea20000002100 */
[----:B------:R-:W-:Y:S01]  /*9840*/  UISETP.NE.AND UP0, UPT, UR51, URZ, UPT ;  /* 0x000000ff3300728c */ /* 0x000fe2000bf05270 */
[----:B------:R-:W-:-:S03]  /*9850*/  UMOV UR4, 0x20 ;  /* 0x0000002000047882 */ /* 0x000fc60000000000 */
[----:B------:R-:W-:Y:S02]  /*9860*/  USEL UR4, UR4, 0xa0, UP0 ;  /* 0x000000a004047887 */ /* 0x000fe40008000000 */
[----:B------:R-:W-:Y:S01]  /*9870*/  USEL UR5, UR43, UR42, UP0 ;  /* 0x0000002a2b057287 */ /* 0x000fe20008000000 */
        /* <DEDUP_REMOVED lines=9> */
.L_x_1327:
        /* <DEDUP_REMOVED lines=16> */
.L_x_1457:
        /* <DEDUP_REMOVED lines=17> */
.L_x_1329:
        /* <DEDUP_REMOVED lines=23> */
.L_x_1330:
        /* <DEDUP_REMOVED lines=23> */
.L_x_1331:
        /* <DEDUP_REMOVED lines=23> */
.L_x_1332:
        /* <DEDUP_REMOVED lines=89> */
.L_x_1333:
[----:B------:R-:W-:Y:S05]  /*a500*/  WARPSYNC.ALL ;  /* 0x0000000000007948 */ /* 0x000fea0003800000 */
[----:B------:R-:W-:Y:S02]  /*a510*/  R2UR UR4, R17 ;  /* 0x00000000110472ca */ /* 0x000fe400000e0000 */
[----:B------:R-:W-:-:S11]  /*a520*/  ISETP.NE.AND P0, PT, RZ, UR40, PT ;  /* 0x00000028ff007c0c */ /* 0x000fd6000bf05270 */
[----:B------:R0:W-:Y:S02]  /*a530*/  STTM.x2 tmem[UR4], R154 ;  /* 0x0000009a000079ed */ /* 0x0001e400080c0004 */
[----:B------:R-:W-:Y:S05]  /*a540*/  @P0 BRA `(.L_x_1334) ;  /* 0x0000000000040947 */ /* 0x000fea0003800000 */
[----:B-1----:R-:W-:Y:S05]  /*a550*/  BPT.TRAP 0x1 ;  /* 0x000000040000795c */ /* 0x002fea0000300000 */
.L_x_1334:
[----:B------:R-:W-:Y:S01]  /*a560*/  UISETP.NE.AND UP0, UPT, UR51, URZ, UPT ;  /* 0x000000ff3300728c */ /* 0x000fe2000bf05270 */
[----:B------:R-:W-:Y:S01]  /*a570*/  MOV R3, UR50 ;  /* 0x0000003200037c02 */ /* 0x000fe20008000f00 */
[----:B------:R-:W-:Y:S01]  /*a580*/  USHF.L.U32 UR5, UR41, 0x3, URZ ;  /* 0x0000000329057899 */ /* 0x000fe200080006ff */
[----:B------:R-:W-:Y:S01]  /*a590*/  FSETP.NEU.AND P0, PT, R153, -INF , PT ;  /* 0xff8000009900780b */ /* 0x000fe20003f0d000 */
[----:B------:R-:W-:Y:S01]  /*a5a0*/  UIADD3 UR6, UPT, UPT, UR37, 0x30100, URZ ;  /* 0x0003010025067890 */ /* 0x000fe2000fffe0ff */
[----:B------:R-:W-:Y:S01]  /*a5b0*/  SHF.L.U32 R3, R3, 0x1f, RZ ;  /* 0x0000001f03037819 */ /* 0x000fe200000006ff */
[----:B------:R-:W-:Y:S01]  /*a5c0*/  UIADD3 UR4, UPT, UPT, UR5, 0x30150, UR37 ;  /* 0x0003015005047890 */ /* 0x000fe2000fffe025 */
[----:B------:R-:W-:Y:S01]  /*a5d0*/  FSEL R0, R153, RZ, P0 ;  /* 0x000000ff99007208 */ /* 0x000fe20000000000 */
[----:B------:R-:W-:Y:S02]  /*a5e0*/  USEL UR38, UR48, UR45, UP0 ;  /* 0x0000002d30267287 */ /* 0x000fe40008000000 */
[----:B------:R-:W-:-:S02]  /*a5f0*/  ULOP3.LUT UR5, UR5, 0x8, URZ, 0x3c, !UPT ;  /* 0x0000000805057892 */ /* 0x000fc4000f8e3cff */
[----:B------:R-:W-:Y:S01]  /*a600*/  @UP0 UIADD3 UR6, UPT, UPT, UR37, 0x300f0, URZ ;  /* 0x000300f025060890 */ /* 0x000fe2000fffe0ff */
[----:B-1----:R-:W-:Y:S01]  /*a610*/  FMUL R0, R0, -UR36 ;  /* 0x8000002400007c20 */ /* 0x002fe20008400000 */
[----:B------:R-:W-:Y:S02]  /*a620*/  ULOP3.LUT UR38, UR38, 0x1, URZ, 0x3c, !UPT ;  /* 0x0000000126267892 */ /* 0x000fe4000f8e3cff */
[----:B------:R-:W-:Y:S01]  /*a630*/  UIADD3 UR5, UPT, UPT, UR5, 0x30150, UR37 ;  /* 0x0003015005057890 */ /* 0x000fe2000fffe025 */
[--C-:B------:R-:W-:Y:S02]  /*a640*/  FFMA2 R120, R120.F32x2.HI_LO, UR36.F32, R0.reuse.F32 ;  /* 0x0000002478787c49 */ /* 0x100fe40009200000 */
[--C-:B------:R-:W-:Y:S02]  /*a650*/  FFMA2 R122, R122.F32x2.HI_LO, UR36.F32, R0.reuse.F32 ;  /* 0x000000247a7a7c49 */ /* 0x100fe40009200000 */
[----:B------:R-:W-:Y:S01]  /*a660*/  SYNCS.ARRIVE.TRANS64.A1T0 RZ, [UR6], RZ ;  /* 0x000000ffffff79a7 */ /* 0x000fe20008100006 */
[----:B------:R-:W-:Y:S01]  /*a670*/  FSETP.GEU.AND P2, PT, R120, -126, PT ;  /* 0xc2fc00007800780b */ /* 0x000fe20003f4e000 */
[--C-:B------:R-:W-:Y:S01]  /*a680*/  FFMA2 R124, R124.F32x2.HI_LO, UR36.F32, R0.reuse.F32 ;  /* 0x000000247c7c7c49 */ /* 0x100fe20009200000 */
[----:B------:R-:W-:Y:S01]  /*a690*/  FSETP.GEU.AND P1, PT, R121, -126, PT ;  /* 0xc2fc00007900780b */ /* 0x000fe20003f2e000 */
[----:B------:R-:W-:Y:S01]  /*a6a0*/  FFMA2 R126, R126.F32x2.HI_LO, UR36.F32, R0.F32 ;  /* 0x000000247e7e7c49 */ /* 0x000fe20009200000 */
[----:B------:R-:W-:-:S02]  /*a6b0*/  FSETP.GEU.AND P0, PT, R122, -126, PT ;  /* 0xc2fc00007a00780b */ /* 0x000fc40003f0e000 */
[----:B------:R-:W-:Y:S01]  /*a6c0*/  FSETP.GEU.AND P6, PT, R123, -126, PT ;  /* 0xc2fc00007b00780b */ /* 0x000fe20003fce000 */
[----:B------:R-:W1:Y:S01]  /*a6d0*/  SYNCS.PHASECHK.TRANS64.TRYWAIT P3, [UR4], R3 ;  /* 0x00000003ff0075a7 */ /* 0x000e620008061104 */
        /* <DEDUP_REMOVED lines=11> */
.L_x_1458:
        /* <DEDUP_REMOVED lines=671> */
.L_x_1337:
[----:B------:R-:W-:Y:S05]  /*d180*/  BSYNC.RECONVERGENT B6 ;  /* 0x0000000000067941 */ /* 0x000fea0003800200 */
.L_x_1336:
        /* <DEDUP_REMOVED lines=30> */
[----:B------:R-:W-:Y:S01]  /*d370*/  UISETP.NE.AND UP0, UPT, UR51, URZ, UPT ;  /* 0x000000ff3300728c */ /* 0x000fe2000bf05270 */
[----:B--2---:R-:W-:-:S02]  /*d380*/  PRMT R35, R41, 0x5410, R35 ;  /* 0x0000541029237816 */ /* 0x004fc40000000023 */
        /* <DEDUP_REMOVED lines=13> */
[----:B------:R-:W-:Y:S01]  /*d460*/  USEL UR4, UR43, UR42, UP0 ;  /* 0x0000002a2b047287 */ /* 0x000fe20008000000 */
        /* <DEDUP_REMOVED lines=24> */
[----:B------:R-:W-:Y:S01]  /*d5f0*/  PRMT R15, R0, 0x5410, R189 ;  /* 0x00005410000f7816 */ /* 0x000fe200000000bd */
[----:B------:R-:W-:Y:S01]  /*d600*/  IMAD.U32 R0, RZ, RZ, UR4 ;  /* 0x00000004ff007e24 */ /* 0x000fe2000f8e00ff */
[----:B------:R-:W-:Y:S05]  /*d610*/  WARPSYNC.ALL ;  /* 0x0000000000007948 */ /* 0x000fea0003800000 */
[----:B------:R-:W-:Y:S01]  /*d620*/  ISETP.GT.U32.AND P1, PT, R0, 0x1, PT ;  /* 0x000000010000780c */ /* 0x000fe20003f24070 */
[----:B------:R0:W-:Y:S01]  /*d630*/  STTM.x32 tmem[UR39], R4 ;  /* 0x00000004000079ed */ /* 0x0001e200082c0027 */
[----:B------:R-:W1:Y:S11]  /*d640*/  FENCE.VIEW.ASYNC.T ;  /* 0x00000000000073c6 */ /* 0x000e760000000200 */
[----:B------:R-:W-:Y:S05]  /*d650*/  @P1 BRA `(.L_x_1338) ;  /* 0x0000000000081947 */ /* 0x000fea0003800000 */
[----:B------:R-:W-:Y:S05]  /*d660*/  BPT.TRAP 0x1 ;  /* 0x000000040000795c */ /* 0x000fea0000300000 */
[----:B------:R-:W-:Y:S05]  /*d670*/  BPT.TRAP 0x1 ;  /* 0x000000040000795c */ /* 0x000fea0000300000 */
.L_x_1338:
[----:B------:R-:W2:Y:S01]  /*d680*/  S2UR UR5, SR_CgaCtaId ;  /* 0x00000000000579c3 */ /* 0x000ea20000008800 */
[----:B------:R-:W-:Y:S01]  /*d690*/  UISETP.NE.AND UP0, UPT, UR51, URZ, UPT ;  /* 0x000000ff3300728c */ /* 0x000fe2000bf05270 */
[----:B------:R-:W-:Y:S02]  /*d6a0*/  UMOV UR4, 0x400 ;  /* 0x0000040000047882 */ /* 0x000fe40000000000 */
[----:B--2---:R-:W-:-:S04]  /*d6b0*/  ULEA UR4, UR5, UR4, 0x18 ;  /* 0x0000000405047291 */ /* 0x004fc8000f8ec0ff */
[----:B------:R-:W-:-:S04]  /*d6c0*/  UIADD3 UR6, UPT, UPT, UR4, 0x300e8, URZ ;  /* 0x000300e804067890 */ /* 0x000fc8000fffe0ff */
[----:B------:R-:W-:-:S04]  /*d6d0*/  @UP0 UIADD3 UR6, UPT, UPT, UR4, 0x300d8, URZ ;  /* 0x000300d804060890 */ /* 0x000fc8000fffe0ff */
[----:B------:R-:W-:Y:S02]  /*d6e0*/  UPRMT UR6, UR5, 0x654, UR6 ;  /* 0x0000065405067896 */ /* 0x000fe40008000006 */
[----:B------:R-:W-:-:S04]  /*d6f0*/  USEL UR5, UR47, UR46, UP0 ;  /* 0x0000002e2f057287 */ /* 0x000fc80008000000 */
[----:B------:R-:W-:-:S03]  /*d700*/  ULOP3.LUT UR5, UR5, 0x1, URZ, 0x3c, !UPT ;  /* 0x0000000105057892 */ /* 0x000fc6000f8e3cff */
[----:B-1----:R-:W-:Y:S01]  /*d710*/  SYNCS.ARRIVE.TRANS64.RED.A1T0 RZ, [UR6], RZ ;  /* 0x000000ffffff79a7 */ /* 0x002fe20008100406 */
[----:B------:R-:W-:Y:S02]  /*d720*/  USEL UR47, UR5, UR47, UP0 ;  /* 0x0000002f052f7287 */ /* 0x000fe40008000000 */
[----:B------:R-:W-:Y:S02]  /*d730*/  USEL UR46, UR46, UR5, UP0 ;  /* 0x000000052e2e7287 */ /* 0x000fe40008000000 */
[----:B------:R-:W-:-:S09]  /*d740*/  UISETP.NE.AND UP0, UPT, UR40, URZ, UPT ;  /* 0x000000ff2800728c */ /* 0x000fd2000bf05270 */
[----:B------:R-:W-:Y:S05]  /*d750*/  BRA.U UP0, `(.L_x_1339) ;  /* 0x0000000100047547 */ /* 0x000fea000b800000 */
[----:B------:R-:W-:Y:S05]  /*d760*/  BPT.TRAP 0x1 ;  /* 0x000000040000795c */ /* 0x000fea0000300000 */
.L_x_1339:
        /* <DEDUP_REMOVED lines=26> */
.L_x_1460:
        /* <DEDUP_REMOVED lines=10> */
.L_x_1342:
[----:B------:R-:W-:Y:S05]  /*d9b0*/  BSYNC.RECONVERGENT B0 ;  /* 0x0000000000007941 */ /* 0x000fea0003800200 */
.L_x_1341:
        /* <DEDUP_REMOVED lines=57> */
.L_x_1344:
        /* <DEDUP_REMOVED lines=16> */
.L_x_1462:
        /* <DEDUP_REMOVED lines=17> */
.L_x_1346:
[----:B------:R-:W-:Y:S05]  /*df60*/  WARPSYNC.ALL ;  /* 0x0000000000007948 */ /* 0x000fea0003800000 */
[----:B------:R-:W-:-:S13]  /*df70*/  R2UR UR4, R16 ;  /* 0x00000000100472ca */ /* 0x000fda00000e0000 */
[----:B------:R1:W-:Y:S02]  /*df80*/  STTM.x2 tmem[UR4], R152 ;  /* 0x00000098000079ed */ /* 0x0003e400080c0004 */
.L_x_1343:
[----:B------:R-:W-:Y:S01]  /*df90*/  UIADD3 UR4, UPT, UPT, UR44, 0x1, URZ ;  /* 0x000000012c047890 */ /* 0x000fe2000fffe0ff */
[----:B------:R-:W-:Y:S01]  /*dfa0*/  MOV R154, R153 ;  /* 0x00000099009a7202 */ /* 0x000fe20000000f00 */
[----:B------:R-:W-:Y:S02]  /*dfb0*/  UIADD3 UR44, UPT, UPT, UR44, -0x1, URZ ;  /* 0xffffffff2c2c7890 */ /* 0x000fe4000fffe0ff */
[----:B------:R-:W-:-:S09]  /*dfc0*/  UISETP.GT.U32.AND UP0, UPT, UR4, 0x1, UPT ;  /* 0x000000010400788c */ /* 0x000fd2000bf04070 */
[----:B------:R-:W-:Y:S05]  /*dfd0*/  BRA.U UP0, `(.L_x_1347) ;  /* 0xffffffb900147547 */ /* 0x000fea000b83ffff */
.L_x_1326:
[----:B------:R-:W-:-:S09]  /*dfe0*/  ULOP3.LUT UP0, URZ, UR49, 0xff, URZ, 0xc0, !UPT ;  /* 0x000000ff31ff7892 */ /* 0x000fd2000f80c0ff */
[----:B------:R-:W-:Y:S05]  /*dff0*/  BRA.U !UP0, `(.L_x_1348) ;  /* 0x0000005d08c87547 */ /* 0x000fea000b800000 */
[----:B------:R-:W2:Y:S01]  /*e000*/  S2R R16, SR_TID.X ;  /* 0x0000000000107919 */ /* 0x000ea20000002100 */
[----:B------:R-:W-:Y:S01]  /*e010*/  UISETP.NE.AND UP0, UPT, UR51, URZ, UPT ;  /* 0x000000ff3300728c */ /* 0x000fe2000bf05270 */
[----:B------:R-:W-:-:S03]  /*e020*/  UMOV UR4, 0x20 ;  /* 0x0000002000047882 */ /* 0x000fc60000000000 */
[----:B------:R-:W-:Y:S02]  /*e030*/  USEL UR4, UR4, 0xa0, UP0 ;  /* 0x000000a004047887 */ /* 0x000fe40008000000 */
[----:B------:R-:W-:Y:S02]  /*e040*/  USEL UR5, URZ, 0x80, UP0 ;  /* 0x00000080ff057887 */ /* 0x000fe40008000000 */
[----:B------:R-:W-:Y:S01]  /*e050*/  USEL UR46, UR47, UR46, UP0 ;  /* 0x0000002e2f2e7287 */ /* 0x000fe20008000000 */
[----:B--2---:R-:W-:-:S05]  /*e060*/  IMAD.U32 R17, R16, 0x10000, RZ ;  /* 0x0001000010117824 */ /* 0x004fca00078e00ff */
[----:B------:R-:W-:-:S05]  /*e070*/  LOP3.LUT R17, R17, 0x600000, RZ, 0xc0, !PT ;  /* 0x0060000011117812 */ /* 0x000fca00078ec0ff */
[C---:B0-----:R-:W-:Y:S01]  /*e080*/  VIADD R0, R17.reuse, UR4 ;  /* 0x0000000411007c36 */ /* 0x041fe20008000000 */
[----:B------:R-:W-:Y:S01]  /*e090*/  USEL UR4, UR43, UR42, UP0 ;  /* 0x0000002a2b047287 */ /* 0x000fe20008000000 */
[----:B------:R-:W-:-:S03]  /*e0a0*/  LOP3.LUT R17, R17, UR5, RZ, 0xfc, !PT ;  /* 0x0000000511117c12 */ /* 0x000fc6000f8efcff */
[----:B------:R-:W-:Y:S01]  /*e0b0*/  UISETP.GT.U32.AND UP0, UPT, UR4, 0x1, UPT ;  /* 0x000000010400788c */ /* 0x000fe2000bf04070 */
[----:B------:R-:W0:Y:S02]  /*e0c0*/  SHFL.IDX PT, R0, R0, RZ, 0x1f ;  /* 0x00001fff00007589 */ /* 0x000e2400000e0000 */
[----:B0-----:R-:W-:-:S06]  /*e0d0*/  R2UR UR36, R0 ;  /* 0x00000000002472ca */ /* 0x001fcc00000e0000 */
[----:B------:R-:W-:Y:S09]  /*e0e0*/  BRA.U UP0, `(.L_x_1349) ;  /* 0x0000000100047547 */ /* 0x000ff2000b800000 */
[----:B------:R-:W-:Y:S05]  /*e0f0*/  BPT.TRAP 0x1 ;  /* 0x000000040000795c */ /* 0x000fea0000300000 */
.L_x_1349:
[----:B------:R-:W0:Y:S01]  /*e100*/  S2UR UR38, SR_CgaCtaId ;  /* 0x00000000002679c3 */ /* 0x000e220000008800 */
[----:B------:R-:W-:Y:S01]  /*e110*/  UISETP.NE.AND UP0, UPT, UR51, URZ, UPT ;  /* 0x000000ff3300728c */ /* 0x000fe2000bf05270 */
[----:B------:R-:W-:Y:S01]  /*e120*/  IMAD.U32 R3, RZ, RZ, UR46 ;  /* 0x0000002eff037e24 */ /* 0x000fe2000f8e00ff */
[----:B------:R-:W-:Y:S01]  /*e130*/  UMOV UR37, 0x400 ;  /* 0x0000040000257882 */ /* 0x000fe20000000000 */
[----:B------:R-:W-:Y:S02]  /*e140*/  SHF.R.U32.HI R16, RZ, 0x5, R16 ;  /* 0x00000005ff107819 */ /* 0x000fe40000011610 */
[----:B------:R-:W-:Y:S02]  /*e150*/  SHF.R.U32.HI R19, RZ, 0x15, R17 ;  /* 0x00000015ff137819 */ /* 0x000fe40000011611 */
[----:B------:R-:W-:Y:S02]  /*e160*/  SHF.L.U32 R3, R3, 0x1f, RZ ;  /* 0x0000001f03037819 */ /* 0x000fe400000006ff */
[----:B------:R-:W-:-:S04]  /*e170*/  LOP3.LUT R18, R16, 0x3, RZ, 0xc0, !PT ;  /* 0x0000000310127812 */ /* 0x000fc800078ec0ff */
[----:B------:R-:W-:Y:S01]  /*e180*/  ISETP.NE.AND P0, PT, R18, R19, PT ;  /* 0x000000131200720c */ /* 0x000fe20003f05270 */
[----:B0-----:R-:W-:-:S04]  /*e190*/  ULEA UR37, UR38, UR37, 0x18 ;  /* 0x0000002526257291 */ /* 0x001fc8000f8ec0ff */
[----:B------:R-:W-:Y:S02]  /*e1a0*/  UIADD3 UR4, UPT, UPT, UR37, 0x300d0, URZ ;  /* 0x000300d025047890 */ /* 0x000fe4000fffe0ff */
[----:B------:R-:W-:-:S09]  /*e1b0*/  @!UP0 UIADD3 UR4, UPT, UPT, UR37, 0x300e0, URZ ;  /* 0x000300e025048890 */ /* 0x000fd2000fffe0ff */
[----:B------:R-:W0:Y:S02]  /*e1c0*/  SYNCS.PHASECHK.TRANS64.TRYWAIT P1, [UR4], R3 ;  /* 0x00000003ff0075a7 */ /* 0x000e240008021104 */
[----:B0-----:R-:W-:Y:S05]  /*e1d0*/  @!P1 BRA `(.L_x_1350) ;  /* 0x000000e800a09947 */ /* 0x001fea0003800000 */
.L_x_1464:
        /* <DEDUP_REMOVED lines=17> */
.L_x_1351:
        /* <DEDUP_REMOVED lines=23> */
.L_x_1352:
        /* <DEDUP_REMOVED lines=23> */
.L_x_1353:
        /* <DEDUP_REMOVED lines=24> */
.L_x_1355:
[----:B------:R-:W-:Y:S05]  /*e750*/  BSYNC.RECONVERGENT B6 ;  /* 0x0000000000067941 */ /* 0x000fea0003800200 */
.L_x_1354:
        /* <DEDUP_REMOVED lines=472> */
.L_x_1356:
[----:B------:R-:W-:Y:S05]  /*104e0*/  WARPSYNC.ALL ;  /* 0x0000000000007948 */ /* 0x000fea0003800000 */
[----:B------:R-:W-:Y:S01]  /*104f0*/  R2UR UR4, R17 ;  /* 0x00000000110472ca */ /* 0x000fe200000e0000 */
[----:B------:R-:W-:Y:S01]  /*10500*/  IMAD.MOV.U32 R18, RZ, RZ, R153 ;  /* 0x000000ffff127224 */ /* 0x000fe200078e0099 */
[----:B------:R-:W-:-:S11]  /*10510*/  ISETP.NE.AND P0, PT, RZ, UR40, PT ;  /* 0x00000028ff007c0c */ /* 0x000fd6000bf05270 */
[----:B------:R0:W-:Y:S02]  /*10520*/  STTM.x2 tmem[UR4], R18 ;  /* 0x00000012000079ed */ /* 0x0001e400080c0004 */
[----:B------:R-:W-:Y:S05]  /*10530*/  @P0 BRA `(.L_x_1357) ;  /* 0x0000000000040947 */ /* 0x000fea0003800000 */
[----:B------:R-:W-:Y:S05]  /*10540*/  BPT.TRAP 0x1 ;  /* 0x000000040000795c */ /* 0x000fea0000300000 */
.L_x_1357:
[----:B------:R-:W-:Y:S01]  /*10550*/  UISETP.NE.AND UP0, UPT, UR51, URZ, UPT ;  /* 0x000000ff3300728c */ /* 0x000fe2000bf05270 */
[----:B------:R-:W-:Y:S01]  /*10560*/  MOV R2, UR50 ;  /* 0x0000003200027c02 */ /* 0x000fe20008000f00 */
[----:B------:R-:W-:Y:S01]  /*10570*/  UIADD3 UR4, UPT, UPT, UR37, 0x300f0, URZ ;  /* 0x000300f025047890 */ /* 0x000fe2000fffe0ff */
[C---:B------:R-:W-:Y:S01]  /*10580*/  FSETP.NEU.AND P0, PT, R167.reuse, -INF , PT ;  /* 0xff800000a700780b */ /* 0x040fe20003f0d000 */
[----:B------:R-:W-:Y:S01]  /*10590*/  UIADD3 UR5, UPT, UPT, UR37, 0x30150, URZ ;  /* 0x0003015025057890 */ /* 0x000fe2000fffe0ff */
[----:B------:R-:W-:Y:S01]  /*105a0*/  SHF.L.U32 R2, R2, 0x1f, RZ ;  /* 0x0000001f02027819 */ /* 0x000fe200000006ff */
[----:B------:R-:W-:Y:S01]  /*105b0*/  USHF.L.U32 UR41, UR41, 0x3, URZ ;  /* 0x0000000329297899 */ /* 0x000fe200080006ff */
[----:B------:R-:W-:-:S03]  /*105c0*/  FSEL R0, R167, RZ, P0 ;  /* 0x000000ffa7007208 */ /* 0x000fc60000000000 */
[----:B------:R-:W-:Y:S01]  /*105d0*/  MOV R3, UR5 ;  /* 0x0000000500037c02 */ /* 0x000fe20008000f00 */
[----:B------:R-:W-:Y:S02]  /*105e0*/  @!UP0 UIADD3 UR4, UPT, UPT, UR37, 0x30100, URZ ;  /* 0x0003010025048890 */ /* 0x000fe4000fffe0ff */
[----:B------:R-:W-:-:S07]  /*105f0*/  UIADD3 UR6, UPT, UPT, UR41, UR5, URZ ;  /* 0x0000000529067290 */ /* 0x000fce000fffe0ff */
[----:B------:R-:W-:Y:S02]  /*10600*/  SYNCS.ARRIVE.TRANS64.A1T0 RZ, [UR4], RZ ;  /* 0x000000ffffff79a7 */ /* 0x000fe40008100004 */
[----:B------:R-:W2:Y:S01]  /*10610*/  LDCU UR4, c[0x0][0x414] ;  /* 0x00008280ff0477ac */ /* 0x000ea20008000800 */
[----:B------:R-:W3:Y:S01]  /*10620*/  SYNCS.PHASECHK.TRANS64.TRYWAIT P3, [R3+UR41], R2 ;  /* 0x00000002030075a7 */ /* 0x000ee20008061129 */
        /* <DEDUP_REMOVED lines=20> */
.L_x_1466:
        /* <DEDUP_REMOVED lines=9> */
[----:B------:R-:W-:Y:S01]  /*10800*/  ULOP3.LUT UR41, UR41, 0x8, URZ, 0x3c, !UPT ;  /* 0x0000000829297892 */ /* 0x000fe2000f8e3cff */
        /* <DEDUP_REMOVED lines=552> */
[----:B------:R-:W-:Y:S01]  /*12a90*/  MOV R0, UR41 ;  /* 0x0000002900007c02 */ /* 0x000fe20008000f00 */
[----:B------:R-:W1:Y:S01]  /*12aa0*/  MUFU.EX2 R144, R6 ;  /* 0x0000000600907308 */ /* 0x000e620000000800 */
[----:B------:R-:W-:Y:S01]  /*12ab0*/  FSETP.GEU.AND P5, PT, R3, -126, PT ;  /* 0xc2fc00000300780b */ /* 0x000fe20003fae000 */
[----:B------:R-:W-:Y:S01]  /*12ac0*/  @!P1 FMUL R4, R4, 0.5 ;  /* 0x3f00000004049820 */ /* 0x000fe20000400000 */
[----:B------:R2:W-:Y:S01]  /*12ad0*/  SYNCS.ARRIVE.TRANS64.A1T0 RZ, [R0+UR5], RZ ;  /* 0x000000ff00ff79a7 */ /* 0x0005e20008100005 */
[----:B----4-:R-:W-:Y:S01]  /*12ae0*/  @!P6 FMUL R141, R141, R141 ;  /* 0x0000008d8d8de220 */ /* 0x010fe20000400000 */
[----:B------:R-:W-:Y:S01]  /*12af0*/  FSETP.GEU.AND P6, PT, R2, -126, PT ;  /* 0xc2fc00000200780b */ /* 0x000fe20003fce000 */
[----:B0-----:R-:W-:Y:S01]  /*12b00*/  @!P4 FMUL R143, R143, R143 ;  /* 0x0000008f8f8fc220 */ /* 0x001fe20000400000 */
[----:B------:R-:W-:Y:S01]  /*12b10*/  FSETP.GEU.AND P4, PT, R164, -126, PT ;  /* 0xc2fc0000a400780b */ /* 0x000fe20003f8e000 */
[----:B------:R-:W0:Y:S01]  /*12b20*/  MUFU.EX2 R147, R5 ;  /* 0x0000000500937308 */ /* 0x000e220000000800 */
[----:B------:R-:W-:-:S05]  /*12b30*/  F2FP.SATFINITE.E5M2.F32.PACK_AB_MERGE_C R32, R141, R140, RZ ;  /* 0x0000008c8d20723e */ /* 0x000fca00048060ff */
[----:B------:R-:W-:Y:S02]  /*12b40*/  @!P5 FMUL R3, R3, 0.5 ;  /* 0x3f0000000303d820 */ /* 0x000fe40000400000 */
[----:B------:R3:W4:Y:S01]  /*12b50*/  MUFU.EX2 R146, R4 ;  /* 0x0000000400927308 */ /* 0x0007220000000800 */
[----:B-1----:R-:W-:Y:S01]  /*12b60*/  @!P3 FMUL R144, R144, R144 ;  /* 0x000000909090b220 */ /* 0x002fe20000400000 */
[----:B------:R-:W-:Y:S01]  /*12b70*/  FSETP.GEU.AND P3, PT, R165, -126, PT ;  /* 0xc2fc0000a500780b */ /* 0x000fe20003f6e000 */
[----:B------:R-:W-:Y:S01]  /*12b80*/  @!P6 FMUL R2, R2, 0.5 ;  /* 0x3f0000000202e820 */ /* 0x000fe20000400000 */
[----:B------:R-:W-:-:S04]  /*12b90*/  @!P4 FMUL R164, R164, 0.5 ;  /* 0x3f000000a4a4c820 */ /* 0x000fc80000400000 */
[----:B------:R1:W5:Y:S01]  /*12ba0*/  MUFU.EX2 R149, R3 ;  /* 0x0000000300957308 */ /* 0x0003620000000800 */
[----:B0-----:R-:W-:Y:S01]  /*12bb0*/  @!P0 FMUL R147, R147, R147 ;  /* 0x0000009393938220 */ /* 0x001fe20000400000 */
[----:B--2---:R-:W-:-:S05]  /*12bc0*/  F2FP.SATFINITE.E5M2.F32.PACK_AB_MERGE_C R0, R79, R78, RZ ;  /* 0x0000004e4f00723e */ /* 0x004fca00048060ff */
[----:B------:R-:W-:Y:S01]  /*12bd0*/  @!P3 FMUL R165, R165, 0.5 ;  /* 0x3f000000a5a5b820 */ /* 0x000fe20000400000 */
[----:B------:R-:W0:Y:S01]  /*12be0*/  MUFU.EX2 R145, R7 ;  /* 0x0000000700917308 */ /* 0x000e220000000800 */
[----:B---3--:R-:W-:Y:S01]  /*12bf0*/  F2FP.SATFINITE.E5M2.F32.PACK_AB_MERGE_C R4, R155, R154, RZ ;  /* 0x0000009a9b04723e */ /* 0x008fe200048060ff */
[----:B----4-:R-:W-:Y:S01]  /*12c00*/  @!P1 FMUL R146, R146, R146 ;  /* 0x0000009292929220 */ /* 0x010fe20000400000 */
[----:B------:R-:W-:-:S05]  /*12c10*/  FSETP.GEU.AND P1, PT, R151, -126, PT ;  /* 0xc2fc00009700780b */ /* 0x000fca0003f2e000 */
[----:B------:R-:W2:Y:S01]  /*12c20*/  MUFU.EX2 R164, R164 ;  /* 0x000000a400a47308 */ /* 0x000ea20000000800 */
[----:B-1----:R-:W-:Y:S01]  /*12c30*/  MOV R3, UR4 ;  /* 0x0000000400037c02 */ /* 0x002fe20008000f00 */
[----:B-----5:R-:W-:-:S03]  /*12c40*/  @!P5 FMUL R149, R149, R149 ;  /* 0x000000959595d220 */ /* 0x020fc60000400000 */
        /* <DEDUP_REMOVED lines=78> */
.L_x_1360:
[----:B------:R-:W-:Y:S05]  /*13130*/  BSYNC.RECONVERGENT B6 ;  /* 0x0000000000067941 */ /* 0x000fea0003800200 */
.L_x_1359:
        /* <DEDUP_REMOVED lines=76> */
.L_x_1361:
[----:B------:R-:W2:Y:S01]  /*13600*/  S2UR UR4, SR_CgaCtaId ;  /* 0x00000000000479c3 */ /* 0x000ea20000008800 */
[----:B------:R-:W-:Y:S01]  /*13610*/  UISETP.NE.AND UP0, UPT, UR51, URZ, UPT ;  /* 0x000000ff3300728c */ /* 0x000fe2000bf05270 */
[----:B------:R-:W-:Y:S02]  /*13620*/  UMOV UR5, 0x400 ;  /* 0x0000040000057882 */ /* 0x000fe40000000000 */
[----:B--2---:R-:W-:-:S04]  /*13630*/  ULEA UR4, UR4, UR5, 0x18 ;  /* 0x0000000504047291 */ /* 0x004fc8000f8ec0ff */
[----:B------:R-:W-:-:S04]  /*13640*/  UIADD3 UR5, UPT, UPT, UR4, 0x300e8, URZ ;  /* 0x000300e804057890 */ /* 0x000fc8000fffe0ff */
[----:B------:R-:W-:Y:S02]  /*13650*/  @UP0 UIADD3 UR5, UPT, UPT, UR4, 0x300d8, URZ ;  /* 0x000300d804050890 */ /* 0x000fe4000fffe0ff */
[----:B------:R-:W-:Y:S02]  /*13660*/  UISETP.NE.AND UP0, UPT, UR40, URZ, UPT ;  /* 0x000000ff2800728c */ /* 0x000fe4000bf05270 */
[----:B------:R-:W-:-:S09]  /*13670*/  UPRMT UR5, UR38, 0x654, UR5 ;  /* 0x0000065426057896 */ /* 0x000fd20008000005 */
[----:B-1----:R-:W-:Y:S01]  /*13680*/  SYNCS.ARRIVE.TRANS64.RED.A1T0 RZ, [UR5], RZ ;  /* 0x000000ffffff79a7 */ /* 0x002fe20008100405 */
[----:B------:R-:W-:Y:S05]  /*13690*/  BRA.U UP0, `(.L_x_1362) ;  /* 0x0000000100047547 */ /* 0x000fea000b800000 */
[----:B------:R-:W-:Y:S05]  /*136a0*/  BPT.TRAP 0x1 ;  /* 0x000000040000795c */ /* 0x000fea0000300000 */
.L_x_1362:
        /* <DEDUP_REMOVED lines=28> */
.L_x_1468:
        /* <DEDUP_REMOVED lines=11> */
.L_x_1365:
[----:B------:R-:W-:Y:S05]  /*13920*/  BSYNC.RECONVERGENT B0 ;  /* 0x0000000000007941 */ /* 0x000fea0003800200 */
.L_x_1364:
        /* <DEDUP_REMOVED lines=55> */
.L_x_1366:
[----:B------:R-:W-:Y:S01]  /*13ca0*/  UISETP.NE.AND UP0, UPT, UR51, URZ, UPT ;  /* 0x000000ff3300728c */ /* 0x000fe2000bf05270 */
[----:B------:R-:W0:Y:S01]  /*13cb0*/  S2R R2, SR_TID.X ;  /* 0x0000000000027919 */ /* 0x000e220000002100 */
[----:B------:R-:W-:Y:S02]  /*13cc0*/  ULOP3.LUT UR46, UR46, 0x1, URZ, 0x3c, !UPT ;  /* 0x000000012e2e7892 */ /* 0x000fe4000f8e3cff */
[----:B------:R-:W-:-:S04]  /*13cd0*/  UIADD3 UR5, UPT, UPT, UR4, 0x300e0, URZ ;  /* 0x000300e004057890 */ /* 0x000fc8000fffe0ff */
[----:B------:R-:W-:-:S03]  /*13ce0*/  IMAD.U32 R0, RZ, RZ, UR46 ;  /* 0x0000002eff007e24 */ /* 0x000fc6000f8e00ff */
[----:B------:R-:W-:Y:S02]  /*13cf0*/  @UP0 UIADD3 UR5, UPT, UPT, UR4, 0x300d0, URZ ;  /* 0x000300d004050890 */ /* 0x000fe4000fffe0ff */
[----:B------:R-:W-:Y:S01]  /*13d00*/  SHF.L.U32 R0, R0, 0x1f, RZ ;  /* 0x0000001f00007819 */ /* 0x000fe200000006ff */
[----:B------:R-:W-:-:S06]  /*13d10*/  USEL UR4, URZ, 0x80, UP0 ;  /* 0x00000080ff047887 */ /* 0x000fcc0008000000 */
        /* <DEDUP_REMOVED lines=9> */
.L_x_1470:
        /* <DEDUP_REMOVED lines=17> */
.L_x_1368:
[----:B------:R-:W-:Y:S05]  /*13ec0*/  WARPSYNC.ALL ;  /* 0x0000000000007948 */ /* 0x000fea0003800000 */
[----:B------:R-:W-:Y:S01]  /*13ed0*/  R2UR UR4, R2 ;  /* 0x00000000020472ca */ /* 0x000fe200000e0000 */
[----:B------:R-:W-:-:S04]  /*13ee0*/  UISETP.NE.AND UP0, UPT, UR51, URZ, UPT ;  /* 0x000000ff3300728c */ /* 0x000fc8000bf05270 */
[----:B------:R-:W-:Y:S02]  /*13ef0*/  USEL UR45, UR45, UR36, UP0 ;  /* 0x000000242d2d7287 */ /* 0x000fe40008000000 */
[----:B------:R-:W-:-:S06]  /*13f00*/  USEL UR48, UR36, UR48, UP0 ;  /* 0x0000003024307287 */ /* 0x000fcc0008000000 */
[----:B------:R2:W-:Y:S06]  /*13f10*/  STTM.x2 tmem[UR4], R166 ;  /* 0x000000a6000079ed */ /* 0x0005ec00080c0004 */
.L_x_1348:
[----:B------:R-:W-:-:S09]  /*13f20*/  UISETP.NE.AND UP0, UPT, UR40, URZ, UPT ;  /* 0x000000ff2800728c */ /* 0x000fd2000bf05270 */
[----:B------:R-:W-:Y:S05]  /*13f30*/  BRA.U UP0, `(.L_x_1369) ;  /* 0x0000000100047547 */ /* 0x000fea000b800000 */
[----:B------:R-:W-:Y:S05]  /*13f40*/  BPT.TRAP 0x1 ;  /* 0x000000040000795c */ /* 0x000fea0000300000 */
.L_x_1369:
[----:B------:R-:W3:Y:S01]  /*13f50*/  S2UR UR6, SR_CgaCtaId ;  /* 0x00000000000679c3 */ /* 0x000ee20000008800 */
[----:B------:R-:W-:Y:S01]  /*13f60*/  UISETP.NE.AND UP1, UPT, UR51, URZ, UPT ;  /* 0x000000ff3300728c */ /* 0x000fe2000bf25270 */
[----:B------:R-:W-:-:S03]  /*13f70*/  UMOV UR5, 0x400 ;  /* 0x0000040000057882 */ /* 0x000fc60000000000 */
[----:B------:R-:W-:Y:S02]  /*13f80*/  USEL UR7, UR48, UR45, UP1 ;  /* 0x0000002d30077287 */ /* 0x000fe40008800000 */
[----:B---3--:R-:W-:-:S04]  /*13f90*/  ULEA UR5, UR6, UR5, 0x18 ;  /* 0x0000000506057291 */ /* 0x008fc8000f8ec0ff */
[----:B------:R-:W-:Y:S02]  /*13fa0*/  UIADD3 UR4, UPT, UPT, UR5, 0x30100, URZ ;  /* 0x0003010005047890 */ /* 0x000fe4000fffe0ff */
[----:B------:R-:W-:-:S09]  /*13fb0*/  @UP1 UIADD3 UR4, UPT, UPT, UR5, 0x300f0, URZ ;  /* 0x000300f005041890 */ /* 0x000fd2000fffe0ff */
[----:B------:R-:W-:Y:S01]  /*13fc0*/  SYNCS.ARRIVE.TRANS64.A1T0 RZ, [UR4], RZ ;  /* 0x000000ffffff79a7 */ /* 0x000fe20008100004 */
[----:B------:R-:W-:Y:S05]  /*13fd0*/  BRA.U UP0, `(.L_x_1370) ;  /* 0x0000000100047547 */ /* 0x000fea000b800000 */
[----:B------:R-:W-:Y:S05]  /*13fe0*/  BPT.TRAP 0x1 ;  /* 0x000000040000795c */ /* 0x000fea0000300000 */
.L_x_1370:
[----:B------:R-:W-:Y:S02]  /*13ff0*/  UISETP.NE.AND UP0, UPT, UR51, URZ, UPT ;  /* 0x000000ff3300728c */ /* 0x000fe4000bf05270 */
[----:B------:R-:W-:Y:S02]  /*14000*/  ULOP3.LUT UR7, UR7, 0x1, URZ, 0x3c, !UPT ;  /* 0x0000000107077892 */ /* 0x000fe4000f8e3cff */
[----:B------:R-:W-:-:S04]  /*14010*/  UIADD3 UR4, UPT, UPT, UR5, 0x30108, URZ ;  /* 0x0003010805047890 */ /* 0x000fc8000fffe0ff */
[----:B0-----:R-:W-:-:S03]  /*14020*/  MOV R3, UR7 ;  /* 0x0000000700037c02 */ /* 0x001fc60008000f00 */
[----:B------:R-:W-:Y:S01]  /*14030*/  @UP0 UIADD3 UR4, UPT, UPT, UR5, 0x300f8, URZ ;  /* 0x000300f805040890 */ /* 0x000fe2000fffe0ff */
[----:B------:R-:W-:-:S08]  /*14040*/  SHF.L.U32 R3, R3, 0x1f, RZ ;  /* 0x0000001f03037819 */ /* 0x000fd000000006ff */
[----:B------:R-:W0:Y:S02]  /*14050*/  SYNCS.PHASECHK.TRANS64.TRYWAIT P0, [UR4], R3 ;  /* 0x00000003ff0075a7 */ /* 0x000e240008001104 */
[----:B0-----:R-:W-:Y:S05]  /*14060*/  @!P0 BRA `(.L_x_1371) ;  /* 0x0000008c005c8947 */ /* 0x001fea0003800000 */
.L_x_1472:
[----:B------:R-:W-:-:S04]  /*14070*/  UISETP.NE.AND UP0, UPT, UR51, URZ, UPT ;  /* 0x000000ff3300728c */ /* 0x000fc8000bf05270 */
[----:B------:R-:W-:-:S04]  /*14080*/  USEL UR42, UR43, UR42, UP0 ;  /* 0x0000002a2b2a7287 */ /* 0x000fc80008000000 */
[----:B------:R-:W-:-:S09]  /*14090*/  UISETP.GT.U32.AND UP0, UPT, UR42, 0x1, UPT ;  /* 0x000000012a00788c */ /* 0x000fd2000bf04070 */
[----:B------:R-:W-:Y:S05]  /*140a0*/  BRA.U UP0, `(.L_x_1372) ;  /* 0x0000000100087547 */ /* 0x000fea000b800000 */
[----:B------:R-:W-:Y:S05]  /*140b0*/  BPT.TRAP 0x1 ;  /* 0x000000040000795c */ /* 0x000fea0000300000 */
[----:B------:R-:W-:Y:S05]  /*140c0*/  BPT.TRAP 0x1 ;  /* 0x000000040000795c */ /* 0x000fea0000300000 */
.L_x_1372:
[----:B------:R-:W-:Y:S02]  /*140d0*/  UISETP.NE.AND UP0, UPT, UR51, URZ, UPT ;  /* 0x000000ff3300728c */ /* 0x000fe4000bf05270 */
[----:B------:R-:W-:-:S09]  /*140e0*/  UIADD3 UR4, UPT, UPT, UR5, 0x300e8, URZ ;  /* 0x000300e805047890 */ /* 0x000fd2000fffe0ff */
[----:B------:R-:W-:-:S04]  /*140f0*/  @UP0 UIADD3 UR4, UPT, UPT, UR5, 0x300d8, URZ ;  /* 0x000300d805040890 */ /* 0x000fc8000fffe0ff */
[----:B------:R-:W-:-:S09]  /*14100*/  UPRMT UR4, UR6, 0x654, UR4 ;  /* 0x0000065406047896 */ /* 0x000fd20008000004 */
[----:B------:R-:W-:Y:S01]  /*14110*/  SYNCS.ARRIVE.TRANS64.RED.A1T0 RZ, [UR4], RZ ;  /* 0x000000ffffff79a7 */ /* 0x000fe20008100404 */
[----:B------:R-:W-:Y:S05]  /*14120*/  EXIT ;  /* 0x000000000000794d */ /* 0x000fea0003800000 */
.L_x_1165:
[----:B------:R-:W-:-:S05]  /*14130*/  IMAD.MOV.U32 R0, RZ, RZ, -0x4 ;  /* 0xfffffffcff007424 */ /* 0x000fca00078e00ff */
[----:B------:R-:W-:-:S05]  /*14140*/  VIADDMNMX.U32 R0, R3, R0, 0x2, PT ;  /* 0x0000000203007446 */ /* 0x000fca0003800000 */
[----:B------:R-:W-:-:S04]  /*14150*/  IMAD.SHL.U32 R0, R0, 0x4, RZ ;  /* 0x0000000400007824 */ /* 0x000fc800078e00ff */
[----:B------:R-:W0:Y:S02]  /*14160*/  LDC R4, c[0x2][R0+0x18] ;  /* 0x0080060000047b82 */ /* 0x000e240000000800 */
[----:B0-----:R-:W-:-:S04]  /*14170*/  SHF.R.S32.HI R5, RZ, 0x1f, R4 ;  /* 0x0000001fff057819 */ /* 0x001fc80000011404 */
.L_x_2848:
[----:B------:R-:W-:Y:S05]  /*14180*/  BRX R4 -0x14190                                                                                                                                                                                                                                                                                                                                                                                                                                                                                                                                                             (*"BRANCH_TARGETS .L_x_1374,.L_x_1373,.L_x_2851"*) ;  /* 0xfffffebc049c7949 */ /* 0x000fea000383ffff */
.L_x_1373:
[----:B------:R-:W-:-:S08]  /*14190*/  NOP ;  /* 0x0000000000007918 */ /* 0x000fd00000000000 */
[----:B------:R-:W0:Y:S02]  /*141a0*/  USETMAXREG.TRY_ALLOC.CTAPOOL UP0, 0xf8 ;  /* 0x000000f8000079c8 */ /* 0x000e240008000600 */
[----:B0-----:R-:W-:Y:S05]  /*141b0*/  BRA.U !UP0, `(.L_x_1373) ;  /* 0xfffffffd08f47547 */ /* 0x001fea000b83ffff */
[----:B------:R-:W-:Y:S05]  /*141c0*/  EXIT ;  /* 0x000000000000794d */ /* 0x000fea0003800000 */
.L_x_1374:
[----:B------:R-:W-:-:S08]  /*141d0*/  NOP ;  /* 0x0000000000007918 */ /* 0x000fd00000000000 */
[----:B------:R-:W0:Y:S02]  /*141e0*/  USETMAXREG.TRY_ALLOC.CTAPOOL UP0, 0xf8 ;  /* 0x000000f8000079c8 */ /* 0x000e240008000600 */
[----:B0-----:R-:W-:Y:S05]  /*141f0*/  BRA.U !UP0, `(.L_x_1374) ;  /* 0xfffffffd08f47547 */ /* 0x001fea000b83ffff */
[----:B------:R-:W0:Y:S01]  /*14200*/  S2R R67, SR_CTAID.Z ;  /* 0x0000000000437919 */ /* 0x000e220000002700 */
[----:B------:R-:W0:Y:S01]  /*14210*/  LDC.64 R36, c[0x0][0x398] ;  /* 0x0000e600ff247b82 */ /* 0x000e220000000a00 */
[----:B------:R-:W1:Y:S07]  /*14220*/  LDCU.64 UR4, c[0x0][0x3c0] ;  /* 0x00007800ff0477ac */ /* 0x000e6e0008000a00 */
[----:B------:R-:W2:Y:S08]  /*14230*/  S2UR UR6, SR_CTAID.X ;  /* 0x00000000000679c3 */ /* 0x000eb00000002500 */
[----:B------:R-:W3:Y:S01]  /*14240*/  LDC R0, c[0x0][0x380] ;  /* 0x0000e000ff007b82 */ /* 0x000ee20000000800 */
[----:B0-----:R-:W-:-:S06]  /*14250*/  IMAD.WIDE.U32 R36, R67, 0x4, R36 ;  /* 0x0000000443247825 */ /* 0x001fcc00078e0024 */
[----:B------:R0:W5:Y:S01]  /*14260*/  LDG.E R36, desc[UR44][R36.64] ;  /* 0x0000002c24247981 */ /* 0x000162000c1e1900 */
[----:B-1----:R-:W-:Y:S01]  /*14270*/  ISETP.NE.U32.AND P0, PT, RZ, UR4, PT ;  /* 0x00000004ff007c0c */ /* 0x002fe2000bf05070 */
[----:B--2---:R-:W-:-:S03]  /*14280*/  USHF.L.U32 UR6, UR6, 0x7, URZ ;  /* 0x0000000706067899 */ /* 0x004fc600080006ff */
[----:B------:R-:W-:-:S03]  /*14290*/  ISETP.NE.AND.EX P0, PT, RZ, UR5, PT, P0 ;  /* 0x00000005ff007c0c */ /* 0x000fc6000bf05300 */
[----:B---3--:R-:W-:Y:S02]  /*142a0*/  ISETP.LE.U32.AND P1, PT, R0, UR6, PT ;  /* 0x0000000600007c0c */ /* 0x008fe4000bf23070 */
[----:B------:R-:W-:-:S11]  /*142b0*/  SEL R33, RZ, 0x1, !P0 ;  /* 0x00000001ff217807 */ /* 0x000fd60004000000 */
[----:B------:R-:W-:Y:S05]  /*142c0*/  @P1 EXIT ;  /* 0x000000000000194d */ /* 0x000fea0003800000 */
[----:B------:R-:W1:Y:S01]  /*142d0*/  LDC.64 R4, c[0x0][0x3a0] ;  /* 0x0000e800ff047b82 */ /* 0x000e620000000a00 */
[----:B------:R-:W-:-:S07]  /*142e0*/  MOV R3, R67 ;  /* 0x0000004300037202 */ /* 0x000fce0000000f00 */
[----:B------:R-:W2:Y:S01]  /*142f0*/  S2UR UR8, SR_CTAID.Y ;  /* 0x00000000000879c3 */ /* 0x000ea20000002600 */
[----:B------:R-:W-:Y:S01]  /*14300*/  HFMA2 R6, -RZ, RZ, 0, 0 ;  /* 0x00000000ff067431 */ /* 0x000fe200000001ff */
[----:B------:R-:W3:Y:S01]  /*14310*/  LDCU.64 UR6, c[0x0][0x3b8] ;  /* 0x00007700ff0677ac */ /* 0x000ee20008000a00 */
[----:B------:R-:W4:Y:S01]  /*14320*/  LDCU UR9, c[0x0][0x3b4] ;  /* 0x00007680ff0977ac */ /* 0x000f220008000800 */
[----:B-1----:R-:W-:-:S04]  /*14330*/  ISETP.NE.U32.AND P1, PT, R4, RZ, PT ;  /* 0x000000ff0400720c */ /* 0x002fc80003f25070 */
[----:B------:R-:W-:-:S13]  /*14340*/  ISETP.NE.AND.EX P1, PT, R5, RZ, PT, P1 ;  /* 0x000000ff0500720c */ /* 0x000fda0003f25310 */
[----:B------:R-:W1:Y:S02]  /*14350*/  @P1 LDC.64 R4, c[0x0][0x3a0] ;  /* 0x0000e800ff041b82 */ /* 0x000e640000000a00 */
[----:B-1----:R-:W-:-:S06]  /*14360*/  @P1 IMAD.WIDE.U32 R10, R67, 0x4, R4 ;  /* 0x00000004430a1825 */ /* 0x002fcc00078e0004 */
[----:B------:R-:W1:Y:S01]  /*14370*/  LDC R4, c[0x0][0x38c] ;  /* 0x0000e300ff047b82 */ /* 0x000e620000000800 */
[----:B------:R0:W5:Y:S01]  /*14380*/  @P1 LDG.E R3, desc[UR44][R10.64] ;  /* 0x0000002c0a031981 */ /* 0x000162000c1e1900 */
[C---:B------:R-:W-:Y:S02]  /*14390*/  LOP3.LUT R71, R2.reuse, 0x3f, RZ, 0xc0, !PT ;  /* 0x0000003f02477812 */ /* 0x040fe400078ec0ff */
[----:B------:R-:W-:Y:S02]  /*143a0*/  SHF.L.U32 R70, R2, 0x4, RZ ;  /* 0x0000000402467819 */ /* 0x000fe400000006ff */
[----:B------:R-:W-:Y:S02]  /*143b0*/  SHF.R.U32.HI R15, RZ, 0x3, R71 ;  /* 0x00000003ff0f7819 */ /* 0x000fe40000011647 */
[----:B------:R-:W-:Y:S01]  /*143c0*/  LOP3.LUT R70, R70, 0x70, RZ, 0xc0, !PT ;  /* 0x0000007046467812 */ /* 0x000fe200078ec0ff */
[----:B-1----:R-:W1:Y:S01]  /*143d0*/  I2F.U32.RP R8, R4 ;  /* 0x0000000400087306 */ /* 0x002e620000209000 */
[----:B------:R-:W-:-:S07]  /*143e0*/  ISETP.NE.U32.AND P1, PT, R4, RZ, PT ;  /* 0x000000ff0400720c */ /* 0x000fce0003f25070 */
[----:B-1----:R-:W1:Y:S02]  /*143f0*/  MUFU.RCP R7, R8 ;  /* 0x0000000800077308 */ /* 0x002e640000001000 */
[----:B-1----:R-:W-:-:S06]  /*14400*/  IADD3 R7, PT, PT, R7, 0xffffffe, RZ ;  /* 0x0ffffffe07077810 */ /* 0x002fcc0007ffe0ff */
[----:B------:R-:W1:Y:S02]  /*14410*/  F2I.FTZ.U32.TRUNC.NTZ R7, R7 ;  /* 0x0000000700077305 */ /* 0x000e64000021f000 */
[----:B-1----:R-:W-:-:S04]  /*14420*/  IMAD.MOV R5, RZ, RZ, -R7 ;  /* 0x000000ffff057224 */ /* 0x002fc800078e0a07 */
[----:B------:R-:W-:-:S04]  /*14430*/  IMAD R5, R5, R4, RZ ;  /* 0x0000000405057224 */ /* 0x000fc800078e02ff */
[----:B------:R-:W-:-:S06]  /*14440*/  IMAD.HI.U32 R5, R7, R5, R6 ;  /* 0x0000000507057227 */ /* 0x000fcc00078e0006 */
[----:B--2---:R-:W-:-:S04]  /*14450*/  IMAD.HI.U32 R6, R5, UR8, RZ ;  /* 0x0000000805067c27 */ /* 0x004fc8000f8e00ff */
[----:B------:R-:W-:-:S04]  /*14460*/  IMAD.MOV R5, RZ, RZ, -R6 ;  /* 0x000000ffff057224 */ /* 0x000fc800078e0a06 */
[----:B------:R-:W-:-:S05]  /*14470*/  IMAD R5, R4, R5, UR8 ;  /* 0x0000000804057e24 */ /* 0x000fca000f8e0205 */
[----:B------:R-:W-:-:S13]  /*14480*/  ISETP.GE.U32.AND P3, PT, R5, R4, PT ;  /* 0x000000040500720c */ /* 0x000fda0003f66070 */
[----:B------:R-:W-:Y:S01]  /*14490*/  @P3 IADD3 R5, PT, PT, R5, -R4, RZ ;  /* 0x8000000405053210 */ /* 0x000fe20007ffe0ff */
[----:B------:R-:W-:-:S03]  /*144a0*/  @P3 VIADD R6, R6, 0x1 ;  /* 0x0000000106063836 */ /* 0x000fc60000000000 */
[----:B------:R-:W-:Y:S01]  /*144b0*/  ISETP.GE.U32.AND P2, PT, R5, R4, PT ;  /* 0x000000040500720c */ /* 0x000fe20003f46070 */
[----:B---3--:R-:W-:-:S12]  /*144c0*/  IMAD R5, R67, UR7, RZ ;  /* 0x0000000743057c24 */ /* 0x008fd8000f8e02ff */
[----:B------:R-:W-:Y:S02]  /*144d0*/  @P2 IADD3 R6, PT, PT, R6, 0x1, RZ ;  /* 0x0000000106062810 */ /* 0x000fe40007ffe0ff */
[----:B------:R-:W-:-:S05]  /*144e0*/  @!P1 LOP3.LUT R6, RZ, R4, RZ, 0x33, !PT ;  /* 0x00000004ff069212 */ /* 0x000fca00078e33ff */
[----:B------:R-:W-:Y:S02]  /*144f0*/  IMAD.MOV R7, RZ, RZ, -R6 ;  /* 0x000000ffff077224 */ /* 0x000fe400078e0a06 */
[----:B------:R-:W-:Y:S02]  /*14500*/  IMAD R5, R6, UR6, R5 ;  /* 0x0000000606057c24 */ /* 0x000fe4000f8e0205 */
[----:B------:R-:W-:-:S04]  /*14510*/  IMAD R38, R4, R7, UR8 ;  /* 0x0000000804267e24 */ /* 0x000fc8000f8e0207 */
[----:B----4-:R-:W-:Y:S02]  /*14520*/  IMAD R38, R38, UR9, R5 ;  /* 0x0000000926267c24 */ /* 0x010fe4000f8e0205 */
[----:B------:R-:W-:Y:S01]  /*14530*/  IMAD.SHL.U32 R5, R71, 0x10, RZ ;  /* 0x0000001047057824 */ /* 0x000fe200078e00ff */
[----:B0-----:R-:W-:Y:S06]  /*14540*/  BRA.U UP1, `(.L_x_1375) ;  /* 0x0000000101047547 */ /* 0x001fec000b800000 */
[----:B------:R-:W-:Y:S05]  /*14550*/  BPT.TRAP 0x1 ;  /* 0x000000040000795c */ /* 0x000fea0000300000 */
.L_x_1375:
[----:B------:R-:W0:Y:S01]  /*14560*/  S2UR UR10, SR_CgaCtaId ;  /* 0x00000000000a79c3 */ /* 0x000e220000008800 */
[----:B------:R-:W-:Y:S01]  /*14570*/  UMOV UR6, 0x400 ;  /* 0x0000040000067882 */ /* 0x000fe20000000000 */
[----:B------:R-:W-:Y:S01]  /*14580*/  IMAD.MOV.U32 R2, RZ, RZ, 0x1 ;  /* 0x00000001ff027424 */ /* 0x000fe200078e00ff */
[----:B------:R-:W-:-:S04]  /*14590*/  LOP3.LUT R4, R70, 0x380, R5, 0xf8, !PT ;  /* 0x0000038046047812 */ /* 0x000fc800078ef805 */
[----:B------:R-:W-:Y:S01]  /*145a0*/  SHF.L.U32 R2, R2, 0x1f, RZ ;  /* 0x0000001f02027819 */ /* 0x000fe200000006ff */
[----:B------:R-:W1:Y:S08]  /*145b0*/  LDC R14, c[0x0][0x3b0] ;  /* 0x0000ec00ff0e7b82 */ /* 0x000e700000000800 */
[----:B------:R-:W2:Y:S01]  /*145c0*/  S2UR UR8, SR_SWINHI ;  /* 0x00000000000879c3 */ /* 0x000ea20000002f00 */
[----:B0-----:R-:W-:Y:S01]  /*145d0*/  ULEA UR10, UR10, UR6, 0x18 ;  /* 0x000000060a0a7291 */ /* 0x001fe2000f8ec0ff */
[----:B------:R-:W0:Y:S01]  /*145e0*/  LDCU.64 UR6, c[0x0][0x3a8] ;  /* 0x00007500ff0677ac */ /* 0x000e220008000a00 */
[----:B-1----:R-:W-:-:S07]  /*145f0*/  IMAD R7, R15, R14, R70 ;  /* 0x0000000e0f077224 */ /* 0x002fce00078e0246 */
[----:B------:R-:W1:Y:S01]  /*14600*/  SYNCS.PHASECHK.TRANS64.TRYWAIT P4, [UR10+0x30018], R2 ;  /* 0x03001802ff0075a7 */ /* 0x000e62000808110a */
[----:B------:R-:W-:Y:S01]  /*14610*/  UMOV UR12, UR10 ;  /* 0x0000000a000c7c82 */ /* 0x000fe20008000000 */
[----:B--2---:R-:W-:Y:S01]  /*14620*/  UMOV UR13, UR8 ;  /* 0x00000008000d7c82 */ /* 0x004fe20008000000 */
[----:B------:R-:W-:Y:S02]  /*14630*/  IADD3 R4, P3, PT, R4, UR12, RZ ;  /* 0x0000000c04047c10 */ /* 0x000fe4000ff7e0ff */
[--C-:B0-----:R-:W-:Y:S02]  /*14640*/  IADD3 R38, P2, P1, R38, UR6, R7.reuse ;  /* 0x0000000626267c10 */ /* 0x101fe4000f95e007 */
[----:B------:R-:W-:Y:S01]  /*14650*/  SHF.R.S32.HI R7, RZ, 0x1f, R7 ;  /* 0x0000001fff077819 */ /* 0x000fe20000011407 */
[----:B------:R-:W-:-:S03]  /*14660*/  IMAD.X R63, RZ, RZ, UR13, P3 ;  /* 0x0000000dff3f7e24 */ /* 0x000fc600098e06ff */
[----:B------:R-:W-:Y:S01]  /*14670*/  IADD3.X R39, PT, PT, RZ, UR7, R7, P2, P1 ;  /* 0x00000007ff277c10 */ /* 0x000fe200097e2407 */
[----:B-1----:R-:W-:Y:S06]  /*14680*/  @!P4 BRA `(.L_x_1376) ;  /* 0x0000008400ecc947 */ /* 0x002fec0003800000 */
.L_x_1474:
[C---:B0-----:R-:W-:Y:S02]  /*14690*/  IADD3 R7, P2, PT, R4.reuse, 0x400, RZ ;  /* 0x0000040004077810 */ /* 0x041fe40007f5e0ff */
[C-C-:B------:R-:W-:Y:S02]  /*146a0*/  SHF.R.U64 R9, R4.reuse, 0x3, R63.reuse ;  /* 0x0000000304097819 */ /* 0x140fe4000000123f */
[C---:B------:R-:W-:Y:S01]  /*146b0*/  IADD3 R17, P1, PT, R4.reuse, 0x800, RZ ;  /* 0x0000080004117810 */ /* 0x040fe20007f3e0ff */
[----:B------:R-:W-:Y:S01]  /*146c0*/  IMAD.X R41, RZ, RZ, R63, P2 ;  /* 0x000000ffff297224 */ /* 0x000fe200010e063f */
[C---:B------:R-:W-:Y:S02]  /*146d0*/  LOP3.LUT R62, R4.reuse, 0x70, R9, 0x78, !PT ;  /* 0x00000070043e7812 */ /* 0x040fe400078e7809 */
[----:B------:R-:W-:Y:S01]  /*146e0*/  IADD3 R9, P2, PT, R4, 0x1000, RZ ;  /* 0x0000100004097810 */ /* 0x000fe20007f5e0ff */
[----:B------:R-:W-:Y:S01]  /*146f0*/  IMAD.X R31, RZ, RZ, R63, P1 ;  /* 0x000000ffff1f7224 */ /* 0x000fe200008e063f */
[----:B------:R-:W-:-:S02]  /*14700*/  SHF.R.U64 R8, R7, 0x3, R41 ;  /* 0x0000000307087819 */ /* 0x000fc40000001229 */
[C---:B------:R-:W-:Y:S01]  /*14710*/  IADD3 R11, P1, PT, R4.reuse, 0x1400, RZ ;  /* 0x00001400040b7810 */ /* 0x040fe20007f3e0ff */
[--C-:B------:R-:W-:Y:S01]  /*14720*/  IMAD.X R27, RZ, RZ, R63.reuse, P2 ;  /* 0x000000ffff1b7224 */ /* 0x100fe200010e063f */
[----:B------:R-:W-:Y:S02]  /*14730*/  LOP3.LUT R40, R7, 0x70, R8, 0x78, !PT ;  /* 0x0000007007287812 */ /* 0x000fe400078e7808 */
[----:B------:R-:W-:Y:S01]  /*14740*/  IADD3 R7, P3, PT, R4, 0xc00, RZ ;  /* 0x00000c0004077810 */ /* 0x000fe20007f7e0ff */
[----:B------:R-:W-:Y:S01]  /*14750*/  IMAD.X R25, RZ, RZ, R63, P1 ;  /* 0x000000ffff197224 */ /* 0x000fe200008e063f */
[----:B------:R-:W-:Y:S02]  /*14760*/  SHF.R.U64 R10, R9, 0x3, R27 ;  /* 0x00000003090a7819 */ /* 0x000fe4000000121b */
[----:B------:R-:W-:Y:S01]  /*14770*/  SHF.R.U64 R8, R17, 0x3, R31 ;  /* 0x0000000311087819 */ /* 0x000fe2000000121f */
[----:B------:R-:W-:Y:S01]  /*14780*/  IMAD.X R29, RZ, RZ, R63, P3 ;  /* 0x000000ffff1d7224 */ /* 0x000fe200018e063f */
[----:B------:R-:W-:-:S02]  /*14790*/  LOP3.LUT R26, R9, 0x70, R10, 0x78, !PT ;  /* 0x00000070091a7812 */ /* 0x000fc400078e780a */
[----:B------:R-:W-:Y:S02]  /*147a0*/  LOP3.LUT R30, R17, 0x70, R8, 0x78, !PT ;  /* 0x00000070111e7812 */ /* 0x000fe400078e7808 */
[C---:B------:R-:W-:Y:S02]  /*147b0*/  IADD3 R9, P3, PT, R4.reuse, 0x1c00, RZ ;  /* 0x00001c0004097810 */ /* 0x040fe40007f7e0ff */
[C---:B------:R-:W-:Y:S02]  /*147c0*/  SHF.R.U64 R12, R11.reuse, 0x3, R25 ;  /* 0x000000030b0c7819 */ /* 0x040fe40000001219 */
[----:B------:R-:W-:Y:S01]  /*147d0*/  IADD3 R17, P2, PT, R4, 0x2000, RZ ;  /* 0x0000200004117810 */ /* 0x000fe20007f5e0ff */
[--C-:B------:R-:W-:Y:S01]  /*147e0*/  IMAD.X R19, RZ, RZ, R63.reuse, P3 ;  /* 0x000000ffff137224 */ /* 0x100fe200018e063f */
[----:B------:R-:W-:Y:S02]  /*147f0*/  LOP3.LUT R24, R11, 0x70, R12, 0x78, !PT ;  /* 0x000000700b187812 */ /* 0x000fe400078e780c */
[----:B------:R-:W-:Y:S01]  /*14800*/  LEA.HI R14, R14, R14, RZ, 0x1 ;  /* 0x0000000e0e0e7211 */ /* 0x000fe200078f08ff */
[----:B------:R-:W-:Y:S01]  /*14810*/  IMAD.X R11, RZ, RZ, R63, P2 ;  /* 0x000000ffff0b7224 */ /* 0x000fe200010e063f */
[----:B------:R-:W-:-:S02]  /*14820*/  SHF.R.U64 R10, R9, 0x3, R19 ;  /* 0x00000003090a7819 */ /* 0x000fc40000001213 */
[----:B------:R-:W-:Y:S02]  /*14830*/  IADD3 R20, P1, PT, R4, 0x1800, RZ ;  /* 0x0000180004147810 */ /* 0x000fe40007f3e0ff */
[----:B------:R-:W-:Y:S02]  /*14840*/  SHF.R.U64 R12, R17, 0x3, R11 ;  /* 0x00000003110c7819 */ /* 0x000fe4000000120b */
[----:B------:R-:W-:Y:S01]  /*14850*/  LOP3.LUT R18, R9, 0x70, R10, 0x78, !PT ;  /* 0x0000007009127812 */ /* 0x000fe200078e780a */
[----:B------:R-:W-:Y:S01]  /*14860*/  IMAD.X R21, RZ, RZ, R63, P1 ;  /* 0x000000ffff157224 */ /* 0x000fe200008e063f */
[----:B------:R-:W-:Y:S02]  /*14870*/  LOP3.LUT R10, R17, 0x70, R12, 0x78, !PT ;  /* 0x00000070110a7812 */ /* 0x000fe400078e780c */
[----:B------:R-:W-:Y:S02]  /*14880*/  SHF.R.S32.HI R17, RZ, 0x1, R14 ;  /* 0x00000001ff117819 */ /* 0x000fe4000001140e */
[----:B------:R-:W-:-:S02]  /*14890*/  ISETP.GE.AND P4, PT, R15, R0, PT ;  /* 0x000000000f00720c */ /* 0x000fc40003f86270 */
[----:B------:R-:W-:Y:S01]  /*148a0*/  MOV R16, R40 ;  /* 0x0000002800107202 */ /* 0x000fe20000000f00 */
[----:B------:R-:W-:Y:S01]  /*148b0*/  IMAD.WIDE R40, R17, 0x10, R38 ;  /* 0x0000001011287825 */ /* 0x000fe200078e0226 */
[C---:B------:R-:W-:Y:S02]  /*148c0*/  SHF.R.U64 R8, R7.reuse, 0x3, R29 ;  /* 0x0000000307087819 */ /* 0x040fe4000000121d */
[----:B------:R-:W-:Y:S02]  /*148d0*/  SHF.R.U64 R23, R20, 0x3, R21 ;  /* 0x0000000314177819 */ /* 0x000fe40000001215 */
[----:B------:R-:W-:Y:S01]  /*148e0*/  LOP3.LUT R28, R7, 0x70, R8, 0x78, !PT ;  /* 0x00000070071c7812 */ /* 0x000fe200078e7808 */
[----:B------:R-:W-:Y:S01]  /*148f0*/  IMAD.WIDE R50, R17, 0x10, R40 ;  /* 0x0000001011327825 */ /* 0x000fe200078e0228 */
[----:B------:R-:W-:Y:S02]  /*14900*/  MOV R13, R62 ;  /* 0x0000003e000d7202 */ /* 0x000fe40000000f00 */
[----:B------:R-:W-:-:S02]  /*14910*/  IADD3 R7, P1, PT, R4, 0x2400, RZ ;  /* 0x0000240004077810 */ /* 0x000fc40007f3e0ff */
[----:B------:R-:W-:Y:S01]  /*14920*/  LOP3.LUT R20, R20, 0x70, R23, 0x78, !PT ;  /* 0x0000007014147812 */ /* 0x000fe200078e7817 */
[----:B------:R-:W-:Y:S01]  /*14930*/  @!PT LDS RZ, [RZ] ;  /* 0x00000000fffff984 */ /* 0x000fe20000000800 */
[----:B------:R-:W-:Y:S01]  /*14940*/  @!PT LDS RZ, [RZ] ;  /* 0x00000000fffff984 */ /* 0x000fe20000000800 */
[----:B------:R-:W-:Y:S01]  /*14950*/  @!PT LDS RZ, [RZ] ;  /* 0x00000000fffff984 */ /* 0x000fe20000000800 */
[----:B------:R0:W-:Y:S01]  /*14960*/  LDGSTS.E.LTC128B.128 [R13], desc[UR44][R38.64], !P4 ;  /* 0x00000000260d7fae */ /* 0x0001e2000e1a1a2c */
[C---:B------:R-:W-:Y:S01]  /*14970*/  LOP3.LUT R23, R15.reuse, 0x8, RZ, 0xfc, !PT ;  /* 0x000000080f177812 */ /* 0x040fe200078efcff */
[----:B------:R-:W-:Y:S01]  /*14980*/  IMAD.X R35, RZ, RZ, R63, P1 ;  /* 0x000000ffff237224 */ /* 0x000fe200008e063f */
[----:B------:R-:W-:Y:S02]  /*14990*/  LOP3.LUT R37, R15, 0x10, RZ, 0xfc, !PT ;  /* 0x000000100f257812 */ /* 0x000fe400078efcff */
[-C--:B------:R-:W-:Y:S02]  /*149a0*/  ISETP.GE.AND P2, PT, R23, R0.reuse, PT ;  /* 0x000000001700720c */ /* 0x080fe40003f46270 */
[----:B------:R-:W-:Y:S02]  /*149b0*/  ISETP.GE.AND P1, PT, R37, R0, PT ;  /* 0x000000002500720c */ /* 0x000fe40003f26270 */
[----:B------:R-:W-:-:S02]  /*149c0*/  MOV R9, R30 ;  /* 0x0000001e00097202 */ /* 0x000fc40000000f00 */
[C---:B------:R-:W-:Y:S02]  /*149d0*/  SHF.R.U64 R8, R7.reuse, 0x3, R35 ;  /* 0x0000000307087819 */ /* 0x040fe40000001223 */
[----:B------:R-:W-:Y:S02]  /*149e0*/  MOV R12, R26 ;  /* 0x0000001a000c7202 */ /* 0x000fe40000000f00 */
[----:B------:R-:W-:Y:S02]  /*149f0*/  LOP3.LUT R34, R7, 0x70, R8, 0x78, !PT ;  /* 0x0000007007227812 */ /* 0x000fe400078e7808 */
[C---:B------:R-:W-:Y:S01]  /*14a00*/  LOP3.LUT R27, R15.reuse, 0x18, RZ, 0xfc, !PT ;  /* 0x000000180f1b7812 */ /* 0x040fe200078efcff */
[----:B------:R1:W-:Y:S01]  /*14a10*/  LDGSTS.E.LTC128B.128 [R16], desc[UR44][R40.64], !P2 ;  /* 0x0000000028107fae */ /* 0x0003e2000d1a1a2c */
[----:B------:R-:W-:Y:S02]  /*14a20*/  MOV R8, R28 ;  /* 0x0000001c00087202 */ /* 0x000fe40000000f00 */
[----:B------:R-:W-:Y:S01]  /*14a30*/  LOP3.LUT R53, R15, 0x20, RZ, 0xfc, !PT ;  /* 0x000000200f357812 */ /* 0x000fe200078efcff */
[----:B------:R2:W-:Y:S01]  /*14a40*/  LDGSTS.E.LTC128B.128 [R9], desc[UR44][R50.64], !P1 ;  /* 0x0000000032097fae */ /* 0x0005e2000c9a1a2c */
[----:B------:R-:W-:-:S02]  /*14a50*/  ISETP.GE.AND P1, PT, R27, R0, PT ;  /* 0x000000001b00720c */ /* 0x000fc40003f26270 */
[----:B------:R-:W-:Y:S01]  /*14a60*/  LOP3.LUT R49, R15, 0x28, RZ, 0xfc, !PT ;  /* 0x000000280f317812 */ /* 0x000fe200078efcff */
[----:B0-----:R-:W-:Y:S01]  /*14a70*/  IMAD.WIDE R38, R17, 0x10, R50 ;  /* 0x0000001011267825 */ /* 0x001fe200078e0232 */
[----:B------:R-:W-:Y:S02]  /*14a80*/  MOV R13, R24 ;  /* 0x00000018000d7202 */ /* 0x000fe40000000f00 */
[----:B------:R-:W-:Y:S02]  /*14a90*/  LOP3.LUT R47, R15, 0x30, RZ, 0xfc, !PT ;  /* 0x000000300f2f7812 */ /* 0x000fe400078efcff */
[----:B------:R-:W-:Y:S01]  /*14aa0*/  ISETP.GE.AND P6, PT, R53, R0, PT ;  /* 0x000000003500720c */ /* 0x000fe20003fc6270 */
[----:B------:R-:W-:Y:S01]  /*14ab0*/  IMAD.WIDE R30, R17, 0x10, R38 ;  /* 0x00000010111e7825 */ /* 0x000fe200078e0226 */
[C---:B------:R-:W-:Y:S02]  /*14ac0*/  LOP3.LUT R45, R15.reuse, 0x38, RZ, 0xfc, !PT ;  /* 0x000000380f2d7812 */ /* 0x040fe400078efcff */
[----:B------:R-:W-:Y:S01]  /*14ad0*/  MOV R7, R20 ;  /* 0x0000001400077202 */ /* 0x000fe20000000f00 */
[----:B------:R0:W-:Y:S01]  /*14ae0*/  LDGSTS.E.LTC128B.128 [R8], desc[UR44][R38.64], !P1 ;  /* 0x0000000026087fae */ /* 0x0001e2000c9a1a2c */
[----:B------:R-:W-:Y:S01]  /*14af0*/  LOP3.LUT R43, R15, 0x40, RZ, 0xfc, !PT ;  /* 0x000000400f2b7812 */ /* 0x000fe200078efcff */
[----:B------:R-:W-:Y:S01]  /*14b00*/  IMAD.WIDE R28, R17, 0x10, R30 ;  /* 0x00000010111c7825 */ /* 0x000fe200078e021e */
[----:B------:R-:W-:-:S02]  /*14b10*/  ISETP.GE.AND P5, PT, R49, R0, PT ;  /* 0x000000003100720c */ /* 0x000fc40003fa6270 */
[-C--:B------:R-:W-:Y:S02]  /*14b20*/  ISETP.GE.AND P4, PT, R47, R0.reuse, PT ;  /* 0x000000002f00720c */ /* 0x080fe40003f86270 */
[-C--:B------:R-:W-:Y:S01]  /*14b30*/  ISETP.GE.AND P3, PT, R45, R0.reuse, PT ;  /* 0x000000002d00720c */ /* 0x080fe20003f66270 */
[----:B------:R-:W-:Y:S01]  /*14b40*/  IMAD.WIDE R24, R17, 0x10, R28 ;  /* 0x0000001011187825 */ /* 0x000fe200078e021c */
[----:B-1----:R-:W-:Y:S01]  /*14b50*/  LOP3.LUT R41, R15, 0x48, RZ, 0xfc, !PT ;  /* 0x000000480f297812 */ /* 0x002fe200078efcff */
[----:B------:R1:W-:Y:S01]  /*14b60*/  LDGSTS.E.LTC128B.128 [R12], desc[UR44][R30.64], !P6 ;  /* 0x000000001e0c7fae */ /* 0x0003e2000f1a1a2c */
[-C--:B------:R-:W-:Y:S02]  /*14b70*/  ISETP.GE.AND P2, PT, R43, R0.reuse, PT ;  /* 0x000000002b00720c */ /* 0x080fe40003f46270 */
[----:B------:R-:W-:Y:S01]  /*14b80*/  ISETP.GE.AND P1, PT, R41, R0, PT ;  /* 0x000000002900720c */ /* 0x000fe20003f26270 */
[----:B------:R-:W-:Y:S01]  /*14b90*/  IMAD.WIDE R20, R17, 0x10, R24 ;  /* 0x0000001011147825 */ /* 0x000fe200078e0218 */
[----:B------:R-:W-:Y:S01]  /*14ba0*/  MOV R14, R18 ;  /* 0x00000012000e7202 */ /* 0x000fe20000000f00 */
[----:B------:R3:W-:Y:S01]  /*14bb0*/  LDGSTS.E.LTC128B.128 [R13], desc[UR44][R28.64], !P5 ;  /* 0x000000001c0d7fae */ /* 0x0007e2000e9a1a2c */
[----:B------:R-:W-:-:S02]  /*14bc0*/  MOV R11, R10 ;  /* 0x0000000a000b7202 */ /* 0x000fc40000000f00 */
[----:B--2---:R-:W-:Y:S01]  /*14bd0*/  MOV R9, R34 ;  /* 0x0000002200097202 */ /* 0x004fe20000000f00 */
[----:B------:R-:W-:Y:S01]  /*14be0*/  IMAD.WIDE R18, R17, 0x10, R20 ;  /* 0x0000001011127825 */ /* 0x000fe200078e0214 */
[----:B------:R2:W-:Y:S01]  /*14bf0*/  LDGSTS.E.LTC128B.128 [R7], desc[UR44][R24.64], !P4 ;  /* 0x0000000018077fae */ /* 0x0005e2000e1a1a2c */
[C---:B------:R-:W-:Y:S02]  /*14c00*/  IADD3 R10, P5, PT, R4.reuse, 0x2c00, RZ ;  /* 0x00002c00040a7810 */ /* 0x040fe40007fbe0ff */
[----:B------:R-:W-:Y:S01]  /*14c10*/  LOP3.LUT R35, R15, 0x58, RZ, 0xfc, !PT ;  /* 0x000000580f237812 */ /* 0x000fe200078efcff */
[----:B------:R4:W-:Y:S01]  /*14c20*/  LDGSTS.E.LTC128B.128 [R14], desc[UR44][R20.64], !P3 ;  /* 0x00000000140e7fae */ /* 0x0009e2000d9a1a2c */
[----:B------:R-:W-:Y:S01]  /*14c30*/  IMAD.WIDE R60, R17, 0x10, R18 ;  /* 0x00000010113c7825 */ /* 0x000fe200078e0212 */
[C---:B0-----:R-:W-:Y:S02]  /*14c40*/  IADD3 R8, P6, PT, R4.reuse, 0x2800, RZ ;  /* 0x0000280004087810 */ /* 0x041fe40007fde0ff */
[----:B------:R0:W-:Y:S01]  /*14c50*/  LDGSTS.E.LTC128B.128 [R11], desc[UR44][R18.64], !P2 ;  /* 0x00000000120b7fae */ /* 0x0001e2000d1a1a2c */
[----:B------:R-:W-:Y:S01]  /*14c60*/  LOP3.LUT R39, R15, 0x50, RZ, 0xfc, !PT ;  /* 0x000000500f277812 */ /* 0x000fe200078efcff */
[--C-:B------:R-:W-:Y:S01]  /*14c70*/  IMAD.X R57, RZ, RZ, R63.reuse, P5 ;  /* 0x000000ffff397224 */ /* 0x100fe200028e063f */
[----:B------:R-:W-:Y:S01]  /*14c80*/  ISETP.GE.AND P5, PT, R35, R0, PT ;  /* 0x000000002300720c */ /* 0x000fe20003fa6270 */
[----:B------:R-:W-:Y:S01]  /*14c90*/  IMAD.X R59, RZ, RZ, R63, P6 ;  /* 0x000000ffff3b7224 */ /* 0x000fe200030e063f */
[----:B------:R0:W-:Y:S01]  /*14ca0*/  LDGSTS.E.LTC128B.128 [R9], desc[UR44][R60.64], !P1 ;  /* 0x000000003c097fae */ /* 0x0001e2000c9a1a2c */
[----:B------:R-:W-:-:S02]  /*14cb0*/  IADD3 R16, P1, PT, R4, 0x3c00, RZ ;  /* 0x00003c0004107810 */ /* 0x000fc40007f3e0ff */
[----:B-1----:R-:W-:Y:S02]  /*14cc0*/  IADD3 R12, P4, PT, R4, 0x3000, RZ ;  /* 0x00003000040c7810 */ /* 0x002fe40007f9e0ff */
[----:B------:R-:W-:-:S03]  /*14cd0*/  ISETP.GE.AND P6, PT, R39, R0, PT ;  /* 0x000000002700720c */ /* 0x000fc60003fc6270 */
[--C-:B------:R-:W-:Y:S01]  /*14ce0*/  IMAD.X R55, RZ, RZ, R63.reuse, P4 ;  /* 0x000000ffff377224 */ /* 0x100fe200020e063f */
[C---:B---3--:R-:W-:Y:S02]  /*14cf0*/  IADD3 R13, P3, PT, R4.reuse, 0x3400, RZ ;  /* 0x00003400040d7810 */ /* 0x048fe40007f7e0ff */
[C---:B------:R-:W-:Y:S02]  /*14d00*/  LOP3.LUT R29, R15.reuse, 0x60, RZ, 0xfc, !PT ;  /* 0x000000600f1d7812 */ /* 0x040fe400078efcff */
[----:B--2---:R-:W-:Y:S01]  /*14d10*/  LOP3.LUT R7, R15, 0x68, RZ, 0xfc, !PT ;  /* 0x000000680f077812 */ /* 0x004fe200078efcff */
[--C-:B------:R-:W-:Y:S01]  /*14d20*/  IMAD.X R51, RZ, RZ, R63.reuse, P3 ;  /* 0x000000ffff337224 */ /* 0x100fe200018e063f */
[----:B------:R-:W-:Y:S01]  /*14d30*/  ISETP.GE.AND P4, PT, R29, R0, PT ;  /* 0x000000001d00720c */ /* 0x000fe20003f86270 */
[----:B------:R-:W-:Y:S01]  /*14d40*/  IMAD.X R25, RZ, RZ, R63, P1 ;  /* 0x000000ffff197224 */ /* 0x000fe200008e063f */
[----:B----4-:R-:W-:Y:S02]  /*14d50*/  IADD3 R14, P2, PT, R4, 0x3800, RZ ;  /* 0x00003800040e7810 */ /* 0x010fe40007f5e0ff */
[----:B------:R-:W-:-:S02]  /*14d60*/  LOP3.LUT R21, R15, 0x70, RZ, 0xfc, !PT ;  /* 0x000000700f157812 */ /* 0x000fc400078efcff */
[----:B0-----:R-:W-:Y:S01]  /*14d70*/  LOP3.LUT R19, R15, 0x78, RZ, 0xfc, !PT ;  /* 0x000000780f137812 */ /* 0x001fe200078efcff */
[----:B------:R-:W-:Y:S01]  /*14d80*/  IMAD.X R31, RZ, RZ, R63, P2 ;  /* 0x000000ffff1f7224 */ /* 0x000fe200010e063f */
[-C--:B------:R-:W-:Y:S02]  /*14d90*/  ISETP.GE.AND P3, PT, R7, R0.reuse, PT ;  /* 0x000000000700720c */ /* 0x080fe40003f66270 */
[-C--:B------:R-:W-:Y:S01]  /*14da0*/  ISETP.GE.AND P2, PT, R21, R0.reuse, PT ;  /* 0x000000001500720c */ /* 0x080fe20003f46270 */
[----:B------:R-:W-:Y:S01]  /*14db0*/  IMAD.WIDE R60, R17, 0x10, R60 ;  /* 0x00000010113c7825 */ /* 0x000fe200078e023c */
[C---:B------:R-:W-:Y:S02]  /*14dc0*/  SHF.R.U64 R9, R8.reuse, 0x3, R59 ;  /* 0x0000000308097819 */ /* 0x040fe4000000123b */
[----:B------:R-:W-:Y:S02]  /*14dd0*/  ISETP.GE.AND P1, PT, R19, R0, PT ;  /* 0x000000001300720c */ /* 0x000fe40003f26270 */
[----:B------:R-:W-:Y:S01]  /*14de0*/  LOP3.LUT R58, R8, 0x70, R9, 0x78, !PT ;  /* 0x00000070083a7812 */ /* 0x000fe200078e7809 */
[----:B------:R-:W-:Y:S01]  /*14df0*/  IMAD.WIDE R64, R17, 0x10, R60 ;  /* 0x0000001011407825 */ /* 0x000fe200078e023c */
[----:B------:R-:W-:-:S02]  /*14e00*/  SHF.R.U64 R9, R12, 0x3, R55 ;  /* 0x000000030c097819 */ /* 0x000fc40000001237 */
[C---:B------:R-:W-:Y:S02]  /*14e10*/  SHF.R.U64 R0, R13.reuse, 0x3, R51 ;  /* 0x000000030d007819 */ /* 0x040fe40000001233 */
[----:B------:R-:W-:Y:S02]  /*14e20*/  LOP3.LUT R54, R12, 0x70, R9, 0x78, !PT ;  /* 0x000000700c367812 */ /* 0x000fe400078e7809 */
[----:B------:R-:W-:Y:S01]  /*14e30*/  LOP3.LUT R50, R13, 0x70, R0, 0x78, !PT ;  /* 0x000000700d327812 */ /* 0x000fe200078e7800 */
[C---:B------:R-:W-:Y:S01]  /*14e40*/  IMAD.WIDE R12, R17.reuse, 0x10, R64 ;  /* 0x00000010110c7825 */ /* 0x040fe200078e0240 */
[----:B------:R-:W-:Y:S02]  /*14e50*/  SHF.R.U64 R9, R14, 0x3, R31 ;  /* 0x000000030e097819 */ /* 0x000fe4000000121f */
[----:B------:R-:W-:Y:S01]  /*14e60*/  SHF.R.U64 R11, R10, 0x3, R57 ;  /* 0x000000030a0b7819 */ /* 0x000fe20000001239 */
[----:B-----5:R-:W-:Y:S01]  /*14e70*/  VIADD R0, R36, 0x1 ;  /* 0x0000000124007836 */ /* 0x020fe20000000000 */
[----:B------:R-:W-:Y:S01]  /*14e80*/  LOP3.LUT R30, R14, 0x70, R9, 0x78, !PT ;  /* 0x000000700e1e7812 */ /* 0x000fe200078e7809 */
[----:B------:R-:W-:Y:S01]  /*14e90*/  IMAD.WIDE R8, R17, 0x10, R12 ;  /* 0x0000001011087825 */ /* 0x000fe200078e020c */
[----:B------:R-:W-:-:S02]  /*14ea0*/  LOP3.LUT R56, R10, 0x70, R11, 0x78, !PT ;  /* 0x000000700a387812 */ /* 0x000fc400078e780b */
[C---:B------:R-:W-:Y:S01]  /*14eb0*/  SHF.R.U64 R11, R16.reuse, 0x3, R25 ;  /* 0x00000003100b7819 */ /* 0x040fe20000001219 */
[----:B------:R-:W-:Y:S01]  /*14ec0*/  @!P0 IMAD.MOV R0, RZ, RZ, R36 ;  /* 0x000000ffff008224 */ /* 0x000fe200078e0224 */
[----:B------:R-:W-:Y:S02]  /*14ed0*/  MOV R59, R58 ;  /* 0x0000003a003b7202 */ /* 0x000fe40000000f00 */
[----:B------:R-:W-:Y:S01]  /*14ee0*/  LOP3.LUT R24, R16, 0x70, R11, 0x78, !PT ;  /* 0x0000007010187812 */ /* 0x000fe200078e780b */
[C---:B------:R-:W-:Y:S01]  /*14ef0*/  IMAD.WIDE R10, R17.reuse, 0x10, R8 ;  /* 0x00000010110a7825 */ /* 0x040fe200078e0208 */
[----:B------:R-:W-:Y:S01]  /*14f00*/  MOV R57, R56 ;  /* 0x0000003800397202 */ /* 0x000fe20000000f00 */
[----:B------:R0:W-:Y:S01]  /*14f10*/  LDGSTS.E.LTC128B.128 [R59], desc[UR44][R60.64], !P6 ;  /* 0x000000003c3b7fae */ /* 0x0001e2000f1a1a2c */
[----:B------:R-:W-:Y:S02]  /*14f20*/  MOV R54, R54 ;  /* 0x0000003600367202 */ /* 0x000fe40000000f00 */
[----:B------:R-:W-:Y:S01]  /*14f30*/  MOV R50, R50 ;  /* 0x0000003200327202 */ /* 0x000fe20000000f00 */
[----:B------:R-:W-:Y:S01]  /*14f40*/  IMAD.WIDE R16, R17, 0x10, R10 ;  /* 0x0000001011107825 */ /* 0x000fe200078e020a */
[----:B------:R-:W-:Y:S01]  /*14f50*/  MOV R30, R30 ;  /* 0x0000001e001e7202 */ /* 0x000fe20000000f00 */
[----:B------:R0:W-:Y:S01]  /*14f60*/  LDGSTS.E.LTC128B.128 [R57], desc[UR44][R64.64], !P5 ;  /* 0x0000000040397fae */ /* 0x0001e2000e9a1a2c */
[----:B------:R-:W-:-:S03]  /*14f70*/  MOV R24, R24 ;  /* 0x0000001800187202 */ /* 0x000fc60000000f00 */
        /* <DEDUP_REMOVED lines=10> */
.L_x_1377:
[----:B------:R-:W1:Y:S01]  /*15020*/  LDCU UR16, c[0x0][0x3ec] ;  /* 0x00007d80ff1077ac */ /* 0x000e620008000800 */
[----:B------:R-:W-:Y:S01]  /*15030*/  SYNCS.ARRIVE.TRANS64.A1T0 RZ, [UR10+0x30010], RZ ;  /* 0x030010ffffff79a7 */ /* 0x000fe2000810000a */
[----:B0-----:R-:W-:Y:S01]  /*15040*/  SEL R17, RZ, 0xffffffff, !P0 ;  /* 0xffffffffff117807 */ /* 0x001fe20004000000 */
[----:B------:R-:W0:Y:S03]  /*15050*/  LDCU UR15, c[0x0][0x3f0] ;  /* 0x00007e00ff0f77ac */ /* 0x000e260008000800 */
[----:B------:R-:W-:Y:S01]  /*15060*/  IADD3 R12, PT, PT, R17, R0, RZ ;  /* 0x00000000110c7210 */ /* 0x000fe20007ffe0ff */
[----:B------:R-:W2:Y:S03]  /*15070*/  LDCU UR14, c[0x0][0x404] ;  /* 0x00008080ff0e77ac */ /* 0x000ea60008000800 */
[----:B------:R-:W-:Y:S01]  /*15080*/  SHF.R.S32.HI R9, RZ, 0x1f, R12 ;  /* 0x0000001fff097819 */ /* 0x000fe2000001140c */
[----:B------:R-:W3:Y:S01]  /*15090*/  LDCU.64 UR8, c[0x0][0x3c8] ;  /* 0x00007900ff0877ac */ /* 0x000ee20008000a00 */
[----:B------:R-:W4:Y:S01]  /*150a0*/  LDCU.64 UR6, c[0x0][0x3d8] ;  /* 0x00007b00ff0677ac */ /* 0x000f220008000a00 */
[C---:B-1----:R-:W-:Y:S01]  /*150b0*/  IMAD R10, R6.reuse, UR16, RZ ;  /* 0x00000010060a7c24 */ /* 0x042fe2000f8e02ff */
[----:B------:R-:W1:Y:S03]  /*150c0*/  LDCU UR11, c[0x0][0x408] ;  /* 0x00008100ff0b77ac */ /* 0x000e660008000800 */
[----:B0-----:R-:W-:Y:S01]  /*150d0*/  IMAD R13, R3, UR15, R10 ;  /* 0x0000000f030d7c24 */ /* 0x001fe2000f8e020a */
[----:B------:R-:W-:Y:S01]  /*150e0*/  LEA.HI R10, R9, R12, RZ, 0x7 ;  /* 0x0000000c090a7211 */ /* 0x000fe200078f38ff */
[----:B--2---:R-:W-:-:S03]  /*150f0*/  IMAD R14, R6, UR14, RZ ;  /* 0x0000000e060e7c24 */ /* 0x004fc6000f8e02ff */
[----:B------:R-:W-:Y:S01]  /*15100*/  SHF.R.S32.HI R10, RZ, 0x7, R10 ;  /* 0x00000007ff0a7819 */ /* 0x000fe2000001140a */
[C---:B---3--:R-:W-:Y:S02]  /*15110*/  IMAD R8, R6.reuse, UR8, RZ ;  /* 0x0000000806087c24 */ /* 0x048fe4000f8e02ff */
[----:B----4-:R-:W-:Y:S02]  /*15120*/  IMAD R6, R6, UR6, RZ ;  /* 0x0000000606067c24 */ /* 0x010fe4000f8e02ff */
[----:B------:R-:W-:Y:S02]  /*15130*/  IMAD R69, R67, UR9, R8 ;  /* 0x0000000943457c24 */ /* 0x000fe4000f8e0208 */
[----:B-1----:R-:W-:Y:S02]  /*15140*/  IMAD R11, R3, UR11, R14 ;  /* 0x0000000b030b7c24 */ /* 0x002fe4000f8e020e */
[----:B------:R-:W-:Y:S01]  /*15150*/  IMAD R67, R67, UR7, R6 ;  /* 0x0000000743437c24 */ /* 0x000fe2000f8e0206 */
[----:B------:R-:W-:Y:S06]  /*15160*/  BRA.U UP1, `(.L_x_1378) ;  /* 0x0000000101047547 */ /* 0x000fec000b800000 */
[----:B------:R-:W-:Y:S05]  /*15170*/  BPT.TRAP 0x1 ;  /* 0x000000040000795c */ /* 0x000fea0000300000 */
.L_x_1378:
[----:B------:R-:W0:Y:S01]  /*15180*/  SYNCS.PHASECHK.TRANS64.TRYWAIT P5, [UR10+0x30078], R2 ;  /* 0x03007802ff0075a7 */ /* 0x000e2200080a110a */
[----:B------:R-:W1:Y:S01]  /*15190*/  LDCU.64 UR6, c[0x0][0x3e0] ;  /* 0x00007c00ff0677ac */ /* 0x000e620008000a00 */
[----:B------:R-:W-:Y:S02]  /*151a0*/  ISETP.GE.AND P4, PT, R12, 0x80, PT ;  /* 0x000000800c00780c */ /* 0x000fe40003f86270 */
[----:B------:R-:W-:Y:S01]  /*151b0*/  IADD3 R9, P3, PT, R4, 0x4000, RZ ;  /* 0x0000400004097810 */ /* 0x000fe20007f7e0ff */
[----:B------:R-:W2:Y:S01]  /*151c0*/  LDCU UR8, c[0x0][0x388] ;  /* 0x00007100ff0877ac */ /* 0x000ea20008000800 */
[----:B------:R-:W-:Y:S01]  /*151d0*/  IADD3 R3, P0, PT, R69, UR4, RZ ;  /* 0x0000000445037c10 */ /* 0x000fe2000ff1e0ff */
[----:B------:R-:W3:Y:S01]  /*151e0*/  LDC R51, c[0x0][0x3e8] ;  /* 0x0000fa00ff337b82 */ /* 0x000ee20000000800 */
[----:B--2---:R-:W-:Y:S01]  /*151f0*/  UIADD3 UR9, UPT, UPT, UR8, 0xf, URZ ;  /* 0x0000000f08097890 */ /* 0x004fe2000fffe0ff */
[----:B---3--:R-:W-:-:S05]  /*15200*/  IMAD R96, R15, R51, R70 ;  /* 0x000000330f607224 */ /* 0x008fca00078e0246 */
[--C-:B------:R-:W-:Y:S02]  /*15210*/  SHF.R.S32.HI R6, RZ, 0x1f, R96.reuse ;  /* 0x0000001fff067819 */ /* 0x100fe40000011460 */
[----:B-1----:R-:W-:-:S04]  /*15220*/  IADD3 R96, P2, P1, R13, UR6, R96 ;  /* 0x000000060d607c10 */ /* 0x002fc8000f95e060 */
[----:B------:R-:W-:Y:S01]  /*15230*/  IADD3.X R97, PT, PT, RZ, UR7, R6, P2, P1 ;  /* 0x00000007ff617c10 */ /* 0x000fe200097e2406 */
[----:B0-----:R-:W-:Y:S08]  /*15240*/  @!P5 BRA `(.L_x_1379) ;  /* 0x0000007c0014d947 */ /* 0x001ff00003800000 */
.L_x_1476:
[----:B------:R-:W-:Y:S02]  /*15250*/  IADD3.X R99, PT, PT, RZ, R63, RZ, P3, !PT ;  /* 0x0000003fff637210 */ /* 0x000fe40001ffe4ff */
[----:B0-----:R-:W-:Y:S02]  /*15260*/  IADD3.X R2, PT, PT, RZ, UR5, RZ, P0, !PT ;  /* 0x00000005ff027c10 */ /* 0x001fe400087fe4ff */
[----:B------:R-:W-:Y:S01]  /*15270*/  SHF.L.U32 R31, R51, 0x3, RZ ;  /* 0x00000003331f7819 */ /* 0x000fe200000006ff */
[----:B------:R-:W-:Y:S06]  /*15280*/  @!P4 BRA `(.L_x_1380) ;  /* 0x0000000400e4c947 */ /* 0x000fec0003800000 */
[C---:B------:R-:W-:Y:S02]  /*15290*/  IADD3 R7, P2, PT, R4.reuse, 0x4400, RZ ;  /* 0x0000440004077810 */ /* 0x040fe40007f5e0ff */
[C---:B------:R-:W-:Y:S02]  /*152a0*/  SHF.R.U64 R6, R9.reuse, 0x3, R99 ;  /* 0x0000000309067819 */ /* 0x040fe40000001263 */
[C---:B------:R-:W-:Y:S01]  /*152b0*/  IADD3 R19, P1, PT, R4.reuse, 0x4800, RZ ;  /* 0x0000480004137810 */ /* 0x040fe20007f3e0ff */
[--C-:B------:R-:W-:Y:S01]  /*152c0*/  IMAD.X R49, RZ, RZ, R63.reuse, P2 ;  /* 0x000000ffff317224 */ /* 0x100fe200010e063f */
[C---:B------:R-:W-:Y:S02]  /*152d0*/  IADD3 R23, P0, PT, R4.reuse, 0x4c00, RZ ;  /* 0x00004c0004177810 */ /* 0x040fe40007f1e0ff */
[----:B------:R-:W-:Y:S01]  /*152e0*/  LOP3.LUT R98, R9, 0x70, R6, 0x78, !PT ;  /* 0x0000007009627812 */ /* 0x000fe200078e7806 */
[----:B------:R-:W-:Y:S01]  /*152f0*/  IMAD.X R47, RZ, RZ, R63, P1 ;  /* 0x000000ffff2f7224 */ /* 0x000fe200008e063f */
[----:B------:R-:W-:Y:S01]  /*15300*/  SHF.R.U64 R6, R7, 0x3, R49 ;  /* 0x0000000307067819 */ /* 0x000fe20000001231 */
[----:B------:R-:W-:Y:S01]  /*15310*/  IMAD.X R45, RZ, RZ, R63, P0 ;  /* 0x000000ffff2d7224 */ /* 0x000fe200000e063f */
[----:B------:R-:W-:-:S02]  /*15320*/  IADD3 R25, P0, PT, R4, 0x5c00, RZ ;  /* 0x00005c0004197810 */ /* 0x000fc40007f1e0ff */
[----:B------:R-:W-:Y:S02]  /*15330*/  LOP3.LUT R48, R7, 0x70, R6, 0x78, !PT ;  /* 0x0000007007307812 */ /* 0x000fe400078e7806 */
[----:B------:R-:W-:Y:S01]  /*15340*/  SHF.R.U64 R8, R19, 0x3, R47 ;  /* 0x0000000313087819 */ /* 0x000fe2000000122f */
[----:B------:R-:W-:Y:S01]  /*15350*/  IMAD.X R35, RZ, RZ, R63, P0 ;  /* 0x000000ffff237224 */ /* 0x000fe200000e063f */
[----:B------:R-:W-:Y:S02]  /*15360*/  SHF.R.U64 R14, R23, 0x3, R45 ;  /* 0x00000003170e7819 */ /* 0x000fe4000000122d */
[C---:B------:R-:W-:Y:S02]  /*15370*/  IADD3 R7, P3, PT, R4.reuse, 0x5000, RZ ;  /* 0x0000500004077810 */ /* 0x040fe40007f7e0ff */
[----:B------:R-:W-:Y:S02]  /*15380*/  LOP3.LUT R46, R19, 0x70, R8, 0x78, !PT ;  /* 0x00000070132e7812 */ /* 0x000fe400078e7808 */
[----:B------:R-:W-:Y:S01]  /*15390*/  LOP3.LUT R44, R23, 0x70, R14, 0x78, !PT ;  /* 0x00000070172c7812 */ /* 0x000fe200078e780e */
[----:B------:R-:W-:Y:S01]  /*153a0*/  IMAD.X R43, RZ, RZ, R63, P3 ;  /* 0x000000ffff2b7224 */ /* 0x000fe200018e063f */
[----:B------:R-:W-:-:S02]  /*153b0*/  IADD3 R19, P2, PT, R4, 0x5400, RZ ;  /* 0x0000540004137810 */ /* 0x000fc40007f5e0ff */
[----:B------:R-:W-:Y:S02]  /*153c0*/  IADD3 R23, P1, PT, R4, 0x5800, RZ ;  /* 0x0000580004177810 */ /* 0x000fe40007f3e0ff */
[----:B------:R-:W-:Y:S01]  /*153d0*/  SHF.R.U64 R6, R7, 0x3, R43 ;  /* 0x0000000307067819 */ /* 0x000fe2000000122b */
[--C-:B------:R-:W-:Y:S01]  /*153e0*/  IMAD.X R41, RZ, RZ, R63.reuse, P2 ;  /* 0x000000ffff297224 */ /* 0x100fe200010e063f */
[----:B------:R-:W-:Y:S01]  /*153f0*/  IADD3 R54, P0, PT, R31, R96, RZ ;  /* 0x000000601f367210 */ /* 0x000fe20007f1e0ff */
[----:B------:R-:W-:Y:S01]  /*15400*/  IMAD.X R39, RZ, RZ, R63, P1 ;  /* 0x000000ffff277224 */ /* 0x000fe200008e063f */
[----:B------:R-:W-:Y:S02]  /*15410*/  LOP3.LUT R42, R7, 0x70, R6, 0x78, !PT ;  /* 0x00000070072a7812 */ /* 0x000fe400078e7806 */
[----:B------:R-:W-:Y:S02]  /*15420*/  SHF.R.U64 R8, R19, 0x3, R41 ;  /* 0x0000000313087819 */ /* 0x000fe40000001229 */
[----:B------:R-:W-:-:S02]  /*15430*/  SHF.R.U64 R14, R23, 0x3, R39 ;  /* 0x00000003170e7819 */ /* 0x000fc40000001227 */
[C---:B------:R-:W-:Y:S02]  /*15440*/  IADD3 R6, P3, PT, R4.reuse, 0x6000, RZ ;  /* 0x0000600004067810 */ /* 0x040fe40007f7e0ff */
[----:B------:R-:W-:Y:S02]  /*15450*/  LEA.HI.X.SX32 R55, R31, R97, 0x1, P0 ;  /* 0x000000611f377211 */ /* 0x000fe400000f0eff */
[----:B------:R-:W-:Y:S01]  /*15460*/  SHF.R.U64 R16, R25, 0x3, R35 ;  /* 0x0000000319107819 */ /* 0x000fe20000001223 */
[----:B------:R-:W-:Y:S01]  /*15470*/  IMAD.X R29, RZ, RZ, R63, P3 ;  /* 0x000000ffff1d7224 */ /* 0x000fe200018e063f */
[----:B------:R-:W-:Y:S01]  /*15480*/  LOP3.LUT R40, R19, 0x70, R8, 0x78, !PT ;  /* 0x0000007013287812 */ /* 0x000fe200078e7808 */
[----:B------:R-:W-:Y:S01]  /*15490*/  IMAD.WIDE R52, R51, 0x8, R54 ;  /* 0x0000000833347825 */ /* 0x000fe200078e0236 */
[----:B------:R-:W-:Y:S02]  /*154a0*/  LOP3.LUT R38, R23, 0x70, R14, 0x78, !PT ;  /* 0x0000007017267812 */ /* 0x000fe400078e780e */
[----:B------:R-:W-:-:S02]  /*154b0*/  IADD3 R8, P2, PT, R4, 0x6400, RZ ;  /* 0x0000640004087810 */ /* 0x000fc40007f5e0ff */
[C---:B------:R-:W-:Y:S01]  /*154c0*/  IADD3 R14, P1, PT, R4.reuse, 0x6800, RZ ;  /* 0x00006800040e7810 */ /* 0x040fe20007f3e0ff */
[----:B------:R-:W-:Y:S01]  /*154d0*/  IMAD.WIDE R56, R51, 0x8, R52 ;  /* 0x0000000833387825 */ /* 0x000fe200078e0234 */
[----:B------:R-:W-:Y:S02]  /*154e0*/  LOP3.LUT R34, R25, 0x70, R16, 0x78, !PT ;  /* 0x0000007019227812 */ /* 0x000fe400078e7810 */
[----:B------:R-:W-:Y:S01]  /*154f0*/  IADD3 R16, P0, PT, R4, 0x6c00, RZ ;  /* 0x00006c0004107810 */ /* 0x000fe20007f1e0ff */
[----:B------:R-:W-:Y:S01]  /*15500*/  IMAD.X R27, RZ, RZ, R63, P2 ;  /* 0x000000ffff1b7224 */ /* 0x000fe200010e063f */
[C---:B------:R-:W-:Y:S01]  /*15510*/  SHF.R.U64 R7, R6.reuse, 0x3, R29 ;  /* 0x0000000306077819 */ /* 0x040fe2000000121d */
[--C-:B------:R-:W-:Y:S01]  /*15520*/  IMAD.X R25, RZ, RZ, R63.reuse, P1 ;  /* 0x000000ffff197224 */ /* 0x100fe200008e063f */
[----:B------:R-:W-:Y:S01]  /*15530*/  MOV R21, R98 ;  /* 0x0000006200157202 */ /* 0x000fe20000000f00 */
[----:B------:R-:W-:Y:S01]  /*15540*/  IMAD.X R23, RZ, RZ, R63, P0 ;  /* 0x000000ffff177224 */ /* 0x000fe200000e063f */
[----:B------:R-:W-:Y:S01]  /*15550*/  LOP3.LUT R28, R6, 0x70, R7, 0x78, !PT ;  /* 0x00000070061c7812 */ /* 0x000fe200078e7807 */
[----:B------:R-:W-:Y:S01]  /*15560*/  IMAD.WIDE R60, R51, 0x8, R56 ;  /* 0x00000008333c7825 */ /* 0x000fe200078e0238 */
[----:B------:R-:W-:Y:S01]  /*15570*/  SHF.R.U64 R19, R8, 0x3, R27 ;  /* 0x0000000308137819 */ /* 0x000fe2000000121b */
[----:B------:R-:W-:Y:S01]  /*15580*/  @!PT LDS RZ, [RZ] ;  /* 0x00000000fffff984 */ /* 0x000fe20000000800 */
[----:B------:R-:W-:Y:S01]  /*15590*/  @!PT LDS RZ, [RZ] ;  /* 0x00000000fffff984 */ /* 0x000fe20000000800 */
[----:B------:R-:W-:Y:S01]  /*155a0*/  @!PT LDS RZ, [RZ] ;  /* 0x00000000fffff984 */ /* 0x000fe20000000800 */
[----:B------:R0:W-:Y:S01]  /*155b0*/  LDGSTS.E.BYPASS.LTC128B.128 [R21], desc[UR44][R96.64] ;  /* 0x0000000060157fae */ /* 0x0001e2000b981a2c */
[----:B------:R-:W-:-:S02]  /*155c0*/  SHF.R.U64 R7, R14, 0x3, R25 ;  /* 0x000000030e077819 */ /* 0x000fc40000001219 */
[----:B------:R-:W-:Y:S01]  /*155d0*/  IADD3 R6, P0, PT, R4, 0x7000, RZ ;  /* 0x0000700004067810 */ /* 0x000fe20007f1e0ff */
[C---:B------:R-:W-:Y:S01]  /*155e0*/  IMAD.WIDE R74, R51.reuse, 0x8, R60 ;  /* 0x00000008334a7825 */ /* 0x040fe200078e023c */
[----:B------:R-:W-:Y:S02]  /*155f0*/  LOP3.LUT R26, R8, 0x70, R19, 0x78, !PT ;  /* 0x00000070081a7812 */ /* 0x000fe400078e7813 */
[----:B------:R-:W-:Y:S01]  /*15600*/  LOP3.LUT R24, R14, 0x70, R7, 0x78, !PT ;  /* 0x000000700e187812 */ /* 0x000fe200078e7807 */
[----:B------:R-:W-:Y:S01]  /*15610*/  IMAD.X R59, RZ, RZ, R63, P0 ;  /* 0x000000ffff3b7224 */ /* 0x000fe200000e063f */
[----:B------:R-:W-:Y:S01]  /*15620*/  SHF.R.U64 R19, R16, 0x3, R23 ;  /* 0x0000000310137819 */ /* 0x000fe20000001217 */
[----:B------:R-:W-:Y:S01]  /*15630*/  IMAD.WIDE R76, R51, 0x8, R74 ;  /* 0x00000008334c7825 */ /* 0x000fe200078e024a */
[----:B------:R-:W-:Y:S02]  /*15640*/  IADD3 R7, P2, PT, R4, 0x7400, RZ ;  /* 0x0000740004077810 */ /* 0x000fe40007f5e0ff */
[----:B------:R-:W-:-:S02]  /*15650*/  LOP3.LUT R22, R16, 0x70, R19, 0x78, !PT ;  /* 0x0000007010167812 */ /* 0x000fc400078e7813 */
        /* <DEDUP_REMOVED lines=9> */
[----:B------:R-:W-:-:S02]  /*156f0*/  SHF.R.U64 R19, R8, 0x3, R65 ;  /* 0x0000000308137819 */ /* 0x000fc40000001241 */
[----:B------:R-:W-:Y:S01]  /*15700*/  MOV R49, R48 ;  /* 0x0000003000317202 */ /* 0x000fe20000000f00 */
[----:B------:R-:W-:Y:S01]  /*15710*/  IMAD.X R63, RZ, RZ, R63, P0 ;  /* 0x000000ffff3f7224 */ /* 0x000fe200000e063f */
[----:B------:R-:W-:Y:S01]  /*15720*/  LOP3.LUT R64, R8, 0x70, R19, 0x78, !PT ;  /* 0x0000007008407812 */ /* 0x000fe200078e7813 */
[C---:B------:R-:W-:Y:S01]  /*15730*/  IMAD.WIDE R18, R51.reuse, 0x8, R6 ;  /* 0x0000000833127825 */ /* 0x040fe200078e0206 */
[----:B------:R-:W-:Y:S01]  /*15740*/  MOV R47, R46 ;  /* 0x0000002e002f7202 */ /* 0x000fe20000000f00 */
[----:B------:R1:W-:Y:S01]  /*15750*/  LDGSTS.E.BYPASS.LTC128B.128 [R49], desc[UR44][R54.64] ;  /* 0x0000000036317fae */ /* 0x0003e2000b981a2c */
[----:B------:R-:W-:Y:S02]  /*15760*/  MOV R45, R44 ;  /* 0x0000002c002d7202 */ /* 0x000fe40000000f00 */
[----:B------:R-:W-:Y:S01]  /*15770*/  MOV R42, R42 ;  /* 0x0000002a002a7202 */ /* 0x000fe20000000f00 */
[----:B------:R-:W-:Y:S01]  /*15780*/  IMAD.WIDE R78, R51, 0x8, R18 ;  /* 0x00000008334e7825 */ /* 0x000fe200078e0212 */
[----:B------:R-:W-:Y:S01]  /*15790*/  MOV R40, R40 ;  /* 0x0000002800287202 */ /* 0x000fe20000000f00 */
[----:B------:R2:W-:Y:S01]  /*157a0*/  LDGSTS.E.BYPASS.LTC128B.128 [R47], desc[UR44][R52.64] ;  /* 0x00000000342f7fae */ /* 0x0005e2000b981a2c */
[----:B------:R-:W-:-:S02]  /*157b0*/  MOV R38, R38 ;  /* 0x0000002600267202 */ /* 0x000fc40000000f00 */
[C---:B------:R-:W-:Y:S01]  /*157c0*/  SHF.R.U64 R37, R4.reuse, 0x3, R63 ;  /* 0x0000000304257819 */ /* 0x040fe2000000123f */
[C---:B0-----:R-:W-:Y:S01]  /*157d0*/  IMAD.WIDE R20, R51.reuse, 0x8, R78 ;  /* 0x0000000833147825 */ /* 0x041fe200078e024e */
[----:B------:R-:W-:Y:S01]  /*157e0*/  MOV R34, R34 ;  /* 0x0000002200227202 */ /* 0x000fe20000000f00 */
[----:B------:R2:W-:Y:S01]  /*157f0*/  LDGSTS.E.BYPASS.LTC128B.128 [R45], desc[UR44][R56.64] ;  /* 0x00000000382d7fae */ /* 0x0005e2000b981a2c */
[----:B------:R-:W-:Y:S02]  /*15800*/  MOV R28, R28 ;  /* 0x0000001c001c7202 */ /* 0x000fe40000000f00 */
[----:B------:R-:W-:Y:S01]  /*15810*/  MOV R26, R26 ;  /* 0x0000001a001a7202 */ /* 0x000fe20000000f00 */
[C---:B------:R-:W-:Y:S01]  /*15820*/  IMAD.WIDE R80, R51.reuse, 0x8, R20 ;  /* 0x0000000833507825 */ /* 0x040fe200078e0214 */
[----:B------:R2:W-:Y:S01]  /*15830*/  LDGSTS.E.BYPASS.LTC128B.128 [R42], desc[UR44][R60.64] ;  /* 0x000000003c2a7fae */ /* 0x0005e2000b981a2c */
[----:B------:R-:W-:Y:S02]  /*15840*/  MOV R24, R24 ;  /* 0x0000001800187202 */ /* 0x000fe40000000f00 */
[----:B------:R-:W-:Y:S01]  /*15850*/  LOP3.LUT R62, R4, 0x70, R37, 0x78, !PT ;  /* 0x00000070043e7812 */ /* 0x000fe200078e7825 */
[----:B------:R2:W-:Y:S01]  /*15860*/  LDGSTS.E.BYPASS.LTC128B.128 [R40], desc[UR44][R74.64] ;  /* 0x000000004a287fae */ /* 0x0005e2000b981a2c */
[----:B------:R-:W-:Y:S01]  /*15870*/  IMAD.WIDE R82, R51, 0x8, R80 ;  /* 0x0000000833527825 */ /* 0x000fe200078e0250 */
[----:B------:R-:W-:-:S02]  /*15880*/  MOV R22, R22 ;  /* 0x0000001600167202 */ /* 0x000fc40000000f00 */
[----:B------:R2:W-:Y:S01]  /*15890*/  LDGSTS.E.BYPASS.LTC128B.128 [R38], desc[UR44][R76.64] ;  /* 0x000000004c267fae */ /* 0x0005e2000b981a2c */
[----:B------:R-:W-:Y:S01]  /*158a0*/  MOV R58, R58 ;  /* 0x0000003a003a7202 */ /* 0x000fe20000000f00 */
[C---:B------:R-:W-:Y:S02]  /*158b0*/  IMAD.WIDE R84, R51.reuse, 0x8, R82 ;  /* 0x0000000833547825 */ /* 0x040fe400078e0252 */
[----:B------:R2:W-:Y:S01]  /*158c0*/  LDGSTS.E.BYPASS.LTC128B.128 [R34], desc[UR44][R6.64] ;  /* 0x0000000006227fae */ /* 0x0005e2000b981a2c */
[----:B------:R-:W-:Y:S02]  /*158d0*/  MOV R72, R72 ;  /* 0x0000004800487202 */ /* 0x000fe40000000f00 */
[----:B------:R-:W-:Y:S01]  /*158e0*/  MOV R64, R64 ;  /* 0x0000004000407202 */ /* 0x000fe20000000f00 */
[----:B------:R2:W-:Y:S01]  /*158f0*/  LDGSTS.E.BYPASS.LTC128B.128 [R28], desc[UR44][R18.64] ;  /* 0x00000000121c7fae */ /* 0x0005e2000b981a2c */
[----:B------:R-:W-:Y:S01]  /*15900*/  IMAD.WIDE R86, R51, 0x8, R84 ;  /* 0x0000000833567825 */ /* 0x000fe200078e0254 */
[----:B------:R-:W-:-:S02]  /*15910*/  MOV R62, R62 ;  /* 0x0000003e003e7202 */ /* 0x000fc40000000f00 */
[----:B------:R2:W-:Y:S01]  /*15920*/  LDGSTS.E.BYPASS.LTC128B.128 [R26], desc[UR44][R78.64] ;  /* 0x000000004e1a7fae */ /* 0x0005e2000b981a2c */
[----:B-1----:R-:W-:-:S03]  /*15930*/  IMAD.WIDE R48, R51, 0x8, R86 ;  /* 0x0000000833307825 */ /* 0x002fc600078e0256 */
        /* <DEDUP_REMOVED lines=12> */
.L_x_1381:
[----:B------:R-:W-:Y:S01]  /*15a00*/  SYNCS.ARRIVE.TRANS64.A1T0 RZ, [UR10+0x30020], RZ ;  /* 0x030020ffffff79a7 */ /* 0x000fe2000810000a */
[----:B------:R-:W-:Y:S05]  /*15a10*/  BRA `(.L_x_1382) ;  /* 0x0000000c00d87947 */ /* 0x000fea0003800000 */
.L_x_1380:
[----:B------:R-:W-:Y:S01]  /*15a20*/  USHF.R.S32.HI UR6, URZ, 0x1f, UR9 ;  /* 0x0000001fff067899 */ /* 0x000fe20008011409 */
[----:B------:R-:W-:Y:S01]  /*15a30*/  ISETP.NE.U32.AND P3, PT, RZ, UR4, PT ;  /* 0x00000004ff007c0c */ /* 0x000fe2000bf65070 */
[----:B------:R-:W-:Y:S01]  /*15a40*/  IMAD.MOV.U32 R54, RZ, RZ, R96 ;  /* 0x000000ffff367224 */ /* 0x000fe200078e0060 */
[-C--:B------:R-:W-:Y:S01]  /*15a50*/  ISETP.GE.AND P6, PT, R15, R12.reuse, PT ;  /* 0x0000000c0f00720c */ /* 0x080fe20003fc6270 */
[----:B------:R-:W-:Y:S01]  /*15a60*/  ULEA.HI UR6, UR6, UR9, URZ, 0x4 ;  /* 0x0000000906067291 */ /* 0x000fe2000f8f20ff */
[----:B------:R-:W-:Y:S02]  /*15a70*/  ISETP.NE.AND.EX P3, PT, RZ, UR5, PT, P3 ;  /* 0x00000005ff007c0c */ /* 0x000fe4000bf65330 */
[CC--:B------:R-:W-:Y:S01]  /*15a80*/  ISETP.GE.AND P1, PT, R23.reuse, R12.reuse, PT ;  /* 0x0000000c1700720c */ /* 0x0c0fe20003f26270 */
[----:B------:R-:W-:Y:S01]  /*15a90*/  USHF.R.S32.HI UR6, URZ, 0x4, UR6 ;  /* 0x00000004ff067899 */ /* 0x000fe20008011406 */
[----:B------:R-:W-:Y:S02]  /*15aa0*/  ISETP.NE.OR P5, PT, R23, R12, !P3 ;  /* 0x0000000c1700720c */ /* 0x000fe40005fa5670 */
[----:B------:R-:W-:-:S02]  /*15ab0*/  SEL R16, RZ, 0x10, P6 ;  /* 0x00000010ff107807 */ /* 0x000fc40003000000 */
[----:B------:R-:W-:Y:S01]  /*15ac0*/  ISETP.GE.AND P0, PT, R37, R12, PT ;  /* 0x0000000c2500720c */ /* 0x000fe20003f06270 */
[----:B------:R-:W-:Y:S01]  /*15ad0*/  IMAD R25, RZ, RZ, -UR6 ;  /* 0x80000006ff197e24 */ /* 0x000fe2000f8e02ff */
[----:B------:R-:W-:Y:S02]  /*15ae0*/  SHF.R.U64 R6, R9, 0x3, R99 ;  /* 0x0000000309067819 */ /* 0x000fe40000001263 */
[----:B------:R-:W-:Y:S02]  /*15af0*/  SEL R14, RZ, 0x10, P1 ;  /* 0x00000010ff0e7807 */ /* 0x000fe40000800000 */
[----:B------:R-:W-:Y:S02]  /*15b00*/  VIADDMNMX R25, R25, UR8, RZ, PT ;  /* 0x0000000819197c46 */ /* 0x000fe4000b8001ff */
[----:B------:R-:W-:Y:S02]  /*15b10*/  LOP3.LUT R26, R9, 0x70, R6, 0x78, !PT ;  /* 0x00000070091a7812 */ /* 0x000fe400078e7806 */
[----:B------:R-:W-:-:S02]  /*15b20*/  SHF.R.S32.HI R55, RZ, 0x1f, R25 ;  /* 0x0000001fff377819 */ /* 0x000fc40000011419 */
[----:B------:R-:W-:Y:S02]  /*15b30*/  IADD3 R25, P4, P2, R70, R3, R25 ;  /* 0x0000000346197210 */ /* 0x000fe40007a9e019 */
[----:B------:R-:W-:Y:S02]  /*15b40*/  SEL R14, R14, 0x10, P5 ;  /* 0x000000100e0e7807 */ /* 0x000fe40002800000 */
[----:B------:R-:W-:Y:S02]  /*15b50*/  IADD3.X R23, PT, PT, RZ, R2, R55, P4, P2 ;  /* 0x00000002ff177210 */ /* 0x000fe400027e4437 */
[----:B------:R-:W-:Y:S02]  /*15b60*/  IADD3 R55, P6, PT, R4, 0x4400, RZ ;  /* 0x0000440004377810 */ /* 0x000fe40007fde0ff */
[-C--:B------:R-:W-:Y:S02]  /*15b70*/  ISETP.NE.OR P2, PT, R15, R12.reuse, !P3 ;  /* 0x0000000c0f00720c */ /* 0x080fe40005f45670 */
[----:B------:R-:W-:Y:S01]  /*15b80*/  ISETP.NE.OR P4, PT, R37, R12, !P3 ;  /* 0x0000000c2500720c */ /* 0x000fe20005f85670 */
[----:B------:R-:W-:Y:S01]  /*15b90*/  IMAD.X R59, RZ, RZ, R63, P6 ;  /* 0x000000ffff3b7224 */ /* 0x000fe200030e063f */
[----:B------:R-:W-:-:S02]  /*15ba0*/  SEL R60, R96, R25, P2 ;  /* 0x00000019603c7207 */ /* 0x000fc40001000000 */
[----:B------:R-:W-:Y:S02]  /*15bb0*/  SEL R61, R97, R23, P2 ;  /* 0x00000017613d7207 */ /* 0x000fe40001000000 */
[----:B------:R-:W-:Y:S02]  /*15bc0*/  SEL R16, R16, 0x10, P2 ;  /* 0x0000001010107807 */ /* 0x000fe40001000000 */
[----:B------:R-:W-:Y:S02]  /*15bd0*/  IADD3 R37, P1, PT, R4, 0x4800, RZ ;  /* 0x0000480004257810 */ /* 0x000fe40007f3e0ff */
[CC--:B------:R-:W-:Y:S02]  /*15be0*/  ISETP.GE.AND P2, PT, R27.reuse, R12.reuse, PT ;  /* 0x0000000c1b00720c */ /* 0x0c0fe40003f46270 */
[----:B------:R-:W-:Y:S01]  /*15bf0*/  ISETP.NE.OR P6, PT, R27, R12, !P3 ;  /* 0x0000000c1b00720c */ /* 0x000fe20005fc5670 */
[----:B------:R-:W-:Y:S01]  /*15c00*/  IMAD.MOV.U32 R27, RZ, RZ, R99 ;  /* 0x000000ffff1b7224 */ /* 0x000fe200078e0063 */
[----:B------:R-:W-:Y:S01]  /*15c10*/  SHF.R.U64 R6, R55, 0x3, R59 ;  /* 0x0000000337067819 */ /* 0x000fe2000000123b */
[----:B------:R-:W-:Y:S01]  /*15c20*/  IMAD.X R57, RZ, RZ, R63, P1 ;  /* 0x000000ffff397224 */ /* 0x000fe200008e063f */
[----:B------:R-:W-:-:S02]  /*15c30*/  ISETP.NE.U32.AND P1, PT, R16, RZ, PT ;  /* 0x000000ff1000720c */ /* 0x000fc40003f25070 */
[----:B------:R-:W-:Y:S02]  /*15c40*/  MOV R8, R26 ;  /* 0x0000001a00087202 */ /* 0x000fe40000000f00 */
[----:B------:R-:W-:Y:S02]  /*15c50*/  LEA.HI R27, R51, R51, RZ, 0x1 ;  /* 0x00000033331b7211 */ /* 0x000fe400078f08ff */
[----:B------:R-:W-:Y:S01]  /*15c60*/  LOP3.LUT R58, R55, 0x70, R6, 0x78, !PT ;  /* 0x00000070373a7812 */ /* 0x000fe200078e7806 */
[----:B------:R-:W-:Y:S01]  /*15c70*/  IMAD.MOV.U32 R55, RZ, RZ, R97 ;  /* 0x000000ffff377224 */ /* 0x000fe200078e0061 */
[----:B------:R-:W-:Y:S02]  /*15c80*/  SHF.R.S32.HI R27, RZ, 0x1, R27 ;  /* 0x00000001ff1b7819 */ /* 0x000fe4000001141b */
[----:B------:R-:W-:Y:S02]  /*15c90*/  SEL R16, RZ, 0x10, P0 ;  /* 0x00000010ff107807 */ /* 0x000fe40000000000 */
[----:B------:R-:W-:Y:S01]  /*15ca0*/  ISETP.NE.U32.AND P0, PT, R14, RZ, PT ;  /* 0x000000ff0e00720c */ /* 0x000fe20003f05070 */
[----:B------:R-:W-:Y:S01]  /*15cb0*/  IMAD.WIDE R54, R27, 0x10, R54 ;  /* 0x000000101b367825 */ /* 0x000fe200078e0236 */
[----:B------:R-:W-:Y:S01]  /*15cc0*/  SEL R16, R16, 0x10, P4 ;  /* 0x0000001010107807 */ /* 0x000fe20002000000 */
[----:B------:R-:W-:Y:S01]  /*15cd0*/  @!PT LDS RZ, [RZ] ;  /* 0x00000000fffff984 */ /* 0x000fe20000000800 */
[----:B------:R-:W-:Y:S01]  /*15ce0*/  @!PT LDS RZ, [RZ] ;  /* 0x00000000fffff984 */ /* 0x000fe20000000800 */
[----:B------:R-:W-:Y:S01]  /*15cf0*/  @!PT LDS RZ, [RZ] ;  /* 0x00000000fffff984 */ /* 0x000fe20000000800 */
[----:B------:R0:W-:Y:S01]  /*15d00*/  LDGSTS.E.BYPASS.LTC128B.128 [R8], desc[UR44][R60.64], P1 ;  /* 0x000000003c087fae */ /* 0x0001e20008981a2c */
[----:B------:R-:W-:-:S02]  /*15d10*/  SHF.R.U64 R6, R37, 0x3, R57 ;  /* 0x0000000325067819 */ /* 0x000fc40000001239 */
[----:B------:R-:W-:Y:S02]  /*15d20*/  ISETP.NE.U32.AND P1, PT, R16, RZ, PT ;  /* 0x000000ff1000720c */ /* 0x000fe40003f25070 */
[----:B------:R-:W-:Y:S01]  /*15d30*/  MOV R16, R58 ;  /* 0x0000003a00107202 */ /* 0x000fe20000000f00 */
[----:B------:R-:W-:Y:S01]  /*15d40*/  IMAD.WIDE R58, R27, 0x10, R54 ;  /* 0x000000101b3a7825 */ /* 0x000fe200078e0236 */
[----:B------:R-:W-:Y:S02]  /*15d50*/  LOP3.LUT R56, R37, 0x70, R6, 0x78, !PT ;  /* 0x0000007025387812 */ /* 0x000fe400078e7806 */
[----:B------:R-:W-:Y:S02]  /*15d60*/  SEL R72, R54, R25, P5 ;  /* 0x0000001936487207 */ /* 0x000fe40002800000 */
[----:B------:R-:W-:Y:S02]  /*15d70*/  SEL R73, R55, R23, P5 ;  /* 0x0000001737497207 */ /* 0x000fe40002800000 */
[----:B------:R-:W-:-:S02]  /*15d80*/  SEL R18, RZ, 0x10, P2 ;  /* 0x00000010ff127807 */ /* 0x000fc40001000000 */
[----:B------:R-:W-:Y:S01]  /*15d90*/  MOV R20, R56 ;  /* 0x0000003800147202 */ /* 0x000fe20000000f00 */
[----:B------:R1:W-:Y:S01]  /*15da0*/  LDGSTS.E.BYPASS.LTC128B.128 [R16], desc[UR44][R72.64], P0 ;  /* 0x0000000048107fae */ /* 0x0003e20008181a2c */
[----:B------:R-:W-:Y:S02]  /*15db0*/  SEL R64, R58, R25, P4 ;  /* 0x000000193a407207 */ /* 0x000fe40002000000 */
[----:B------:R-:W-:Y:S01]  /*15dc0*/  SEL R65, R59, R23, P4 ;  /* 0x000000173b417207 */ /* 0x000fe20002000000 */
[----:B------:R-:W-:Y:S01]  /*15dd0*/  IMAD.WIDE R58, R27, 0x10, R58 ;  /* 0x000000101b3a7825 */ /* 0x000fe200078e023a */
[C---:B------:R-:W-:Y:S02]  /*15de0*/  IADD3 R6, P2, PT, R4.reuse, 0x5400, RZ ;  /* 0x0000540004067810 */ /* 0x040fe40007f5e0ff */
[----:B------:R-:W-:Y:S01]  /*15df0*/  ISETP.GE.AND P4, PT, R53, R12, PT ;  /* 0x0000000c3500720c */ /* 0x000fe20003f86270 */
[----:B------:R2:W-:Y:S01]  /*15e00*/  LDGSTS.E.BYPASS.LTC128B.128 [R20], desc[UR44][R64.64], P1 ;  /* 0x0000000040147fae */ /* 0x0005e20008981a2c */
[C---:B------:R-:W-:Y:S01]  /*15e10*/  IADD3 R14, P0, PT, R4.reuse, 0x4c00, RZ ;  /* 0x00004c00040e7810 */ /* 0x040fe20007f1e0ff */
[----:B0-----:R-:W-:Y:S01]  /*15e20*/  IMAD.X R61, RZ, RZ, R63, P2 ;  /* 0x000000ffff3d7224 */ /* 0x001fe200010e063f */
[----:B------:R-:W-:-:S02]  /*15e30*/  IADD3 R8, P1, PT, R4, 0x5000, RZ ;  /* 0x0000500004087810 */ /* 0x000fc40007f3e0ff */
[-C--:B------:R-:W-:Y:S01]  /*15e40*/  ISETP.NE.OR P5, PT, R53, R12.reuse, !P3 ;  /* 0x0000000c3500720c */ /* 0x080fe20005fa5670 */
[----:B------:R-:W-:Y:S01]  /*15e50*/  IMAD.X R57, RZ, RZ, R63, P0 ;  /* 0x000000ffff397224 */ /* 0x000fe200000e063f */
[----:B------:R-:W-:Y:S01]  /*15e60*/  SHF.R.U64 R37, R6, 0x3, R61 ;  /* 0x0000000306257819 */ /* 0x000fe2000000123d */
[----:B------:R-:W-:Y:S01]  /*15e70*/  IMAD.X R55, RZ, RZ, R63, P1 ;  /* 0x000000ffff377224 */ /* 0x000fe200008e063f */
[CC--:B------:R-:W-:Y:S02]  /*15e80*/  ISETP.GE.AND P0, PT, R49.reuse, R12.reuse, PT ;  /* 0x0000000c3100720c */ /* 0x0c0fe40003f06270 */
[----:B------:R-:W-:Y:S02]  /*15e90*/  SEL R18, R18, 0x10, P6 ;  /* 0x0000001012127807 */ /* 0x000fe40003000000 */
[----:B------:R-:W-:Y:S02]  /*15ea0*/  LOP3.LUT R60, R6, 0x70, R37, 0x78, !PT ;  /* 0x00000070063c7812 */ /* 0x000fe400078e7825 */
[----:B------:R-:W-:-:S02]  /*15eb0*/  ISETP.NE.OR P1, PT, R49, R12, !P3 ;  /* 0x0000000c3100720c */ /* 0x000fc40005f25670 */
[----:B------:R-:W-:Y:S02]  /*15ec0*/  SHF.R.U64 R53, R14, 0x3, R57 ;  /* 0x000000030e357819 */ /* 0x000fe40000001239 */
[----:B-1----:R-:W-:Y:S02]  /*15ed0*/  SEL R16, RZ, 0x10, P4 ;  /* 0x00000010ff107807 */ /* 0x002fe40002000000 */
[----:B------:R-:W-:Y:S02]  /*15ee0*/  ISETP.NE.U32.AND P4, PT, R18, RZ, PT ;  /* 0x000000ff1200720c */ /* 0x000fe40003f85070 */
[----:B------:R-:W-:Y:S02]  /*15ef0*/  SEL R16, R16, 0x10, P5 ;  /* 0x0000001010107807 */ /* 0x000fe40002800000 */
[----:B------:R-:W-:Y:S02]  /*15f00*/  SEL R6, RZ, 0x10, P0 ;  /* 0x00000010ff067807 */ /* 0x000fe40000000000 */
[----:B------:R-:W-:-:S02]  /*15f10*/  SHF.R.U64 R49, R8, 0x3, R55 ;  /* 0x0000000308317819 */ /* 0x000fc40000001237 */
[----:B------:R-:W-:Y:S02]  /*15f20*/  ISETP.NE.U32.AND P0, PT, R16, RZ, PT ;  /* 0x000000ff1000720c */ /* 0x000fe40003f05070 */
[----:B--2---:R-:W-:Y:S02]  /*15f30*/  SEL R64, R58, R25, P6 ;  /* 0x000000193a407207 */ /* 0x004fe40003000000 */
[----:B------:R-:W-:Y:S01]  /*15f40*/  SEL R65, R59, R23, P6 ;  /* 0x000000173b417207 */ /* 0x000fe20003000000 */
[C---:B------:R-:W-:Y:S01]  /*15f50*/  IMAD.WIDE R58, R27.reuse, 0x10, R58 ;  /* 0x000000101b3a7825 */ /* 0x040fe200078e023a */
[----:B------:R-:W-:Y:S02]  /*15f60*/  LOP3.LUT R56, R14, 0x70, R53, 0x78, !PT ;  /* 0x000000700e387812 */ /* 0x000fe400078e7835 */
[----:B------:R-:W-:Y:S02]  /*15f70*/  LOP3.LUT R54, R8, 0x70, R49, 0x78, !PT ;  /* 0x0000007008367812 */ /* 0x000fe400078e7831 */
[----:B------:R-:W-:Y:S01]  /*15f80*/  MOV R57, R56 ;  /* 0x0000003800397202 */ /* 0x000fe20000000f00 */
[----:B------:R-:W-:Y:S01]  /*15f90*/  IMAD.WIDE R52, R27, 0x10, R58 ;  /* 0x000000101b347825 */ /* 0x000fe200078e023a */
[----:B------:R-:W-:-:S02]  /*15fa0*/  MOV R54, R54 ;  /* 0x0000003600367202 */ /* 0x000fc40000000f00 */
[----:B------:R-:W-:Y:S01]  /*15fb0*/  SEL R72, R58, R25, P5 ;  /* 0x000000193a487207 */ /* 0x000fe20002800000 */
[----:B------:R-:W-:Y:S01]  /*15fc0*/  LDGSTS.E.BYPASS.LTC128B.128 [R57], desc[UR44][R64.64], P4 ;  /* 0x0000000040397fae */ /* 0x000fe2000a181a2c */
[----:B------:R-:W-:Y:S02]  /*15fd0*/  SEL R73, R59, R23, P5 ;  /* 0x000000173b497207 */ /* 0x000fe40002800000 */
[----:B------:R-:W-:Y:S02]  /*15fe0*/  SEL R6, R6, 0x10, P1 ;  /* 0x0000001006067807 */ /* 0x000fe40000800000 */
[----:B------:R-:W-:Y:S01]  /*15ff0*/  ISETP.GE.AND P2, PT, R47, R12, PT ;  /* 0x0000000c2f00720c */ /* 0x000fe20003f46270 */
[----:B------:R0:W-:Y:S01]  /*16000*/  LDGSTS.E.BYPASS.LTC128B.128 [R54], desc[UR44][R72.64], P0 ;  /* 0x0000000048367fae */ /* 0x0001e20008181a2c */
[----:B------:R-:W-:Y:S02]  /*16010*/  IADD3 R14, P0, PT, R4, 0x5800, RZ ;  /* 0x00005800040e7810 */ /* 0x000fe40007f1e0ff */
[----:B------:R-:W-:-:S02]  /*16020*/  ISETP.NE.U32.AND P4, PT, R6, RZ, PT ;  /* 0x000000ff0600720c */ /* 0x000fc40003f85070 */
[----:B------:R-:W-:Y:S01]  /*16030*/  ISETP.NE.OR P6, PT, R47, R12, !P3 ;  /* 0x0000000c2f00720c */ /* 0x000fe20005fc5670 */
[--C-:B------:R-:W-:Y:S01]  /*16040*/  IMAD.X R49, RZ, RZ, R63.reuse, P0 ;  /* 0x000000ffff317224 */ /* 0x100fe200000e063f */
[----:B------:R-:W-:Y:S02]  /*16050*/  IADD3 R6, P0, PT, R4, 0x6000, RZ ;  /* 0x0000600004067810 */ /* 0x000fe40007f1e0ff */
[----:B------:R-:W-:Y:S02]  /*16060*/  SEL R18, RZ, 0x10, P2 ;  /* 0x00000010ff127807 */ /* 0x000fe40001000000 */
[----:B------:R-:W-:Y:S01]  /*16070*/  MOV R60, R60 ;  /* 0x0000003c003c7202 */ /* 0x000fe20000000f00 */
[----:B------:R-:W-:Y:S01]  /*16080*/  IMAD.X R55, RZ, RZ, R63, P0 ;  /* 0x000000ffff377224 */ /* 0x000fe200000e063f */
[----:B------:R-:W-:Y:S02]  /*16090*/  SEL R58, R52, R25, P1 ;  /* 0x00000019343a7207 */ /* 0x000fe40000800000 */
[----:B------:R-:W-:Y:S01]  /*160a0*/  SEL R59, R53, R23, P1 ;  /* 0x00000017353b7207 */ /* 0x000fe20000800000 */
[----:B------:R-:W-:Y:S01]  /*160b0*/  IMAD.WIDE R52, R27, 0x10, R52 ;  /* 0x000000101b347825 */ /* 0x000fe200078e0234 */
[----:B------:R-:W-:-:S02]  /*160c0*/  ISETP.GE.AND P1, PT, R45, R12, PT ;  /* 0x0000000c2d00720c */ /* 0x000fc40003f26270 */
[----:B------:R-:W-:Y:S01]  /*160d0*/  SEL R18, R18, 0x10, P6 ;  /* 0x0000001012127807 */ /* 0x000fe20003000000 */
[----:B------:R-:W-:Y:S01]  /*160e0*/  LDGSTS.E.BYPASS.LTC128B.128 [R60], desc[UR44][R58.64], P4 ;  /* 0x000000003a3c7fae */ /* 0x000fe2000a181a2c */
[----:B------:R-:W-:Y:S02]  /*160f0*/  ISETP.NE.OR P5, PT, R45, R12, !P3 ;  /* 0x0000000c2d00720c */ /* 0x000fe40005fa5670 */
[----:B------:R-:W-:Y:S02]  /*16100*/  SEL R16, RZ, 0x10, P1 ;  /* 0x00000010ff107807 */ /* 0x000fe40000800000 */
[----:B------:R-:W-:Y:S02]  /*16110*/  IADD3 R8, P4, PT, R4, 0x5c00, RZ ;  /* 0x00005c0004087810 */ /* 0x000fe40007f9e0ff */
[----:B------:R-:W-:Y:S02]  /*16120*/  ISETP.NE.U32.AND P1, PT, R18, RZ, PT ;  /* 0x000000ff1200720c */ /* 0x000fe40003f25070 */
[----:B------:R-:W-:Y:S01]  /*16130*/  SHF.R.U64 R45, R14, 0x3, R49 ;  /* 0x000000030e2d7819 */ /* 0x000fe20000001231 */
[----:B------:R-:W-:Y:S01]  /*16140*/  IMAD.X R47, RZ, RZ, R63, P4 ;  /* 0x000000ffff2f7224 */ /* 0x000fe200020e063f */
[----:B------:R-:W-:-:S02]  /*16150*/  SHF.R.U64 R37, R6, 0x3, R55 ;  /* 0x0000000306257819 */ /* 0x000fc40000001237 */
[CC--:B------:R-:W-:Y:S02]  /*16160*/  ISETP.GE.AND P2, PT, R43.reuse, R12.reuse, PT ;  /* 0x0000000c2b00720c */ /* 0x0c0fe40003f46270 */
[----:B------:R-:W-:Y:S02]  /*16170*/  LOP3.LUT R48, R14, 0x70, R45, 0x78, !PT ;  /* 0x000000700e307812 */ /* 0x000fe400078e782d */
[----:B0-----:R-:W-:Y:S02]  /*16180*/  LOP3.LUT R54, R6, 0x70, R37, 0x78, !PT ;  /* 0x0000007006367812 */ /* 0x001fe400078e7825 */
[----:B------:R-:W-:Y:S02]  /*16190*/  ISETP.NE.OR P4, PT, R43, R12, !P3 ;  /* 0x0000000c2b00720c */ /* 0x000fe40005f85670 */
[----:B------:R-:W-:Y:S02]  /*161a0*/  SEL R6, RZ, 0x10, P2 ;  /* 0x00000010ff067807 */ /* 0x000fe40001000000 */
[----:B------:R-:W-:-:S02]  /*161b0*/  SEL R56, R52, R25, P6 ;  /* 0x0000001934387207 */ /* 0x000fc40003000000 */
[----:B------:R-:W-:Y:S02]  /*161c0*/  SEL R57, R53, R23, P6 ;  /* 0x0000001735397207 */ /* 0x000fe40003000000 */
[----:B------:R-:W-:Y:S02]  /*161d0*/  MOV R49, R48 ;  /* 0x0000003000317202 */ /* 0x000fe40000000f00 */
[CC--:B------:R-:W-:Y:S02]  /*161e0*/  ISETP.GE.AND P6, PT, R41.reuse, R12.reuse, PT ;  /* 0x0000000c2900720c */ /* 0x0c0fe40003fc6270 */
[----:B------:R-:W-:Y:S01]  /*161f0*/  ISETP.NE.OR P0, PT, R41, R12, !P3 ;  /* 0x0000000c2900720c */ /* 0x000fe20005f05670 */
[----:B------:R-:W-:Y:S01]  /*16200*/  IMAD.WIDE R40, R27, 0x10, R52 ;  /* 0x000000101b287825 */ /* 0x000fe200078e0234 */
[----:B------:R-:W-:Y:S01]  /*16210*/  SEL R16, R16, 0x10, P5 ;  /* 0x0000001010107807 */ /* 0x000fe20002800000 */
[----:B------:R0:W-:Y:S01]  /*16220*/  LDGSTS.E.BYPASS.LTC128B.128 [R49], desc[UR44][R56.64], P1 ;  /* 0x0000000038317fae */ /* 0x0001e20008981a2c */
[----:B------:R-:W-:-:S02]  /*16230*/  SEL R6, R6, 0x10, P4 ;  /* 0x0000001006067807 */ /* 0x000fc40002000000 */
[----:B------:R-:W-:Y:S02]  /*16240*/  SHF.R.U64 R43, R8, 0x3, R47 ;  /* 0x00000003082b7819 */ /* 0x000fe4000000122f */
[----:B------:R-:W-:Y:S02]  /*16250*/  ISETP.NE.U32.AND P2, PT, R16, RZ, PT ;  /* 0x000000ff1000720c */ /* 0x000fe40003f45070 */
[----:B------:R-:W-:Y:S02]  /*16260*/  ISETP.NE.U32.AND P1, PT, R6, RZ, PT ;  /* 0x000000ff0600720c */ /* 0x000fe40003f25070 */
[----:B------:R-:W-:Y:S02]  /*16270*/  SEL R44, R40, R25, P5 ;  /* 0x00000019282c7207 */ /* 0x000fe40002800000 */
[----:B------:R-:W-:Y:S01]  /*16280*/  SEL R45, R41, R23, P5 ;  /* 0x00000017292d7207 */ /* 0x000fe20002800000 */
[----:B------:R-:W-:Y:S01]  /*16290*/  IMAD.WIDE R40, R27, 0x10, R40 ;  /* 0x000000101b287825 */ /* 0x000fe200078e0228 */
[----:B------:R-:W-:-:S02]  /*162a0*/  LOP3.LUT R46, R8, 0x70, R43, 0x78, !PT ;  /* 0x00000070082e7812 */ /* 0x000fc400078e782b */
[----:B------:R-:W-:Y:S02]  /*162b0*/  MOV R54, R54 ;  /* 0x0000003600367202 */ /* 0x000fe40000000f00 */
[----:B------:R-:W-:Y:S02]  /*162c0*/  MOV R46, R46 ;  /* 0x0000002e002e7202 */ /* 0x000fe40000000f00 */
[----:B------:R-:W-:Y:S02]  /*162d0*/  SEL R52, R40, R25, P4 ;  /* 0x0000001928347207 */ /* 0x000fe40002000000 */
[----:B------:R-:W-:Y:S01]  /*162e0*/  SEL R53, R41, R23, P4 ;  /* 0x0000001729357207 */ /* 0x000fe20002000000 */
[----:B------:R-:W-:Y:S01]  /*162f0*/  IMAD.WIDE R40, R27, 0x10, R40 ;  /* 0x000000101b287825 */ /* 0x000fe200078e0228 */
[----:B------:R-:W-:Y:S01]  /*16300*/  LDGSTS.E.BYPASS.LTC128B.128 [R46], desc[UR44][R44.64], P2 ;  /* 0x000000002c2e7fae */ /* 0x000fe20009181a2c */
[CC--:B------:R-:W-:Y:S02]  /*16310*/  ISETP.GE.AND P4, PT, R39.reuse, R12.reuse, PT ;  /* 0x0000000c2700720c */ /* 0x0c0fe40003f86270 */
[----:B------:R-:W-:Y:S01]  /*16320*/  ISETP.NE.OR P5, PT, R39, R12, !P3 ;  /* 0x0000000c2700720c */ /* 0x000fe20005fa5670 */
[----:B------:R1:W-:Y:S01]  /*16330*/  LDGSTS.E.BYPASS.LTC128B.128 [R54], desc[UR44][R52.64], P1 ;  /* 0x0000000034367fae */ /* 0x0003e20008981a2c */
[----:B------:R-:W-:-:S02]  /*16340*/  IADD3 R18, P2, PT, R4, 0x6400, RZ ;  /* 0x0000640004127810 */ /* 0x000fc40007f5e0ff */
[----:B------:R-:W-:Y:S02]  /*16350*/  ISETP.GE.AND P1, PT, R35, R12, PT ;  /* 0x0000000c2300720c */ /* 0x000fe40003f26270 */
[----:B------:R-:W-:Y:S01]  /*16360*/  SEL R26, RZ, 0x10, P6 ;  /* 0x00000010ff1a7807 */ /* 0x000fe20003000000 */
[----:B------:R-:W-:Y:S01]  /*16370*/  IMAD.X R43, RZ, RZ, R63, P2 ;  /* 0x000000ffff2b7224 */ /* 0x000fe200010e063f */
[C---:B------:R-:W-:Y:S02]  /*16380*/  IADD3 R16, P6, PT, R4.reuse, 0x6800, RZ ;  /* 0x0000680004107810 */ /* 0x040fe40007fde0ff */
[----:B------:R-:W-:Y:S02]  /*16390*/  SEL R24, RZ, 0x10, P4 ;  /* 0x00000010ff187807 */ /* 0x000fe40002000000 */
[----:B------:R-:W-:Y:S02]  /*163a0*/  IADD3 R14, P4, PT, R4, 0x6c00, RZ ;  /* 0x00006c00040e7810 */ /* 0x000fe40007f9e0ff */
[----:B------:R-:W-:-:S02]  /*163b0*/  SEL R22, RZ, 0x10, P1 ;  /* 0x00000010ff167807 */ /* 0x000fc40000800000 */
[----:B------:R-:W-:Y:S01]  /*163c0*/  IADD3 R8, P1, PT, R4, 0x7000, RZ ;  /* 0x0000700004087810 */ /* 0x000fe20007f3e0ff */
[----:B------:R-:W-:Y:S01]  /*163d0*/  IMAD.X R39, RZ, RZ, R63, P4 ;  /* 0x000000ffff277224 */ /* 0x000fe200020e063f */
[-C--:B------:R-:W-:Y:S02]  /*163e0*/  ISETP.NE.OR P2, PT, R35, R12.reuse, !P3 ;  /* 0x0000000c2300720c */ /* 0x080fe40005f45670 */
[----:B------:R-:W-:Y:S02]  /*163f0*/  SEL R48, R40, R25, P0 ;  /* 0x0000001928307207 */ /* 0x000fe40000000000 */
[----:B0-----:R-:W-:Y:S02]  /*16400*/  SEL R49, R41, R23, P0 ;  /* 0x0000001729317207 */ /* 0x001fe40000000000 */
[----:B------:R-:W-:Y:S02]  /*16410*/  SEL R26, R26, 0x10, P0 ;  /* 0x000000101a1a7807 */ /* 0x000fe40000000000 */
[----:B------:R-:W-:Y:S01]  /*16420*/  ISETP.GE.AND P0, PT, R29, R12, PT ;  /* 0x0000000c1d00720c */ /* 0x000fe20003f06270 */
[----:B-1----:R-:W-:Y:S01]  /*16430*/  IMAD.WIDE R52, R27, 0x10, R40 ;  /* 0x000000101b347825 */ /* 0x002fe200078e0228 */
[----:B------:R-:W-:-:S02]  /*16440*/  SEL R24, R24, 0x10, P5 ;  /* 0x0000001018187807 */ /* 0x000fc40002800000 */
[-C--:B------:R-:W-:Y:S01]  /*16450*/  ISETP.NE.OR P4, PT, R7, R12.reuse, !P3 ;  /* 0x0000000c0700720c */ /* 0x080fe20005f85670 */
[----:B------:R-:W-:Y:S01]  /*16460*/  IMAD.X R41, RZ, RZ, R63, P6 ;  /* 0x000000ffff297224 */ /* 0x000fe200030e063f */
[----:B------:R-:W-:Y:S02]  /*16470*/  SEL R46, R52, R25, P5 ;  /* 0x00000019342e7207 */ /* 0x000fe40002800000 */
[----:B------:R-:W-:Y:S01]  /*16480*/  SEL R47, R53, R23, P5 ;  /* 0x00000017352f7207 */ /* 0x000fe20002800000 */
[----:B------:R-:W-:Y:S01]  /*16490*/  IMAD.WIDE R52, R27, 0x10, R52 ;  /* 0x000000101b347825 */ /* 0x000fe200078e0234 */
[-C--:B------:R-:W-:Y:S02]  /*164a0*/  ISETP.NE.OR P6, PT, R29, R12.reuse, !P3 ;  /* 0x0000000c1d00720c */ /* 0x080fe40005fc5670 */
[----:B------:R-:W-:Y:S01]  /*164b0*/  ISETP.GE.AND P5, PT, R7, R12, PT ;  /* 0x0000000c0700720c */ /* 0x000fe20003fa6270 */
[----:B------:R-:W-:Y:S01]  /*164c0*/  IMAD.X R29, RZ, RZ, R63, P1 ;  /* 0x000000ffff1d7224 */ /* 0x000fe200008e063f */
[----:B------:R-:W-:-:S02]  /*164d0*/  SEL R44, R52, R25, P2 ;  /* 0x00000019342c7207 */ /* 0x000fc40001000000 */
[----:B------:R-:W-:Y:S01]  /*164e0*/  SEL R45, R53, R23, P2 ;  /* 0x00000017352d7207 */ /* 0x000fe20001000000 */
[----:B------:R-:W-:Y:S01]  /*164f0*/  IMAD.WIDE R52, R27, 0x10, R52 ;  /* 0x000000101b347825 */ /* 0x000fe200078e0234 */
[----:B------:R-:W-:Y:S02]  /*16500*/  SEL R22, R22, 0x10, P2 ;  /* 0x0000001016167807 */ /* 0x000fe40001000000 */
[C---:B------:R-:W-:Y:S02]  /*16510*/  IADD3 R7, P2, PT, R4.reuse, 0x7400, RZ ;  /* 0x0000740004077810 */ /* 0x040fe40007f5e0ff */
[C---:B------:R-:W-:Y:S02]  /*16520*/  IADD3 R6, P1, PT, R4.reuse, 0x7800, RZ ;  /* 0x0000780004067810 */ /* 0x040fe40007f3e0ff */
[----:B------:R-:W-:Y:S01]  /*16530*/  SEL R20, RZ, 0x10, P0 ;  /* 0x00000010ff147807 */ /* 0x000fe20000000000 */
[--C-:B------:R-:W-:Y:S01]  /*16540*/  IMAD.X R57, RZ, RZ, R63.reuse, P2 ;  /* 0x000000ffff397224 */ /* 0x100fe200010e063f */
[----:B------:R-:W-:Y:S01]  /*16550*/  IADD3 R4, P0, PT, R4, 0x7c00, RZ ;  /* 0x00007c0004047810 */ /* 0x000fe20007f1e0ff */
[----:B------:R-:W-:Y:S01]  /*16560*/  IMAD.X R55, RZ, RZ, R63, P1 ;  /* 0x000000ffff377224 */ /* 0x000fe200008e063f */
[----:B------:R-:W-:-:S02]  /*16570*/  ISETP.NE.OR P1, PT, R21, R12, !P3 ;  /* 0x0000000c1500720c */ /* 0x000fc40005f25670 */
[CC--:B------:R-:W-:Y:S01]  /*16580*/  ISETP.NE.OR P3, PT, R19.reuse, R12.reuse, !P3 ;  /* 0x0000000c1300720c */ /* 0x0c0fe20005f65670 */
[----:B------:R-:W-:Y:S01]  /*16590*/  IMAD.X R63, RZ, RZ, R63, P0 ;  /* 0x000000ffff3f7224 */ /* 0x000fe200000e063f */
[-C--:B------:R-:W-:Y:S02]  /*165a0*/  ISETP.GE.AND P0, PT, R19, R12.reuse, PT ;  /* 0x0000000c1300720c */ /* 0x080fe40003f06270 */
[----:B------:R-:W-:Y:S02]  /*165b0*/  SHF.R.U64 R37, R18, 0x3, R43 ;  /* 0x0000000312257819 */ /* 0x000fe4000000122b */
[----:B------:R-:W-:Y:S02]  /*165c0*/  SHF.R.U64 R19, R4, 0x3, R63 ;  /* 0x0000000304137819 */ /* 0x000fe4000000123f */
[----:B------:R-:W-:Y:S02]  /*165d0*/  ISETP.GE.AND P2, PT, R21, R12, PT ;  /* 0x0000000c1500720c */ /* 0x000fe40003f46270 */
[----:B------:R-:W-:-:S02]  /*165e0*/  SHF.R.U64 R21, R14, 0x3, R39 ;  /* 0x000000030e157819 */ /* 0x000fc40000001227 */
[----:B------:R-:W-:Y:S02]  /*165f0*/  LOP3.LUT R42, R18, 0x70, R37, 0x78, !PT ;  /* 0x00000070122a7812 */ /* 0x000fe400078e7825 */
[----:B------:R-:W-:Y:S02]  /*16600*/  LOP3.LUT R62, R4, 0x70, R19, 0x78, !PT ;  /* 0x00000070043e7812 */ /* 0x000fe400078e7813 */
[----:B------:R-:W-:Y:S02]  /*16610*/  SHF.R.U64 R35, R16, 0x3, R41 ;  /* 0x0000000310237819 */ /* 0x000fe40000001229 */
[----:B------:R-:W-:Y:S02]  /*16620*/  SEL R18, R52, R25, P6 ;  /* 0x0000001934127207 */ /* 0x000fe40003000000 */
[----:B------:R-:W-:Y:S01]  /*16630*/  SEL R19, R53, R23, P6 ;  /* 0x0000001735137207 */ /* 0x000fe20003000000 */
[----:B------:R-:W-:Y:S01]  /*16640*/  IMAD.WIDE R52, R27, 0x10, R52 ;  /* 0x000000101b347825 */ /* 0x000fe200078e0234 */
[----:B------:R-:W-:-:S02]  /*16650*/  SEL R20, R20, 0x10, P6 ;  /* 0x0000001014147807 */ /* 0x000fc40003000000 */
[----:B------:R-:W-:Y:S02]  /*16660*/  ISETP.NE.U32.AND P6, PT, R26, RZ, PT ;  /* 0x000000ff1a00720c */ /* 0x000fe40003fc5070 */
[----:B------:R-:W-:Y:S02]  /*16670*/  LOP3.LUT R38, R14, 0x70, R21, 0x78, !PT ;  /* 0x000000700e267812 */ /* 0x000fe400078e7815 */
[----:B------:R-:W-:Y:S02]  /*16680*/  SHF.R.U64 R21, R6, 0x3, R55 ;  /* 0x0000000306157819 */ /* 0x000fe40000001237 */
[----:B------:R-:W-:Y:S02]  /*16690*/  LOP3.LUT R40, R16, 0x70, R35, 0x78, !PT ;  /* 0x0000007010287812 */ /* 0x000fe400078e7823 */
[----:B------:R-:W-:Y:S02]  /*166a0*/  SHF.R.U64 R14, R7, 0x3, R57 ;  /* 0x00000003070e7819 */ /* 0x000fe40000001239 */
[----:B------:R-:W-:-:S02]  /*166b0*/  SHF.R.U64 R35, R8, 0x3, R29 ;  /* 0x0000000308237819 */ /* 0x000fc4000000121d */
[----:B------:R-:W-:Y:S02]  /*166c0*/  LOP3.LUT R54, R6, 0x70, R21, 0x78, !PT ;  /* 0x0000007006367812 */ /* 0x000fe400078e7815 */
[----:B------:R-:W-:Y:S02]  /*166d0*/  SEL R4, RZ, 0x10, P5 ;  /* 0x00000010ff047807 */ /* 0x000fe40002800000 */
[----:B------:R-:W-:Y:S02]  /*166e0*/  LOP3.LUT R56, R7, 0x70, R14, 0x78, !PT ;  /* 0x0000007007387812 */ /* 0x000fe400078e780e */
[----:B------:R-:W-:Y:S02]  /*166f0*/  SEL R6, RZ, 0x10, P2 ;  /* 0x00000010ff067807 */ /* 0x000fe40001000000 */
[----:B------:R-:W-:Y:S02]  /*16700*/  LOP3.LUT R28, R8, 0x70, R35, 0x78, !PT ;  /* 0x00000070081c7812 */ /* 0x000fe400078e7823 */
[----:B------:R-:W-:-:S02]  /*16710*/  MOV R43, R42 ;  /* 0x0000002a002b7202 */ /* 0x000fc40000000f00 */
[----:B------:R-:W-:Y:S02]  /*16720*/  SEL R7, RZ, 0x10, P0 ;  /* 0x00000010ff077807 */ /* 0x000fe40000000000 */
[----:B------:R-:W-:Y:S01]  /*16730*/  SEL R34, R52, R25, P4 ;  /* 0x0000001934227207 */ /* 0x000fe20002000000 */
[----:B------:R0:W-:Y:S01]  /*16740*/  LDGSTS.E.BYPASS.LTC128B.128 [R43], desc[UR44][R48.64], P6 ;  /* 0x00000000302b7fae */ /* 0x0001e2000b181a2c */
[----:B------:R-:W-:Y:S01]  /*16750*/  SEL R35, R53, R23, P4 ;  /* 0x0000001735237207 */ /* 0x000fe20002000000 */
[----:B------:R-:W-:Y:S01]  /*16760*/  IMAD.WIDE R52, R27, 0x10, R52 ;  /* 0x000000101b347825 */ /* 0x000fe200078e0234 */
[----:B------:R-:W-:Y:S02]  /*16770*/  SEL R4, R4, 0x10, P4 ;  /* 0x0000001004047807 */ /* 0x000fe40002000000 */
[----:B------:R-:W-:Y:S02]  /*16780*/  ISETP.NE.U32.AND P5, PT, R24, RZ, PT ;  /* 0x000000ff1800720c */ /* 0x000fe40003fa5070 */
[----:B------:R-:W-:-:S02]  /*16790*/  SEL R6, R6, 0x10, P1 ;  /* 0x0000001006067807 */ /* 0x000fc40000800000 */
[----:B------:R-:W-:Y:S02]  /*167a0*/  ISETP.NE.U32.AND P4, PT, R22, RZ, PT ;  /* 0x000000ff1600720c */ /* 0x000fe40003f85070 */
[----:B------:R-:W-:Y:S02]  /*167b0*/  SEL R7, R7, 0x10, P3 ;  /* 0x0000001007077807 */ /* 0x000fe40001800000 */
[----:B------:R-:W-:Y:S02]  /*167c0*/  ISETP.NE.U32.AND P2, PT, R20, RZ, PT ;  /* 0x000000ff1400720c */ /* 0x000fe40003f45070 */
[----:B------:R-:W-:Y:S02]  /*167d0*/  ISETP.NE.U32.AND P6, PT, R4, RZ, PT ;  /* 0x000000ff0400720c */ /* 0x000fe40003fc5070 */
[----:B------:R-:W-:Y:S02]  /*167e0*/  ISETP.NE.U32.AND P0, PT, R6, RZ, PT ;  /* 0x000000ff0600720c */ /* 0x000fe40003f05070 */
[----:B------:R-:W-:-:S02]  /*167f0*/  SEL R20, R52, R25, P1 ;  /* 0x0000001934147207 */ /* 0x000fc40000800000 */
[----:B------:R-:W-:Y:S01]  /*16800*/  SEL R21, R53, R23, P1 ;  /* 0x0000001735157207 */ /* 0x000fe20000800000 */
[----:B------:R-:W-:Y:S01]  /*16810*/  IMAD.WIDE R52, R27, 0x10, R52 ;  /* 0x000000101b347825 */ /* 0x000fe200078e0234 */
[----:B------:R-:W-:Y:S02]  /*16820*/  ISETP.NE.U32.AND P1, PT, R7, RZ, PT ;  /* 0x000000ff0700720c */ /* 0x000fe40003f25070 */
[----:B------:R-:W-:Y:S02]  /*16830*/  MOV R41, R40 ;  /* 0x0000002800297202 */ /* 0x000fe40000000f00 */
[----:B------:R-:W-:Y:S02]  /*16840*/  MOV R39, R38 ;  /* 0x0000002600277202 */ /* 0x000fe40000000f00 */
[----:B------:R-:W-:Y:S01]  /*16850*/  MOV R29, R28 ;  /* 0x0000001c001d7202 */ /* 0x000fe20000000f00 */
[----:B------:R0:W-:Y:S01]  /*16860*/  LDGSTS.E.BYPASS.LTC128B.128 [R41], desc[UR44][R46.64], P5 ;  /* 0x000000002e297fae */ /* 0x0001e2000a981a2c */
[----:B------:R-:W-:-:S02]  /*16870*/  MOV R57, R56 ;  /* 0x0000003800397202 */ /* 0x000fc40000000f00 */
[----:B------:R-:W-:Y:S01]  /*16880*/  MOV R54, R54 ;  /* 0x0000003600367202 */ /* 0x000fe20000000f00 */
[----:B------:R0:W-:Y:S01]  /*16890*/  LDGSTS.E.BYPASS.LTC128B.128 [R39], desc[UR44][R44.64], P4 ;  /* 0x000000002c277fae */ /* 0x0001e2000a181a2c */
[----:B------:R-:W-:Y:S02]  /*168a0*/  MOV R62, R62 ;  /* 0x0000003e003e7202 */ /* 0x000fe40000000f00 */
[----:B------:R-:W-:Y:S01]  /*168b0*/  SEL R6, R52, R25, P3 ;  /* 0x0000001934067207 */ /* 0x000fe20001800000 */
[----:B------:R0:W-:Y:S01]  /*168c0*/  LDGSTS.E.BYPASS.LTC128B.128 [R29], desc[UR44][R18.64], P2 ;  /* 0x00000000121d7fae */ /* 0x0001e20009181a2c */
[----:B------:R-:W-:-:S03]  /*168d0*/  SEL R7, R53, R23, P3 ;  /* 0x0000001735077207 */ /* 0x000fc60001800000 */
[----:B------:R0:W-:Y:S04]  /*168e0*/  LDGSTS.E.BYPASS.LTC128B.128 [R57], desc[UR44][R34.64], P6 ;  /* 0x0000000022397fae */ /* 0x0001e8000b181a2c */
[----:B------:R0:W-:Y:S04]  /*168f0*/  LDGSTS.E.BYPASS.LTC128B.128 [R54], desc[UR44][R20.64], P0 ;  /* 0x0000000014367fae */ /* 0x0001e80008181a2c */
[----:B------:R0:W-:Y:S01]  /*16900*/  LDGSTS.E.BYPASS.LTC128B.128 [R62], desc[UR44][R6.64], P1 ;  /* 0x00000000063e7fae */ /* 0x0001e20008981a2c */
[----:B------:R-:W-:Y:S01]  /*16910*/  NOP ;  /* 0x0000000000007918 */ /* 0x000fe20000000000 */
[----:B------:R-:W-:Y:S02]  /*16920*/  SYNCS.ARRIVE.TRANS64.RED.A0T1 RZ, [UR10+0x30020], RZ ;  /* 0x030020ffffff79a7 */ /* 0x000fe4000820040a */
[----:B------:R-:W-:Y:S01]  /*16930*/  ARRIVES.LDGSTSBAR.64.TRANSCNT [UR10+0x30020] ;  /* 0x03002000ff0079b0 */ /* 0x000fe20008002a0a */
[----:B------:R-:W-:Y:S01]  /*16940*/  NOP ;  /* 0x0000000000007918 */ /* 0x000fe20000000000 */
[----:B------:R-:W-:Y:S05]  /*16950*/  BRA.U UP1, `(.L_x_1383) ;  /* 0x0000000101047547 */ /* 0x000fea000b800000 */
[----:B------:R-:W-:Y:S05]  /*16960*/  BPT.TRAP 0x1 ;  /* 0x000000040000795c */ /* 0x000fea0000300000 */
.L_x_1383:
[----:B------:R-:W-:Y:S01]  /*16970*/  SYNCS.ARRIVE.TRANS64.A1T0 RZ, [UR10+0x30020], RZ ;  /* 0x030020ffffff79a7 */ /* 0x000fe2000810000a */
.L_x_1382:
[----:B------:R-:W1:Y:S01]  /*16980*/  LDCU.64 UR4, c[0x0][0x3d0] ;  /* 0x00007a00ff0477ac */ /* 0x000e620008000a00 */
[----:B------:R-:W3:Y:S01]  /*16990*/  LDC R65, c[0x0][0x400] ;  /* 0x00010000ff417b82 */ /* 0x000ee20000000800 */
[----:B0-2---:R-:W-:Y:S01]  /*169a0*/  IMAD.U32 R18, RZ, RZ, UR12 ;  /* 0x0000000cff127e24 */ /* 0x005fe2000f8e00ff */
[----:B------:R-:W-:Y:S01]  /*169b0*/  MOV R68, RZ ;  /* 0x000000ff00447202 */ /* 0x000fe20000000f00 */
[----:B------:R-:W0:Y:S01]  /*169c0*/  LDCU.64 UR6, c[0x0][0x3f8] ;  /* 0x00007f00ff0677ac */ /* 0x000e220008000a00 */
[----:B------:R-:W-:Y:S02]  /*169d0*/  IMAD.U32 R19, RZ, RZ, UR13 ;  /* 0x0000000dff137e24 */ /* 0x000fe4000f8e00ff */
[----:B------:R-:W-:Y:S01]  /*169e0*/  IADD3 R8, P4, P3, R18, 0x4000, R5 ;  /* 0x0000400012087810 */ /* 0x000fe20007b9e005 */
[----:B------:R-:W-:-:S03]  /*169f0*/  UMOV UR11, 0x1 ;  /* 0x00000001000b7882 */ /* 0x000fc60000000000 */
[----:B------:R-:W-:Y:S02]  /*16a00*/  IADD3.X R7, PT, PT, RZ, UR13, RZ, P4, P3 ;  /* 0x0000000dff077c10 */ /* 0x000fe4000a7e64ff */
[----:B-1----:R-:W-:-:S05]  /*16a10*/  IADD3 R16, P0, PT, R67, UR4, RZ ;  /* 0x0000000443107c10 */ /* 0x002fca000ff1e0ff */
[----:B------:R-:W-:Y:S01]  /*16a20*/  IMAD.X R14, RZ, RZ, UR5, P0 ;  /* 0x00000005ff0e7e24 */ /* 0x000fe200080e06ff */
[----:B------:R-:W-:Y:S01]  /*16a30*/  ISETP.GE.AND P0, PT, R0, 0x1, PT ;  /* 0x000000010000780c */ /* 0x000fe20003f06270 */
[----:B---3--:R-:W-:Y:S01]  /*16a40*/  IMAD R6, R15, R65, R70 ;  /* 0x000000410f067224 */ /* 0x008fe200078e0246 */
[C---:B------:R-:W-:Y:S01]  /*16a50*/  SHF.L.U32 R28, R65.reuse, 0x5, RZ ;  /* 0x00000005411c7819 */ /* 0x040fe200000006ff */
[C---:B------:R-:W-:Y:S02]  /*16a60*/  IMAD.SHL.U32 R30, R65.reuse, 0x8, RZ ;  /* 0x00000008411e7824 */ /* 0x040fe400078e00ff */
[----:B------:R-:W-:Y:S01]  /*16a70*/  IMAD.SHL.U32 R29, R65, 0x80, RZ ;  /* 0x00000080411d7824 */ /* 0x000fe200078e00ff */
[--C-:B------:R-:W-:Y:S02]  /*16a80*/  SHF.R.S32.HI R4, RZ, 0x1f, R6.reuse ;  /* 0x0000001fff047819 */ /* 0x100fe40000011406 */
[----:B0-----:R-:W-:-:S04]  /*16a90*/  IADD3 R6, P2, P1, R11, UR6, R6 ;  /* 0x000000060b067c10 */ /* 0x001fc8000f95e006 */
[----:B------:R-:W-:Y:S01]  /*16aa0*/  IADD3.X R5, PT, PT, RZ, UR7, R4, P2, P1 ;  /* 0x00000007ff057c10 */ /* 0x000fe200097e2404 */
[----:B------:R-:W-:Y:S01]  /*16ab0*/  UMOV UR7, 0x1 ;  /* 0x0000000100077882 */ /* 0x000fe20000000000 */
[----:B------:R-:W-:Y:S07]  /*16ac0*/  @!P0 BRA `(.L_x_1384) ;  /* 0x0000003400fc8947 */ /* 0x000fee0003800000 */
[----:B------:R-:W-:Y:S01]  /*16ad0*/  IADD3 R19, PT, PT, R0, 0xff, RZ ;  /* 0x000000ff00137810 */ /* 0x000fe20007ffe0ff */
[----:B------:R-:W-:Y:S01]  /*16ae0*/  USHF.R.S32.HI UR4, URZ, 0x1f, UR9 ;  /* 0x0000001fff047899 */ /* 0x000fe20008011409 */
[----:B------:R-:W-:Y:S01]  /*16af0*/  IADD3 R4, PT, PT, -R17, R15, -R36 ;  /* 0x0000000f11047210 */ /* 0x000fe20007ffe924 */
[----:B------:R-:W-:Y:S01]  /*16b00*/  HFMA2 R34, -RZ, RZ, 0, 0 ;  /* 0x00000000ff227431 */ /* 0x000fe200000001ff */
[----:B------:R-:W-:Y:S01]  /*16b10*/  SHF.R.S32.HI R0, RZ, 0x1f, R19 ;  /* 0x0000001fff007819 */ /* 0x000fe20000011413 */
[----:B------:R-:W-:Y:S01]  /*16b20*/  ULEA.HI UR4, UR4, UR9, URZ, 0x4 ;  /* 0x0000000904047291 */ /* 0x000fe2000f8f20ff */
[----:B------:R-:W-:Y:S01]  /*16b30*/  IADD3 R36, PT, PT, R33, R36, R17 ;  /* 0x0000002421247210 */ /* 0x000fe20007ffe011 */
[----:B------:R-:W-:Y:S01]  /*16b40*/  IMAD.SHL.U32 R50, R65, 0x10, RZ ;  /* 0x0000001041327824 */ /* 0x000fe200078e00ff */
[----:B------:R-:W-:Y:S01]  /*16b50*/  LEA.HI R0, R0, R19, RZ, 0x8 ;  /* 0x0000001300007211 */ /* 0x000fe200078f40ff */
[----:B------:R-:W-:Y:S01]  /*16b60*/  USHF.R.S32.HI UR4, URZ, 0x4, UR4 ;  /* 0x00000004ff047899 */ /* 0x000fe20008011404 */
[----:B------:R-:W-:Y:S01]  /*16b70*/  IADD3 R33, PT, PT, -R33, R4, RZ ;  /* 0x0000000421217210 */ /* 0x000fe20007ffe1ff */
[C---:B------:R-:W-:Y:S01]  /*16b80*/  IMAD R49, R65.reuse, 0x18, RZ ;  /* 0x0000001841317824 */ /* 0x040fe200078e02ff */
[----:B------:R-:W-:Y:S01]  /*16b90*/  SHF.R.S32.HI R0, RZ, 0x8, R0 ;  /* 0x00000008ff007819 */ /* 0x000fe20000011400 */
[C---:B------:R-:W-:Y:S01]  /*16ba0*/  IMAD R48, R65.reuse, 0x28, RZ ;  /* 0x0000002841307824 */ /* 0x040fe200078e02ff */
[----:B------:R-:W-:Y:S01]  /*16bb0*/  LEA.HI R66, R65, R65, RZ, 0x1 ;  /* 0x0000004141427211 */ /* 0x000fe200078f08ff */
[----:B------:R-:W-:Y:S01]  /*16bc0*/  IMAD R19, RZ, RZ, -UR4 ;  /* 0x80000004ff137e24 */ /* 0x000fe2000f8e02ff */
[C---:B------:R-:W-:Y:S01]  /*16bd0*/  LEA.HI R4, R51.reuse, R51, RZ, 0x1 ;  /* 0x0000003333047211 */ /* 0x040fe200078f08ff */
[----:B------:R-:W-:Y:S01]  /*16be0*/  IMAD.SHL.U32 R0, R0, 0x2, RZ ;  /* 0x0000000200007824 */ /* 0x000fe200078e00ff */
[----:B------:R-:W-:Y:S01]  /*16bf0*/  SHF.L.U32 R27, R51, 0x7, RZ ;  /* 0x00000007331b7819 */ /* 0x000fe200000006ff */
[----:B------:R-:W-:Y:S01]  /*16c00*/  IMAD R47, R65, 0x30, RZ ;  /* 0x00000030412f7824 */ /* 0x000fe200078e02ff */
[----:B------:R-:W-:Y:S01]  /*16c10*/  VIADDMNMX R19, R19, UR8, RZ, PT ;  /* 0x0000000813137c46 */ /* 0x000fe2000b8001ff */
[C---:B------:R-:W-:Y:S01]  /*16c20*/  IMAD R46, R65.reuse, 0x38, RZ ;  /* 0x00000038412e7824 */ /* 0x040fe200078e02ff */
[----:B------:R-:W-:Y:S01]  /*16c30*/  VIMNMX R35, PT, PT, R0, 0x2, PT ;  /* 0x0000000200237848 */ /* 0x000fe20003fe0100 */
[C---:B------:R-:W-:Y:S01]  /*16c40*/  IMAD R44, R65.reuse, 0x48, RZ ;  /* 0x00000048412c7824 */ /* 0x040fe200078e02ff */
[--C-:B------:R-:W-:Y:S01]  /*16c50*/  IADD3 R3, P1, P0, R70, R3, R19.reuse ;  /* 0x0000000346037210 */ /* 0x100fe2000783e013 */
[C---:B------:R-:W-:Y:S01]  /*16c60*/  IMAD R43, R65.reuse, 0x50, RZ ;  /* 0x00000050412b7824 */ /* 0x040fe200078e02ff */
[----:B------:R-:W-:Y:S01]  /*16c70*/  SHF.R.S32.HI R17, RZ, 0x1f, R19 ;  /* 0x0000001fff117819 */ /* 0x000fe20000011413 */
[C---:B------:R-:W-:Y:S01]  /*16c80*/  IMAD.IADD R68, R0.reuse, 0x1, -R35 ;  /* 0x0000000100447824 */ /* 0x040fe200078e0a23 */
[----:B------:R-:W-:Y:S01]  /*16c90*/  IADD3 R35, PT, PT, -R0, R35, RZ ;  /* 0x0000002300237210 */ /* 0x000fe20007ffe1ff */
[C---:B------:R-:W-:Y:S01]  /*16ca0*/  IMAD R42, R65.reuse, 0x58, RZ ;  /* 0x00000058412a7824 */ /* 0x040fe200078e02ff */
[----:B------:R-:W0:Y:S01]  /*16cb0*/  LDC R0, c[0x0][0x400] ;  /* 0x00010000ff007b82 */ /* 0x000e220000000800 */
[----:B------:R-:W-:Y:S01]  /*16cc0*/  IADD3 R18, P3, P2, R70, R16, R19 ;  /* 0x0000001046127210 */ /* 0x000fe20007a7e013 */
[C---:B------:R-:W-:Y:S01]  /*16cd0*/  IMAD R41, R65.reuse, 0x60, RZ ;  /* 0x0000006041297824 */ /* 0x040fe200078e02ff */
[C---:B------:R-:W-:Y:S01]  /*16ce0*/  SHF.L.U32 R45, R65.reuse, 0x6, RZ ;  /* 0x00000006412d7819 */ /* 0x040fe200000006ff */
[----:B------:R-:W-:Y:S01]  /*16cf0*/  IMAD R40, R65, 0x68, RZ ;  /* 0x0000006841287824 */ /* 0x000fe200078e02ff */
[----:B------:R-:W-:Y:S01]  /*16d00*/  SHF.L.U32 R62, R51, 0x5, RZ ;  /* 0x00000005333e7819 */ /* 0x000fe200000006ff */
[----:B------:R-:W-:Y:S01]  /*16d10*/  IMAD R39, R65, 0x70, RZ ;  /* 0x0000007041277824 */ /* 0x000fe200078e02ff */
[----:B------:R-:W-:Y:S01]  /*16d20*/  SHF.L.U32 R58, R51, 0x6, RZ ;  /* 0x00000006333a7819 */ /* 0x000fe200000006ff */
[----:B------:R-:W-:Y:S01]  /*16d30*/  IMAD R38, R65, 0x78, RZ ;  /* 0x0000007841267824 */ /* 0x000fe200078e02ff */
[----:B------:R-:W-:Y:S01]  /*16d40*/  IADD3.X R2, PT, PT, RZ, R2, R17, P1, P0 ;  /* 0x00000002ff027210 */ /* 0x000fe20000fe0411 */
[----:B------:R-:W-:Y:S01]  /*16d50*/  IMAD.SHL.U32 R64, R51, 0x10, RZ ;  /* 0x0000001033407824 */ /* 0x000fe200078e00ff */
[----:B------:R-:W-:Y:S01]  /*16d60*/  LOP3.LUT R37, R15, 0x80, RZ, 0xfc, !PT ;  /* 0x000000800f257812 */ /* 0x000fe200078efcff */
[C---:B------:R-:W-:Y:S01]  /*16d70*/  IMAD R63, R51.reuse, 0x18, RZ ;  /* 0x00000018333f7824 */ /* 0x040fe200078e02ff */
[----:B------:R-:W-:Y:S01]  /*16d80*/  IADD3 R36, PT, PT, R36, -0xf8, -R15 ;  /* 0xffffff0824247810 */ /* 0x000fe20007ffe80f */
[C---:B------:R-:W-:Y:S01]  /*16d90*/  IMAD R61, R51.reuse, 0x28, RZ ;  /* 0x00000028333d7824 */ /* 0x040fe200078e02ff */
[----:B------:R-:W-:Y:S01]  /*16da0*/  SHF.R.S32.HI R66, RZ, 0x1, R66 ;  /* 0x00000001ff427819 */ /* 0x000fe20000011442 */
[C---:B------:R-:W-:Y:S01]  /*16db0*/  IMAD R60, R51.reuse, 0x30, RZ ;  /* 0x00000030333c7824 */ /* 0x040fe200078e02ff */
[----:B------:R-:W-:Y:S01]  /*16dc0*/  SHF.R.S32.HI R4, RZ, 0x1, R4 ;  /* 0x00000001ff047819 */ /* 0x000fe20000011404 */
[C---:B------:R-:W-:Y:S01]  /*16dd0*/  IMAD R59, R51.reuse, 0x38, RZ ;  /* 0x00000038333b7824 */ /* 0x040fe200078e02ff */
[----:B------:R-:W-:Y:S01]  /*16de0*/  MOV R32, R27 ;  /* 0x0000001b00207202 */ /* 0x000fe20000000f00 */
[C---:B------:R-:W-:Y:S01]  /*16df0*/  IMAD R57, R51.reuse, 0x48, RZ ;  /* 0x0000004833397824 */ /* 0x040fe200078e02ff */
[----:B------:R-:W-:Y:S01]  /*16e00*/  IADD3.X R17, PT, PT, RZ, R14, R17, P3, P2 ;  /* 0x0000000eff117210 */ /* 0x000fe20001fe4411 */
[C---:B------:R-:W-:Y:S01]  /*16e10*/  IMAD R56, R51.reuse, 0x50, RZ ;  /* 0x0000005033387824 */ /* 0x040fe200078e02ff */
[----:B------:R-:W-:Y:S01]  /*16e20*/  LOP3.LUT R68, R68, 0x1, RZ, 0xfc, !PT ;  /* 0x0000000144447812 */ /* 0x000fe200078efcff */
[C---:B------:R-:W-:Y:S01]  /*16e30*/  IMAD R55, R51.reuse, 0x58, RZ ;  /* 0x0000005833377824 */ /* 0x040fe200078e02ff */
[----:B------:R-:W-:Y:S01]  /*16e40*/  UMOV UR6, 0x1 ;  /* 0x0000000100067882 */ /* 0x000fe20000000000 */
[C---:B------:R-:W-:Y:S01]  /*16e50*/  IMAD R54, R51.reuse, 0x60, RZ ;  /* 0x0000006033367824 */ /* 0x040fe200078e02ff */
[----:B------:R-:W1:Y:S01]  /*16e60*/  LDCU.64 UR4, c[0x0][0x3c0] ;  /* 0x00007800ff0477ac */ /* 0x000e620008000a00 */
[----:B------:R-:W-:-:S02]  /*16e70*/  IMAD R53, R51, 0x68, RZ ;  /* 0x0000006833357824 */ /* 0x000fc400078e02ff */
[----:B------:R-:W-:Y:S01]  /*16e80*/  IMAD R52, R51, 0x70, RZ ;  /* 0x0000007033347824 */ /* 0x000fe200078e02ff */
[----:B------:R-:W-:Y:S01]  /*16e90*/  UMOV UR7, 0x1 ;  /* 0x0000000100077882 */ /* 0x000fe20000000000 */
[----:B------:R-:W-:Y:S01]  /*16ea0*/  IMAD.SHL.U32 R65, R65, 0x2, RZ ;  /* 0x0000000241417824 */ /* 0x000fe200078e00ff */
[----:B------:R-:W-:Y:S01]  /*16eb0*/  UMOV UR11, 0x1 ;  /* 0x00000001000b7882 */ /* 0x000fe20000000000 */
[----:B------:R-:W-:Y:S02]  /*16ec0*/  IMAD R51, R51, 0x78, RZ ;  /* 0x0000007833337824 */ /* 0x000fe400078e02ff */
.L_x_1397:
[----:B0--3--:R-:W-:Y:S05]  /*16ed0*/  BRA.U UP1, `(.L_x_1385) ;  /* 0x0000000101047547 */ /* 0x009fea000b800000 */
[----:B-1----:R-:W-:Y:S05]  /*16ee0*/  BPT.TRAP 0x1 ;  /* 0x000000040000795c */ /* 0x002fea0000300000 */
.L_x_1385:
[----:B------:R-:W-:Y:S01]  /*16ef0*/  ULEA UR9, UR7, UR10, 0x3 ;  /* 0x0000000a07097291 */ /* 0x000fe2000f8e18ff */
[----:B------:R-:W-:Y:S01]  /*16f00*/  IMAD.U32 R20, RZ, RZ, UR11 ;  /* 0x0000000bff147e24 */ /* 0x000fe2000f8e00ff */
[----:B------:R-:W-:-:S04]  /*16f10*/  ISETP.LE.AND P0, PT, R10, UR6, PT ;  /* 0x000000060a007c0c */ /* 0x000fc8000bf03270 */
[----:B------:R-:W-:-:S04]  /*16f20*/  SHF.L.U32 R20, R20, 0x1f, RZ ;  /* 0x0000001f14147819 */ /* 0x000fc800000006ff */
[----:B------:R-:W2:Y:S02]  /*16f30*/  SYNCS.PHASECHK.TRANS64.TRYWAIT P1, [UR9+0x30078], R20 ;  /* 0x03007814ff0075a7 */ /* 0x000ea40008021109 */
[----:B--2---:R-:W-:Y:S05]  /*16f40*/  @!P1 BRA `(.L_x_1386) ;  /* 0x0000005c00ec9947 */ /* 0x004fea0003800000 */
.L_x_1478:
[----:B------:R-:W-:Y:S05]  /*16f50*/  @P0 BRA `(.L_x_1387) ;  /* 0x0000000800340947 */ /* 0x000fea0003800000 */
[----:B------:R-:W-:Y:S01]  /*16f60*/  USHF.L.U32 UR8, UR7, 0xe, URZ ;  /* 0x0000000e07087899 */ /* 0x000fe200080006ff */
[----:B------:R-:W-:-:S04]  /*16f70*/  IADD3 R108, P3, PT, R32, R96, RZ ;  /* 0x00000060206c7210 */ /* 0x000fc80007f7e0ff */
[----:B------:R-:W-:Y:S01]  /*16f80*/  LEA.HI.X.SX32 R109, R32, R97, 0x1, P3 ;  /* 0x00000061206d7211 */ /* 0x000fe200018f0eff */
[----:B------:R-:W-:Y:S01]  /*16f90*/  IMAD.U32 R101, RZ, RZ, UR8 ;  /* 0x00000008ff657e24 */ /* 0x000fe2000f8e00ff */
[----:B--2---:R-:W-:-:S04]  /*16fa0*/  IADD3 R19, P0, PT, R9, UR8, RZ ;  /* 0x0000000809137c10 */ /* 0x004fc8000ff1e0ff */
[----:B------:R-:W-:Y:S02]  /*16fb0*/  LEA.HI.X.SX32 R101, R101, R99, 0x1, P0 ;  /* 0x0000006365657211 */ /* 0x000fe400000f0eff */
[C---:B------:R-:W-:Y:S02]  /*16fc0*/  IADD3 R23, P0, PT, R19.reuse, 0x400, RZ ;  /* 0x0000040013177810 */ /* 0x040fe40007f1e0ff */
[C---:B------:R-:W-:Y:S02]  /*16fd0*/  IADD3 R25, P2, PT, R19.reuse, 0x800, RZ ;  /* 0x0000080013197810 */ /* 0x040fe40007f5e0ff */
[C---:B------:R-:W-:Y:S01]  /*16fe0*/  IADD3 R73, P1, PT, R19.reuse, 0xc00, RZ ;  /* 0x00000c0013497810 */ /* 0x040fe20007f3e0ff */
[--C-:B------:R-:W-:Y:S01]  /*16ff0*/  IMAD.X R95, RZ, RZ, R101.reuse, P0 ;  /* 0x000000ffff5f7224 */ /* 0x100fe200000e0665 */
[----:B------:R-:W-:Y:S01]  /*17000*/  IADD3 R21, P0, PT, R19, 0x1000, RZ ;  /* 0x0000100013157810 */ /* 0x000fe20007f1e0ff */
[--C-:B------:R-:W-:Y:S02]  /*17010*/  IMAD.X R93, RZ, RZ, R101.reuse, P2 ;  /* 0x000000ffff5d7224 */ /* 0x100fe400010e0665 */
[----:B------:R-:W-:Y:S01]  /*17020*/  IMAD.X R91, RZ, RZ, R101, P1 ;  /* 0x000000ffff5b7224 */ /* 0x000fe200008e0665 */
[----:B------:R-:W-:Y:S01]  /*17030*/  SHF.R.U64 R20, R23, 0x3, R95 ;  /* 0x0000000317147819 */ /* 0x000fe2000000125f */
[----:B------:R-:W-:Y:S01]  /*17040*/  IMAD.X R89, RZ, RZ, R101, P0 ;  /* 0x000000ffff597224 */ /* 0x000fe200000e0665 */
[----:B------:R-:W-:-:S02]  /*17050*/  SHF.R.U64 R22, R25, 0x3, R93 ;  /* 0x0000000319167819 */ /* 0x000fc4000000125d */
[----:B------:R-:W-:Y:S02]  /*17060*/  LOP3.LUT R94, R23, 0x70, R20, 0x78, !PT ;  /* 0x00000070175e7812 */ /* 0x000fe400078e7814 */
[----:B------:R-:W-:Y:S02]  /*17070*/  IADD3 R23, P0, PT, R19, 0x1400, RZ ;  /* 0x0000140013177810 */ /* 0x000fe40007f1e0ff */
[----:B------:R-:W-:Y:S02]  /*17080*/  SHF.R.U64 R20, R21, 0x3, R89 ;  /* 0x0000000315147819 */ /* 0x000fe40000001259 */
[----:B------:R-:W-:Y:S01]  /*17090*/  SHF.R.U64 R24, R73, 0x3, R91 ;  /* 0x0000000349187819 */ /* 0x000fe2000000125b */
[----:B------:R-:W-:Y:S01]  /*170a0*/  IMAD.X R87, RZ, RZ, R101, P0 ;  /* 0x000000ffff577224 */ /* 0x000fe200000e0665 */
[----:B------:R-:W-:Y:S02]  /*170b0*/  LOP3.LUT R88, R21, 0x70, R20, 0x78, !PT ;  /* 0x0000007015587812 */ /* 0x000fe400078e7814 */
[----:B------:R-:W-:-:S02]  /*170c0*/  LOP3.LUT R92, R25, 0x70, R22, 0x78, !PT ;  /* 0x00000070195c7812 */ /* 0x000fc400078e7816 */
[C---:B------:R-:W-:Y:S02]  /*170d0*/  IADD3 R21, P0, PT, R19.reuse, 0x2000, RZ ;  /* 0x0000200013157810 */ /* 0x040fe40007f1e0ff */
[----:B------:R-:W-:Y:S02]  /*170e0*/  IADD3 R25, P2, PT, R19, 0x1800, RZ ;  /* 0x0000180013197810 */ /* 0x000fe40007f5e0ff */
[----:B------:R-:W-:Y:S01]  /*170f0*/  LOP3.LUT R90, R73, 0x70, R24, 0x78, !PT ;  /* 0x00000070495a7812 */ /* 0x000fe200078e7818 */
[----:B------:R-:W-:Y:S01]  /*17100*/  IMAD.X R81, RZ, RZ, R101, P0 ;  /* 0x000000ffff517224 */ /* 0x000fe200000e0665 */
[----:B------:R-:W-:Y:S01]  /*17110*/  SHF.R.U64 R20, R23, 0x3, R87 ;  /* 0x0000000317147819 */ /* 0x000fe20000001257 */
[----:B------:R-:W-:Y:S01]  /*17120*/  IMAD.X R85, RZ, RZ, R101, P2 ;  /* 0x000000ffff557224 */ /* 0x000fe200010e0665 */
[----:B------:R-:W-:Y:S02]  /*17130*/  IADD3 R73, P1, PT, R19, 0x1c00, RZ ;  /* 0x00001c0013497810 */ /* 0x000fe40007f3e0ff */
[----:B------:R-:W-:-:S02]  /*17140*/  LOP3.LUT R86, R23, 0x70, R20, 0x78, !PT ;  /* 0x0000007017567812 */ /* 0x000fc400078e7814 */
[----:B------:R-:W-:Y:S01]  /*17150*/  IADD3 R20, P0, PT, R19, 0x2400, RZ ;  /* 0x0000240013147810 */ /* 0x000fe20007f1e0ff */
[----:B------:R-:W-:Y:S01]  /*17160*/  IMAD.X R83, RZ, RZ, R101, P1 ;  /* 0x000000ffff537224 */ /* 0x000fe200008e0665 */
[----:B------:R-:W-:Y:S02]  /*17170*/  SHF.R.U64 R26, R21, 0x3, R81 ;  /* 0x00000003151a7819 */ /* 0x000fe40000001251 */
[----:B------:R-:W-:Y:S01]  /*17180*/  SHF.R.U64 R22, R25, 0x3, R85 ;  /* 0x0000000319167819 */ /* 0x000fe20000001255 */
[----:B------:R-:W-:Y:S01]  /*17190*/  IMAD.X R79, RZ, RZ, R101, P0 ;  /* 0x000000ffff4f7224 */ /* 0x000fe200000e0665 */
[----:B------:R-:W-:Y:S02]  /*171a0*/  LOP3.LUT R80, R21, 0x70, R26, 0x78, !PT ;  /* 0x0000007015507812 */ /* 0x000fe400078e781a */
[----:B------:R-:W-:Y:S02]  /*171b0*/  SHF.R.U64 R24, R73, 0x3, R83 ;  /* 0x0000000349187819 */ /* 0x000fe40000001253 */
[----:B------:R-:W-:-:S02]  /*171c0*/  LOP3.LUT R84, R25, 0x70, R22, 0x78, !PT ;  /* 0x0000007019547812 */ /* 0x000fc400078e7816 */
[C---:B------:R-:W-:Y:S02]  /*171d0*/  IADD3 R26, P0, PT, R19.reuse, 0x3000, RZ ;  /* 0x00003000131a7810 */ /* 0x040fe40007f1e0ff */
[----:B------:R-:W-:Y:S02]  /*171e0*/  IADD3 R22, P2, PT, R19, 0x2800, RZ ;  /* 0x0000280013167810 */ /* 0x000fe40007f5e0ff */
[----:B------:R-:W-:Y:S01]  /*171f0*/  LOP3.LUT R82, R73, 0x70, R24, 0x78, !PT ;  /* 0x0000007049527812 */ /* 0x000fe200078e7818 */
[----:B------:R-:W-:Y:S01]  /*17200*/  IMAD.X R73, RZ, RZ, R101, P0 ;  /* 0x000000ffff497224 */ /* 0x000fe200000e0665 */
[C---:B------:R-:W-:Y:S01]  /*17210*/  SHF.R.U64 R21, R20.reuse, 0x3, R79 ;  /* 0x0000000314157819 */ /* 0x040fe2000000124f */
[----:B------:R-:W-:Y:S01]  /*17220*/  IMAD.X R77, RZ, RZ, R101, P2 ;  /* 0x000000ffff4d7224 */ /* 0x000fe200010e0665 */
[----:B------:R-:W-:Y:S02]  /*17230*/  IADD3 R24, P1, PT, R19, 0x2c00, RZ ;  /* 0x00002c0013187810 */ /* 0x000fe40007f3e0ff */
[----:B------:R-:W-:-:S02]  /*17240*/  LOP3.LUT R78, R20, 0x70, R21, 0x78, !PT ;  /* 0x00000070144e7812 */ /* 0x000fc400078e7815 */
        /* <DEDUP_REMOVED lines=8> */
[C-C-:B------:R-:W-:Y:S02]  /*172d0*/  SHF.R.U64 R22, R19.reuse, 0x3, R101.reuse ;  /* 0x0000000313167819 */ /* 0x140fe40000001265 */
[C---:B------:R-:W-:Y:S01]  /*172e0*/  IADD3 R23, P0, PT, R19.reuse, 0x3c00, RZ ;  /* 0x00003c0013177810 */ /* 0x040fe20007f1e0ff */
[----:B------:R-:W-:Y:S01]  /*172f0*/  IMAD.X R105, RZ, RZ, R101, P1 ;  /* 0x000000ffff697224 */ /* 0x000fe200008e0665 */
[----:B------:R-:W-:Y:S02]  /*17300*/  LOP3.LUT R100, R19, 0x70, R22, 0x78, !PT ;  /* 0x0000007013647812 */ /* 0x000fe400078e7816 */
[----:B------:R-:W-:Y:S01]  /*17310*/  SHF.R.U64 R25, R24, 0x3, R75 ;  /* 0x0000000318197819 */ /* 0x000fe2000000124b */
[----:B------:R-:W-:Y:S01]  /*17320*/  IMAD.X R103, RZ, RZ, R101, P0 ;  /* 0x000000ffff677224 */ /* 0x000fe200000e0665 */
[----:B------:R-:W-:Y:S02]  /*17330*/  SHF.R.U64 R19, R20, 0x3, R107 ;  /* 0x0000000314137819 */ /* 0x000fe4000000126b */
[----:B------:R-:W-:-:S02]  /*17340*/  LOP3.LUT R74, R24, 0x70, R25, 0x78, !PT ;  /* 0x00000070184a7812 */ /* 0x000fc400078e7819 */
[----:B------:R-:W-:Y:S02]  /*17350*/  SHF.R.U64 R22, R21, 0x3, R105 ;  /* 0x0000000315167819 */ /* 0x000fe40000001269 */
[----:B------:R-:W-:Y:S02]  /*17360*/  LOP3.LUT R106, R20, 0x70, R19, 0x78, !PT ;  /* 0x00000070146a7812 */ /* 0x000fe400078e7813 */
[----:B------:R-:W-:Y:S02]  /*17370*/  SHF.R.U64 R24, R23, 0x3, R103 ;  /* 0x0000000317187819 */ /* 0x000fe40000001267 */
[----:B------:R-:W-:Y:S02]  /*17380*/  IADD3 R20, P0, PT, R31, R108, RZ ;  /* 0x0000006c1f147210 */ /* 0x000fe40007f1e0ff */
[----:B------:R-:W-:Y:S02]  /*17390*/  MOV R25, R100 ;  /* 0x0000006400197202 */ /* 0x000fe40000000f00 */
[----:B------:R-:W-:-:S02]  /*173a0*/  LOP3.LUT R104, R21, 0x70, R22, 0x78, !PT ;  /* 0x0000007015687812 */ /* 0x000fc400078e7816 */
[----:B------:R-:W-:Y:S01]  /*173b0*/  LOP3.LUT R102, R23, 0x70, R24, 0x78, !PT ;  /* 0x0000007017667812 */ /* 0x000fe200078e7818 */
[----:B------:R-:W-:Y:S01]  /*173c0*/  @!PT LDS RZ, [RZ] ;  /* 0x00000000fffff984 */ /* 0x000fe20000000800 */
[----:B------:R-:W-:Y:S01]  /*173d0*/  @!PT LDS RZ, [RZ] ;  /* 0x00000000fffff984 */ /* 0x000fe20000000800 */
[----:B------:R-:W-:Y:S01]  /*173e0*/  @!PT LDS RZ, [RZ] ;  /* 0x00000000fffff984 */ /* 0x000fe20000000800 */
[----:B------:R2:W-:Y:S01]  /*173f0*/  LDGSTS.E.BYPASS.LTC128B.128 [R25], desc[UR44][R108.64] ;  /* 0x000000006c197fae */ /* 0x0005e2000b981a2c */
[----:B------:R-:W-:Y:S02]  /*17400*/  LEA.HI.X.SX32 R21, R31, R109, 0x1, P0 ;  /* 0x0000006d1f157211 */ /* 0x000fe400000f0eff */
[-C--:B------:R-:W-:Y:S02]  /*17410*/  IADD3 R24, P0, PT, R63, R108.reuse, RZ ;  /* 0x0000006c3f187210 */ /* 0x080fe40007f1e0ff */
[C---:B------:R-:W-:Y:S02]  /*17420*/  IADD3 R22, P1, PT, R64.reuse, R108, RZ ;  /* 0x0000006c40167210 */ /* 0x040fe40007f3e0ff */
[----:B------:R-:W-:Y:S02]  /*17430*/  MOV R94, R94 ;  /* 0x0000005e005e7202 */ /* 0x000fe40000000f00 */
[----:B------:R-:W-:-:S02]  /*17440*/  LEA.HI.X.SX32 R23, R64, R109, 0x1, P1 ;  /* 0x0000006d40177211 */ /* 0x000fc400008f0eff */
[----:B------:R-:W-:Y:S01]  /*17450*/  MOV R92, R92 ;  /* 0x0000005c005c7202 */ /* 0x000fe20000000f00 */
[----:B------:R3:W-:Y:S01]  /*17460*/  LDGSTS.E.BYPASS.LTC128B.128 [R94], desc[UR44][R20.64] ;  /* 0x00000000145e7fae */ /* 0x0007e2000b981a2c */
[C---:B------:R-:W-:Y:S02]  /*17470*/  IADD3 R100, P1, PT, R62.reuse, R108, RZ ;  /* 0x0000006c3e647210 */ /* 0x040fe40007f3e0ff */
[----:B------:R-:W-:Y:S01]  /*17480*/  MOV R90, R90 ;  /* 0x0000005a005a7202 */ /* 0x000fe20000000f00 */
[----:B------:R4:W-:Y:S01]  /*17490*/  LDGSTS.E.BYPASS.LTC128B.128 [R92], desc[UR44][R22.64] ;  /* 0x00000000165c7fae */ /* 0x0009e2000b981a2c */
[----:B------:R-:W-:Y:S02]  /*174a0*/  LEA.HI.X.SX32 R101, R62, R109, 0x1, P1 ;  /* 0x0000006d3e657211 */ /* 0x000fe400008f0eff */
[----:B------:R-:W-:Y:S02]  /*174b0*/  IADD3 R112, P1, PT, R60, R108, RZ ;  /* 0x0000006c3c707210 */ /* 0x000fe40007f3e0ff */
[----:B------:R-:W-:-:S02]  /*174c0*/  MOV R88, R88 ;  /* 0x0000005800587202 */ /* 0x000fc40000000f00 */
[----:B------:R-:W-:Y:S02]  /*174d0*/  MOV R86, R86 ;  /* 0x0000005600567202 */ /* 0x000fe40000000f00 */
[----:B------:R-:W-:Y:S02]  /*174e0*/  MOV R84, R84 ;  /* 0x0000005400547202 */ /* 0x000fe40000000f00 */
[-C--:B--2---:R-:W-:Y:S02]  /*174f0*/  LEA.HI.X.SX32 R25, R63, R109.reuse, 0x1, P0 ;  /* 0x0000006d3f197211 */ /* 0x084fe400000f0eff */
[C---:B------:R-:W-:Y:S02]  /*17500*/  IADD3 R110, P0, PT, R61.reuse, R108, RZ ;  /* 0x0000006c3d6e7210 */ /* 0x040fe40007f1e0ff */
[-C--:B------:R-:W-:Y:S01]  /*17510*/  LEA.HI.X.SX32 R113, R60, R109.reuse, 0x1, P1 ;  /* 0x0000006d3c717211 */ /* 0x080fe200008f0eff */
[----:B------:R2:W-:Y:S01]  /*17520*/  LDGSTS.E.BYPASS.LTC128B.128 [R90], desc[UR44][R24.64] ;  /* 0x00000000185a7fae */ /* 0x0005e2000b981a2c */
[----:B------:R-:W-:-:S02]  /*17530*/  LEA.HI.X.SX32 R111, R61, R109, 0x1, P0 ;  /* 0x0000006d3d6f7211 */ /* 0x000fc400000f0eff */
[C---:B------:R-:W-:Y:S01]  /*17540*/  IADD3 R114, P0, PT, R59.reuse, R108, RZ ;  /* 0x0000006c3b727210 */ /* 0x040fe20007f1e0ff */
[----:B------:R5:W-:Y:S01]  /*17550*/  LDGSTS.E.BYPASS.LTC128B.128 [R88], desc[UR44][R100.64] ;  /* 0x0000000064587fae */ /* 0x000be2000b981a2c */
[----:B------:R-:W-:Y:S02]  /*17560*/  MOV R82, R82 ;  /* 0x0000005200527202 */ /* 0x000fe40000000f00 */
[----:B------:R-:W-:Y:S01]  /*17570*/  LEA.HI.X.SX32 R115, R59, R109, 0x1, P0 ;  /* 0x0000006d3b737211 */ /* 0x000fe200000f0eff */
[----:B------:R0:W-:Y:S01]  /*17580*/  LDGSTS.E.BYPASS.LTC128B.128 [R86], desc[UR44][R110.64] ;  /* 0x000000006e567fae */ /* 0x0001e2000b981a2c */
[-C--:B---3--:R-:W-:Y:S02]  /*17590*/  IADD3 R94, P2, PT, R58, R108.reuse, RZ ;  /* 0x0000006c3a5e7210 */ /* 0x088fe40007f5e0ff */
[-C--:B----4-:R-:W-:Y:S01]  /*175a0*/  IADD3 R22, P0, PT, R56, R108.reuse, RZ ;  /* 0x0000006c38167210 */ /* 0x090fe20007f1e0ff */
[----:B------:R3:W-:Y:S01]  /*175b0*/  LDGSTS.E.BYPASS.LTC128B.128 [R84], desc[UR44][R112.64] ;  /* 0x0000000070547fae */ /* 0x0007e2000b981a2c */
[----:B------:R-:W-:-:S02]  /*175c0*/  IADD3 R20, P1, PT, R57, R108, RZ ;  /* 0x0000006c39147210 */ /* 0x000fc40007f3e0ff */
[----:B------:R-:W-:Y:S01]  /*175d0*/  LEA.HI.X.SX32 R23, R56, R109, 0x1, P0 ;  /* 0x0000006d38177211 */ /* 0x000fe200000f0eff */
[----:B------:R4:W-:Y:S01]  /*175e0*/  LDGSTS.E.BYPASS.LTC128B.128 [R82], desc[UR44][R114.64] ;  /* 0x0000000072527fae */ /* 0x0009e2000b981a2c */
[----:B------:R-:W-:Y:S02]  /*175f0*/  MOV R80, R80 ;  /* 0x0000005000507202 */ /* 0x000fe40000000f00 */
[----:B------:R-:W-:Y:S02]  /*17600*/  LEA.HI.X.SX32 R95, R58, R109, 0x1, P2 ;  /* 0x0000006d3a5f7211 */ /* 0x000fe400010f0eff */
[----:B------:R-:W-:Y:S02]  /*17610*/  MOV R78, R78 ;  /* 0x0000004e004e7202 */ /* 0x000fe40000000f00 */
[----:B------:R-:W-:Y:S01]  /*17620*/  LEA.HI.X.SX32 R21, R57, R109, 0x1, P1 ;  /* 0x0000006d39157211 */ /* 0x000fe200008f0eff */
[----:B------:R4:W-:Y:S01]  /*17630*/  LDGSTS.E.BYPASS.LTC128B.128 [R80], desc[UR44][R94.64] ;  /* 0x000000005e507fae */ /* 0x0009e2000b981a2c */
[----:B------:R-:W-:-:S02]  /*17640*/  MOV R76, R76 ;  /* 0x0000004c004c7202 */ /* 0x000fc40000000f00 */
[C---:B--2---:R-:W-:Y:S01]  /*17650*/  IADD3 R24, P0, PT, R55.reuse, R108, RZ ;  /* 0x0000006c37187210 */ /* 0x044fe20007f1e0ff */
[----:B------:R4:W-:Y:S01]  /*17660*/  LDGSTS.E.BYPASS.LTC128B.128 [R78], desc[UR44][R20.64] ;  /* 0x00000000144e7fae */ /* 0x0009e2000b981a2c */
[----:B------:R-:W-:Y:S02]  /*17670*/  MOV R74, R74 ;  /* 0x0000004a004a7202 */ /* 0x000fe40000000f00 */
[-C--:B-----5:R-:W-:Y:S01]  /*17680*/  IADD3 R88, P3, PT, R54, R108.reuse, RZ ;  /* 0x0000006c36587210 */ /* 0x0a0fe20007f7e0ff */
[----:B------:R4:W-:Y:S01]  /*17690*/  LDGSTS.E.BYPASS.LTC128B.128 [R76], desc[UR44][R22.64] ;  /* 0x00000000164c7fae */ /* 0x0009e2000b981a2c */
[----:B------:R-:W-:Y:S02]  /*176a0*/  LEA.HI.X.SX32 R25, R55, R109, 0x1, P0 ;  /* 0x0000006d37197211 */ /* 0x000fe400000f0eff */
[-C--:B0-----:R-:W-:Y:S02]  /*176b0*/  IADD3 R86, P2, PT, R53, R108.reuse, RZ ;  /* 0x0000006c35567210 */ /* 0x081fe40007f5e0ff */
[-C--:B------:R-:W-:Y:S01]  /*176c0*/  IADD3 R90, P0, PT, R51, R108.reuse, RZ ;  /* 0x0000006c335a7210 */ /* 0x080fe20007f1e0ff */
[----:B------:R4:W-:Y:S01]  /*176d0*/  LDGSTS.E.BYPASS.LTC128B.128 [R74], desc[UR44][R24.64] ;  /* 0x00000000184a7fae */ /* 0x0009e2000b981a2c */
[----:B---3--:R-:W-:-:S02]  /*176e0*/  IADD3 R84, P1, PT, R52, R108, RZ ;  /* 0x0000006c34547210 */ /* 0x008fc40007f3e0ff */
[----:B------:R-:W-:Y:S02]  /*176f0*/  MOV R72, R72 ;  /* 0x0000004800487202 */ /* 0x000fe40000000f00 */
[----:B------:R-:W-:Y:S02]  /*17700*/  LEA.HI.X.SX32 R89, R54, R109, 0x1, P3 ;  /* 0x0000006d36597211 */ /* 0x000fe400018f0eff */
[----:B------:R-:W-:Y:S02]  /*17710*/  MOV R106, R106 ;  /* 0x0000006a006a7202 */ /* 0x000fe40000000f00 */
[----:B------:R-:W-:Y:S01]  /*17720*/  LEA.HI.X.SX32 R87, R53, R109, 0x1, P2 ;  /* 0x0000006d35577211 */ /* 0x000fe200010f0eff */
[----:B------:R4:W-:Y:S01]  /*17730*/  LDGSTS.E.BYPASS.LTC128B.128 [R72], desc[UR44][R88.64] ;  /* 0x0000000058487fae */ /* 0x0009e2000b981a2c */
[----:B------:R-:W-:Y:S02]  /*17740*/  MOV R104, R104 ;  /* 0x0000006800687202 */ /* 0x000fe40000000f00 */
[----:B------:R-:W-:Y:S01]  /*17750*/  LEA.HI.X.SX32 R85, R52, R109, 0x1, P1 ;  /* 0x0000006d34557211 */ /* 0x000fe200008f0eff */
[----:B------:R4:W-:Y:S01]  /*17760*/  LDGSTS.E.BYPASS.LTC128B.128 [R106], desc[UR44][R86.64] ;  /* 0x00000000566a7fae */ /* 0x0009e2000b981a2c */
[----:B------:R-:W-:-:S02]  /*17770*/  MOV R102, R102 ;  /* 0x0000006600667202 */ /* 0x000fc40000000f00 */
[----:B------:R-:W-:Y:S01]  /*17780*/  LEA.HI.X.SX32 R91, R51, R109, 0x1, P0 ;  /* 0x0000006d335b7211 */ /* 0x000fe200000f0eff */
[----:B------:R4:W-:Y:S04]  /*17790*/  LDGSTS.E.BYPASS.LTC128B.128 [R104], desc[UR44][R84.64] ;  /* 0x0000000054687fae */ /* 0x0009e8000b981a2c */
[----:B------:R4:W-:Y:S01]  /*177a0*/  LDGSTS.E.BYPASS.LTC128B.128 [R102], desc[UR44][R90.64] ;  /* 0x000000005a667fae */ /* 0x0009e2000b981a2c */
[----:B------:R-:W-:Y:S01]  /*177b0*/  NOP ;  /* 0x0000000000007918 */ /* 0x000fe20000000000 */
[----:B------:R-:W-:Y:S02]  /*177c0*/  SYNCS.ARRIVE.TRANS64.RED.A0T1 RZ, [UR9+0x30020], RZ ;  /* 0x030020ffffff79a7 */ /* 0x000fe40008200409 */
[----:B------:R-:W-:Y:S01]  /*177d0*/  ARRIVES.LDGSTSBAR.64.TRANSCNT [UR9+0x30020] ;  /* 0x03002000ff0079b0 */ /* 0x000fe20008002a09 */
[----:B------:R-:W-:Y:S01]  /*177e0*/  NOP ;  /* 0x0000000000007918 */ /* 0x000fe20000000000 */
[----:B------:R-:W-:Y:S05]  /*177f0*/  BRA.U UP1, `(.L_x_1388) ;  /* 0x0000000101047547 */ /* 0x000fea000b800000 */
[----:B-1----:R-:W-:Y:S05]  /*17800*/  BPT.TRAP 0x1 ;  /* 0x000000040000795c */ /* 0x002fea0000300000 */
.L_x_1388:
[----:B------:R-:W-:Y:S01]  /*17810*/  SYNCS.ARRIVE.TRANS64.A1T0 RZ, [UR9+0x30020], RZ ;  /* 0x030020ffffff79a7 */ /* 0x000fe20008100009 */
[----:B------:R-:W-:Y:S05]  /*17820*/  BRA `(.L_x_1389) ;  /* 0x0000000c00fc7947 */ /* 0x000fea0003800000 */
.L_x_1387:
[----:B------:R-:W-:Y:S01]  /*17830*/  USHF.L.U32 UR8, UR7, 0xe, URZ ;  /* 0x0000000e07087899 */ /* 0x000fe200080006ff */
[C---:B--2---:R-:W-:Y:S01]  /*17840*/  VIADD R19, R37.reuse, 0x10 ;  /* 0x0000001025137836 */ /* 0x044fe20000000000 */
[----:B-1----:R-:W-:Y:S01]  /*17850*/  ISETP.NE.U32.AND P5, PT, RZ, UR4, PT ;  /* 0x00000004ff007c0c */ /* 0x002fe2000bfa5070 */
[----:B------:R-:W-:Y:S01]  /*17860*/  VIADD R23, R36, 0x80 ;  /* 0x0000008024177836 */ /* 0x000fe20000000000 */
[C---:B------:R-:W-:Y:S01]  /*17870*/  ISETP.GE.AND P0, PT, R37.reuse, R12, PT ;  /* 0x0000000c2500720c */ /* 0x040fe20003f06270 */
[----:B------:R-:W-:Y:S01]  /*17880*/  VIADD R21, R37, 0x8 ;  /* 0x0000000825157836 */ /* 0x000fe20000000000 */
[----:B------:R-:W-:Y:S01]  /*17890*/  IADD3 R20, P2, PT, R9, UR8, RZ ;  /* 0x0000000809147c10 */ /* 0x000fe2000ff5e0ff */
[----:B------:R-:W-:Y:S01]  /*178a0*/  IMAD.U32 R25, RZ, RZ, UR8 ;  /* 0x00000008ff197e24 */ /* 0x000fe2000f8e00ff */
[----:B------:R-:W-:Y:S02]  /*178b0*/  ISETP.NE.AND.EX P5, PT, RZ, UR5, PT, P5 ;  /* 0x00000005ff007c0c */ /* 0x000fe4000bfa5350 */
[----:B------:R-:W-:-:S02]  /*178c0*/  SEL R22, RZ, 0x10, P0 ;  /* 0x00000010ff167807 */ /* 0x000fc40000000000 */
[----:B------:R-:W-:Y:S02]  /*178d0*/  LEA.HI.X.SX32 R25, R25, R99, 0x1, P2 ;  /* 0x0000006319197211 */ /* 0x000fe400010f0eff */
[-C--:B------:R-:W-:Y:S02]  /*178e0*/  ISETP.GE.AND P2, PT, R19, R12.reuse, PT ;  /* 0x0000000c1300720c */ /* 0x080fe40003f46270 */
[C---:B------:R-:W-:Y:S02]  /*178f0*/  SHF.R.U64 R19, R20.reuse, 0x3, R25 ;  /* 0x0000000314137819 */ /* 0x040fe40000001219 */
[----:B------:R-:W-:Y:S02]  /*17900*/  ISETP.NE.OR P0, PT, R23, 0x8, !P5 ;  /* 0x000000081700780c */ /* 0x000fe40006f05670 */
[----:B------:R-:W-:Y:S02]  /*17910*/  LOP3.LUT R24, R20, 0x70, R19, 0x78, !PT ;  /* 0x0000007014187812 */ /* 0x000fe400078e7813 */
[----:B------:R-:W-:Y:S01]  /*17920*/  ISETP.GE.AND P1, PT, R21, R12, PT ;  /* 0x0000000c1500720c */ /* 0x000fe20003f26270 */
[----:B------:R-:W-:Y:S01]  /*17930*/  VIADD R21, R37, 0x18 ;  /* 0x0000001825157836 */ /* 0x000fe20000000000 */
[----:B------:R-:W-:-:S02]  /*17940*/  MOV R19, R24 ;  /* 0x0000001800137202 */ /* 0x000fc40000000f00 */
[----:B------:R-:W-:Y:S02]  /*17950*/  SEL R22, R22, 0x10, P0 ;  /* 0x0000001016167807 */ /* 0x000fe40000000000 */
[----:B------:R-:W-:Y:S02]  /*17960*/  IADD3 R24, P6, PT, R20, 0x400, RZ ;  /* 0x0000040014187810 */ /* 0x000fe40007fde0ff */
[----:B------:R-:W-:Y:S02]  /*17970*/  IADD3 R76, P3, PT, R32, R96, RZ ;  /* 0x00000060204c7210 */ /* 0x000fe40007f7e0ff */
[----:B------:R-:W-:Y:S01]  /*17980*/  ISETP.NE.U32.AND P4, PT, R22, RZ, PT ;  /* 0x000000ff1600720c */ /* 0x000fe20003f85070 */
[----:B------:R-:W-:Y:S01]  /*17990*/  IMAD.X R75, RZ, RZ, R25, P6 ;  /* 0x000000ffff4b7224 */ /* 0x000fe200030e0619 */
[----:B------:R-:W-:Y:S02]  /*179a0*/  LEA.HI.X.SX32 R77, R32, R97, 0x1, P3 ;  /* 0x00000061204d7211 */ /* 0x000fe400018f0eff */
[----:B------:R-:W-:Y:S01]  /*179b0*/  ISETP.GE.AND P3, PT, R21, R12, PT ;  /* 0x0000000c1500720c */ /* 0x000fe20003f66270 */
[----:B------:R-:W-:Y:S01]  /*179c0*/  VIADD R21, R37, 0x20 ;  /* 0x0000002025157836 */ /* 0x000fe20000000000 */
[----:B------:R-:W-:-:S02]  /*179d0*/  IADD3 R22, P6, PT, R20, 0x800, RZ ;  /* 0x0000080014167810 */ /* 0x000fc40007fde0ff */
[----:B------:R-:W-:Y:S02]  /*179e0*/  SEL R72, RZ, 0x10, P1 ;  /* 0x00000010ff487807 */ /* 0x000fe40000800000 */
[----:B------:R-:W-:Y:S01]  /*179f0*/  SEL R78, R76, R3, P0 ;  /* 0x000000034c4e7207 */ /* 0x000fe20000000000 */
[----:B------:R-:W-:Y:S01]  /*17a00*/  IMAD.X R73, RZ, RZ, R25, P6 ;  /* 0x000000ffff497224 */ /* 0x000fe200030e0619 */
[----:B------:R-:W-:Y:S01]  /*17a10*/  SEL R79, R77, R2, P0 ;  /* 0x000000024d4f7207 */ /* 0x000fe20000000000 */
[----:B------:R-:W-:Y:S01]  /*17a20*/  IMAD.WIDE R76, R4, 0x10, R76 ;  /* 0x00000010044c7825 */ /* 0x000fe200078e024c */
[----:B------:R-:W-:Y:S02]  /*17a30*/  ISETP.NE.OR P1, PT, R23, 0x10, !P5 ;  /* 0x000000101700780c */ /* 0x000fe40006f25670 */
[----:B------:R-:W-:Y:S01]  /*17a40*/  ISETP.GE.AND P0, PT, R21, R12, PT ;  /* 0x0000000c1500720c */ /* 0x000fe20003f06270 */
[----:B------:R-:W-:Y:S01]  /*17a50*/  VIADD R21, R37, 0x28 ;  /* 0x0000002825157836 */ /* 0x000fe20000000000 */
[----:B------:R-:W-:Y:S01]  /*17a60*/  ISETP.NE.OR P6, PT, R23, 0x18, !P5 ;  /* 0x000000181700780c */ /* 0x000fe20006fc5670 */
[----:B------:R-:W-:Y:S01]  /*17a70*/  @!PT LDS RZ, [RZ] ;  /* 0x00000000fffff984 */ /* 0x000fe20000000800 */
[----:B------:R-:W-:Y:S01]  /*17a80*/  @!PT LDS RZ, [RZ] ;  /* 0x00000000fffff984 */ /* 0x000fe20000000800 */
[----:B------:R-:W-:Y:S01]  /*17a90*/  @!PT LDS RZ, [RZ] ;  /* 0x00000000fffff984 */ /* 0x000fe20000000800 */
[----:B------:R1:W-:Y:S01]  /*17aa0*/  LDGSTS.E.BYPASS.LTC128B.128 [R19], desc[UR44][R78.64], P4 ;  /* 0x000000004e137fae */ /* 0x0003e2000a181a2c */
[----:B------:R-:W-:-:S02]  /*17ab0*/  SEL R26, RZ, 0x10, P2 ;  /* 0x00000010ff1a7807 */ /* 0x000fc40001000000 */
[----:B------:R-:W-:Y:S02]  /*17ac0*/  SEL R72, R72, 0x10, P1 ;  /* 0x0000001048487807 */ /* 0x000fe40000800000 */
[----:B------:R-:W-:Y:S02]  /*17ad0*/  SEL R26, R26, 0x10, P6 ;  /* 0x000000101a1a7807 */ /* 0x000fe40003000000 */
[----:B------:R-:W-:Y:S02]  /*17ae0*/  ISETP.GE.AND P4, PT, R21, R12, PT ;  /* 0x0000000c1500720c */ /* 0x000fe40003f86270 */
[----:B------:R-:W-:Y:S02]  /*17af0*/  SHF.R.U64 R21, R24, 0x3, R75 ;  /* 0x0000000318157819 */ /* 0x000fe4000000124b */
[----:B------:R-:W-:Y:S02]  /*17b00*/  ISETP.NE.U32.AND P2, PT, R72, RZ, PT ;  /* 0x000000ff4800720c */ /* 0x000fe40003f45070 */
[----:B------:R-:W-:-:S02]  /*17b10*/  SEL R80, R76, R3, P1 ;  /* 0x000000034c507207 */ /* 0x000fc40000800000 */
[-C--:B------:R-:W-:Y:S01]  /*17b20*/  SEL R81, R77, R2.reuse, P1 ;  /* 0x000000024d517207 */ /* 0x080fe20000800000 */
[----:B------:R-:W-:Y:S01]  /*17b30*/  IMAD.WIDE R76, R4, 0x10, R76 ;  /* 0x00000010044c7825 */ /* 0x000fe200078e024c */
[----:B------:R-:W-:Y:S02]  /*17b40*/  ISETP.NE.U32.AND P1, PT, R26, RZ, PT ;  /* 0x000000ff1a00720c */ /* 0x000fe40003f25070 */
[----:B------:R-:W-:Y:S01]  /*17b50*/  LOP3.LUT R74, R24, 0x70, R21, 0x78, !PT ;  /* 0x00000070184a7812 */ /* 0x000fe200078e7815 */
[----:B------:R-:W-:Y:S01]  /*17b60*/  VIADD R21, R37, 0x30 ;  /* 0x0000003025157836 */ /* 0x000fe20000000000 */
[----:B------:R-:W-:Y:S02]  /*17b70*/  SEL R82, R76, R3, P6 ;  /* 0x000000034c527207 */ /* 0x000fe40003000000 */
[----:B------:R-:W-:Y:S01]  /*17b80*/  SEL R83, R77, R2, P6 ;  /* 0x000000024d537207 */ /* 0x000fe20003000000 */
[----:B------:R-:W-:Y:S01]  /*17b90*/  IMAD.WIDE R76, R4, 0x10, R76 ;  /* 0x00000010044c7825 */ /* 0x000fe200078e024c */
[----:B------:R-:W-:-:S02]  /*17ba0*/  IADD3 R24, P6, PT, R20, 0xc00, RZ ;  /* 0x00000c0014187810 */ /* 0x000fc40007fde0ff */
[C---:B-1----:R-:W-:Y:S02]  /*17bb0*/  SHF.R.U64 R19, R22.reuse, 0x3, R73 ;  /* 0x0000000316137819 */ /* 0x042fe40000001249 */
[----:B------:R-:W-:Y:S02]  /*17bc0*/  SEL R26, RZ, 0x10, P0 ;  /* 0x00000010ff1a7807 */ /* 0x000fe40000000000 */
[----:B------:R-:W-:Y:S02]  /*17bd0*/  LOP3.LUT R72, R22, 0x70, R19, 0x78, !PT ;  /* 0x0000007016487812 */ /* 0x000fe400078e7813 */
[----:B------:R-:W-:Y:S01]  /*17be0*/  MOV R19, R74 ;  /* 0x0000004a00137202 */ /* 0x000fe20000000f00 */
[----:B------:R-:W-:Y:S01]  /*17bf0*/  IMAD.X R75, RZ, RZ, R25, P6 ;  /* 0x000000ffff4b7224 */ /* 0x000fe200030e0619 */
[----:B------:R-:W-:Y:S02]  /*17c00*/  MOV R78, R72 ;  /* 0x00000048004e7202 */ /* 0x000fe40000000f00 */
[----:B------:R-:W-:Y:S01]  /*17c10*/  SEL R72, RZ, 0x10, P3 ;  /* 0x00000010ff487807 */ /* 0x000fe20001800000 */
[----:B------:R1:W-:Y:S01]  /*17c20*/  LDGSTS.E.BYPASS.LTC128B.128 [R19], desc[UR44][R80.64], P2 ;  /* 0x0000000050137fae */ /* 0x0003e20009181a2c */
[----:B------:R-:W-:-:S02]  /*17c30*/  ISETP.NE.OR P3, PT, R23, 0x20, !P5 ;  /* 0x000000201700780c */ /* 0x000fc40006f65670 */
[----:B------:R-:W-:Y:S01]  /*17c40*/  ISETP.GE.AND P2, PT, R21, R12, PT ;  /* 0x0000000c1500720c */ /* 0x000fe20003f46270 */
[----:B------:R2:W-:Y:S01]  /*17c50*/  LDGSTS.E.BYPASS.LTC128B.128 [R78], desc[UR44][R82.64], P1 ;  /* 0x00000000524e7fae */ /* 0x0005e20008981a2c */
[----:B------:R-:W-:Y:S01]  /*17c60*/  IADD3 R22, P1, PT, R20, 0x1000, RZ ;  /* 0x0000100014167810 */ /* 0x000fe20007f3e0ff */
[----:B------:R-:W-:Y:S01]  /*17c70*/  VIADD R21, R37, 0x38 ;  /* 0x0000003825157836 */ /* 0x000fe20000000000 */
[----:B------:R-:W-:-:S03]  /*17c80*/  SEL R72, R72, 0x10, P3 ;  /* 0x0000001048487807 */ /* 0x000fc60001800000 */
[----:B------:R-:W-:Y:S01]  /*17c90*/  IMAD.X R73, RZ, RZ, R25, P1 ;  /* 0x000000ffff497224 */ /* 0x000fe200008e0619 */
[----:B------:R-:W-:Y:S02]  /*17ca0*/  ISETP.NE.OR P1, PT, R23, 0x28, !P5 ;  /* 0x000000281700780c */ /* 0x000fe40006f25670 */
[----:B------:R-:W-:Y:S02]  /*17cb0*/  ISETP.GE.AND P6, PT, R21, R12, PT ;  /* 0x0000000c1500720c */ /* 0x000fe40003fc6270 */
[----:B------:R-:W-:Y:S02]  /*17cc0*/  SEL R26, R26, 0x10, P1 ;  /* 0x000000101a1a7807 */ /* 0x000fe40000800000 */
[----:B------:R-:W-:Y:S02]  /*17cd0*/  SHF.R.U64 R21, R24, 0x3, R75 ;  /* 0x0000000318157819 */ /* 0x000fe4000000124b */
[----:B------:R-:W-:Y:S02]  /*17ce0*/  ISETP.NE.U32.AND P0, PT, R72, RZ, PT ;  /* 0x000000ff4800720c */ /* 0x000fe40003f05070 */
[----:B------:R-:W-:Y:S01]  /*17cf0*/  LOP3.LUT R74, R24, 0x70, R21, 0x78, !PT ;  /* 0x00000070184a7812 */ /* 0x000fe200078e7815 */
[----:B------:R-:W-:Y:S01]  /*17d00*/  VIADD R21, R37, 0x40 ;  /* 0x0000004025157836 */ /* 0x000fe20000000000 */
[----:B-1----:R-:W-:-:S02]  /*17d10*/  SEL R80, R76, R3, P3 ;  /* 0x000000034c507207 */ /* 0x002fc40001800000 */
[----:B------:R-:W-:Y:S01]  /*17d20*/  SEL R81, R77, R2, P3 ;  /* 0x000000024d517207 */ /* 0x000fe20001800000 */
[----:B------:R-:W-:Y:S01]  /*17d30*/  IMAD.WIDE R76, R4, 0x10, R76 ;  /* 0x00000010044c7825 */ /* 0x000fe200078e024c */
[----:B------:R-:W-:Y:S02]  /*17d40*/  SHF.R.U64 R19, R22, 0x3, R73 ;  /* 0x0000000316137819 */ /* 0x000fe40000001249 */
[----:B------:R-:W-:Y:S02]  /*17d50*/  ISETP.NE.U32.AND P3, PT, R26, RZ, PT ;  /* 0x000000ff1a00720c */ /* 0x000fe40003f65070 */
[----:B------:R-:W-:Y:S02]  /*17d60*/  LOP3.LUT R72, R22, 0x70, R19, 0x78, !PT ;  /* 0x0000007016487812 */ /* 0x000fe400078e7813 */
[----:B------:R-:W-:Y:S02]  /*17d70*/  MOV R19, R74 ;  /* 0x0000004a00137202 */ /* 0x000fe40000000f00 */
[----:B--2---:R-:W-:-:S02]  /*17d80*/  MOV R78, R72 ;  /* 0x00000048004e7202 */ /* 0x004fc40000000f00 */
[----:B------:R-:W-:Y:S01]  /*17d90*/  SEL R82, R76, R3, P1 ;  /* 0x000000034c527207 */ /* 0x000fe20000800000 */
[----:B------:R1:W-:Y:S01]  /*17da0*/  LDGSTS.E.BYPASS.LTC128B.128 [R19], desc[UR44][R80.64], P0 ;  /* 0x0000000050137fae */ /* 0x0003e20008181a2c */
[----:B------:R-:W-:Y:S01]  /*17db0*/  SEL R83, R77, R2, P1 ;  /* 0x000000024d537207 */ /* 0x000fe20000800000 */
[----:B------:R-:W-:Y:S01]  /*17dc0*/  IMAD.WIDE R76, R4, 0x10, R76 ;  /* 0x00000010044c7825 */ /* 0x000fe200078e024c */
[C---:B------:R-:W-:Y:S02]  /*17dd0*/  IADD3 R24, P0, PT, R20.reuse, 0x1400, RZ ;  /* 0x0000140014187810 */ /* 0x040fe40007f1e0ff */
[----:B------:R-:W-:Y:S01]  /*17de0*/  SEL R72, RZ, 0x10, P4 ;  /* 0x00000010ff487807 */ /* 0x000fe20002000000 */
[----:B------:R2:W-:Y:S01]  /*17df0*/  LDGSTS.E.BYPASS.LTC128B.128 [R78], desc[UR44][R82.64], P3 ;  /* 0x00000000524e7fae */ /* 0x0005e20009981a2c */
[----:B------:R-:W-:Y:S01]  /*17e00*/  IADD3 R22, P3, PT, R20, 0x1800, RZ ;  /* 0x0000180014167810 */ /* 0x000fe20007f7e0ff */
[----:B------:R-:W-:Y:S01]  /*17e10*/  IMAD.X R75, RZ, RZ, R25, P0 ;  /* 0x000000ffff4b7224 */ /* 0x000fe200000e0619 */
[----:B------:R-:W-:-:S02]  /*17e20*/  ISETP.NE.OR P4, PT, R23, 0x30, !P5 ;  /* 0x000000301700780c */ /* 0x000fc40006f85670 */
[-C--:B------:R-:W-:Y:S01]  /*17e30*/  ISETP.GE.AND P1, PT, R21, R12.reuse, PT ;  /* 0x0000000c1500720c */ /* 0x080fe20003f26270 */
[----:B------:R-:W-:Y:S01]  /*17e40*/  IMAD.X R73, RZ, RZ, R25, P3 ;  /* 0x000000ffff497224 */ /* 0x000fe200018e0619 */
[----:B------:R-:W-:Y:S01]  /*17e50*/  ISETP.NE.OR P3, PT, R23, 0x38, !P5 ;  /* 0x000000381700780c */ /* 0x000fe20006f65670 */
[----:B------:R-:W-:Y:S01]  /*17e60*/  VIADD R21, R37, 0x48 ;  /* 0x0000004825157836 */ /* 0x000fe20000000000 */
[----:B------:R-:W-:Y:S02]  /*17e70*/  SEL R26, RZ, 0x10, P2 ;  /* 0x00000010ff1a7807 */ /* 0x000fe40001000000 */
[----:B------:R-:W-:Y:S02]  /*17e80*/  SEL R72, R72, 0x10, P4 ;  /* 0x0000001048487807 */ /* 0x000fe40002000000 */
[----:B------:R-:W-:Y:S02]  /*17e90*/  SEL R26, R26, 0x10, P3 ;  /* 0x000000101a1a7807 */ /* 0x000fe40001800000 */
[----:B------:R-:W-:-:S02]  /*17ea0*/  ISETP.GE.AND P0, PT, R21, R12, PT ;  /* 0x0000000c1500720c */ /* 0x000fc40003f06270 */
[----:B------:R-:W-:Y:S02]  /*17eb0*/  SHF.R.U64 R21, R24, 0x3, R75 ;  /* 0x0000000318157819 */ /* 0x000fe4000000124b */
[----:B------:R-:W-:Y:S02]  /*17ec0*/  ISETP.NE.U32.AND P2, PT, R72, RZ, PT ;  /* 0x000000ff4800720c */ /* 0x000fe40003f45070 */
[----:B-1----:R-:W-:Y:S02]  /*17ed0*/  SEL R80, R76, R3, P4 ;  /* 0x000000034c507207 */ /* 0x002fe40002000000 */
[----:B------:R-:W-:Y:S01]  /*17ee0*/  SEL R81, R77, R2, P4 ;  /* 0x000000024d517207 */ /* 0x000fe20002000000 */
[----:B------:R-:W-:Y:S01]  /*17ef0*/  IMAD.WIDE R76, R4, 0x10, R76 ;  /* 0x00000010044c7825 */ /* 0x000fe200078e024c */
[----:B------:R-:W-:Y:S02]  /*17f00*/  SHF.R.U64 R19, R22, 0x3, R73 ;  /* 0x0000000316137819 */ /* 0x000fe40000001249 */
[----:B------:R-:W-:-:S02]  /*17f10*/  ISETP.NE.U32.AND P4, PT, R26, RZ, PT ;  /* 0x000000ff1a00720c */ /* 0x000fc40003f85070 */
[----:B------:R-:W-:Y:S01]  /*17f20*/  LOP3.LUT R74, R24, 0x70, R21, 0x78, !PT ;  /* 0x00000070184a7812 */ /* 0x000fe200078e7815 */
[----:B------:R-:W-:Y:S01]  /*17f30*/  VIADD R21, R37, 0x50 ;  /* 0x0000005025157836 */ /* 0x000fe20000000000 */
[----:B------:R-:W-:Y:S02]  /*17f40*/  LOP3.LUT R72, R22, 0x70, R19, 0x78, !PT ;  /* 0x0000007016487812 */ /* 0x000fe400078e7813 */
[----:B------:R-:W-:Y:S02]  /*17f50*/  MOV R19, R74 ;  /* 0x0000004a00137202 */ /* 0x000fe40000000f00 */
[----:B--2---:R-:W-:Y:S02]  /*17f60*/  MOV R78, R72 ;  /* 0x00000048004e7202 */ /* 0x004fe40000000f00 */
[----:B------:R-:W-:Y:S01]  /*17f70*/  SEL R82, R76, R3, P3 ;  /* 0x000000034c527207 */ /* 0x000fe20001800000 */
[----:B------:R1:W-:Y:S01]  /*17f80*/  LDGSTS.E.BYPASS.LTC128B.128 [R19], desc[UR44][R80.64], P2 ;  /* 0x0000000050137fae */ /* 0x0003e20009181a2c */
[----:B------:R-:W-:Y:S01]  /*17f90*/  SEL R83, R77, R2, P3 ;  /* 0x000000024d537207 */ /* 0x000fe20001800000 */
[----:B------:R-:W-:Y:S01]  /*17fa0*/  IMAD.WIDE R76, R4, 0x10, R76 ;  /* 0x00000010044c7825 */ /* 0x000fe200078e024c */
[----:B------:R-:W-:-:S02]  /*17fb0*/  IADD3 R24, P3, PT, R20, 0x1c00, RZ ;  /* 0x00001c0014187810 */ /* 0x000fc40007f7e0ff */
[----:B------:R-:W-:Y:S01]  /*17fc0*/  SEL R72, RZ, 0x10, P6 ;  /* 0x00000010ff487807 */ /* 0x000fe20003000000 */
[----:B------:R2:W-:Y:S01]  /*17fd0*/  LDGSTS.E.BYPASS.LTC128B.128 [R78], desc[UR44][R82.64], P4 ;  /* 0x00000000524e7fae */ /* 0x0005e2000a181a2c */
[----:B------:R-:W-:Y:S01]  /*17fe0*/  IADD3 R22, P4, PT, R20, 0x2000, RZ ;  /* 0x0000200014167810 */ /* 0x000fe20007f9e0ff */
[--C-:B------:R-:W-:Y:S01]  /*17ff0*/  IMAD.X R75, RZ, RZ, R25.reuse, P3 ;  /* 0x000000ffff4b7224 */ /* 0x100fe200018e0619 */
[----:B------:R-:W-:Y:S02]  /*18000*/  ISETP.NE.OR P6, PT, R23, 0x40, !P5 ;  /* 0x000000401700780c */ /* 0x000fe40006fc5670 */
[----:B------:R-:W-:Y:S01]  /*18010*/  ISETP.GE.AND P2, PT, R21, R12, PT ;  /* 0x0000000c1500720c */ /* 0x000fe20003f46270 */
[----:B------:R-:W-:Y:S01]  /*18020*/  IMAD.X R73, RZ, RZ, R25, P4 ;  /* 0x000000ffff497224 */ /* 0x000fe200020e0619 */
[----:B------:R-:W-:Y:S01]  /*18030*/  ISETP.NE.OR P4, PT, R23, 0x48, !P5 ;  /* 0x000000481700780c */ /* 0x000fe20006f85670 */
[----:B------:R-:W-:Y:S01]  /*18040*/  VIADD R21, R37, 0x58 ;  /* 0x0000005825157836 */ /* 0x000fe20000000000 */
[----:B------:R-:W-:-:S02]  /*18050*/  SEL R26, RZ, 0x10, P1 ;  /* 0x00000010ff1a7807 */ /* 0x000fc40000800000 */
[----:B------:R-:W-:Y:S02]  /*18060*/  SEL R72, R72, 0x10, P6 ;  /* 0x0000001048487807 */ /* 0x000fe40003000000 */
[----:B------:R-:W-:Y:S02]  /*18070*/  SEL R26, R26, 0x10, P4 ;  /* 0x000000101a1a7807 */ /* 0x000fe40002000000 */
[----:B------:R-:W-:Y:S02]  /*18080*/  ISETP.GE.AND P3, PT, R21, R12, PT ;  /* 0x0000000c1500720c */ /* 0x000fe40003f66270 */
[----:B------:R-:W-:Y:S02]  /*18090*/  SHF.R.U64 R21, R24, 0x3, R75 ;  /* 0x0000000318157819 */ /* 0x000fe4000000124b */
[----:B------:R-:W-:Y:S02]  /*180a0*/  ISETP.NE.U32.AND P1, PT, R72, RZ, PT ;  /* 0x000000ff4800720c */ /* 0x000fe40003f25070 */
[----:B-1----:R-:W-:-:S02]  /*180b0*/  SEL R80, R76, R3, P6 ;  /* 0x000000034c507207 */ /* 0x002fc40003000000 */
[----:B------:R-:W-:Y:S01]  /*180c0*/  SEL R81, R77, R2, P6 ;  /* 0x000000024d517207 */ /* 0x000fe20003000000 */
[----:B------:R-:W-:Y:S01]  /*180d0*/  IMAD.WIDE R76, R4, 0x10, R76 ;  /* 0x00000010044c7825 */ /* 0x000fe200078e024c */
[----:B------:R-:W-:Y:S02]  /*180e0*/  SHF.R.U64 R19, R22, 0x3, R73 ;  /* 0x0000000316137819 */ /* 0x000fe40000001249 */
[----:B------:R-:W-:Y:S02]  /*180f0*/  ISETP.NE.U32.AND P6, PT, R26, RZ, PT ;  /* 0x000000ff1a00720c */ /* 0x000fe40003fc5070 */
[----:B------:R-:W-:Y:S01]  /*18100*/  LOP3.LUT R74, R24, 0x70, R21, 0x78, !PT ;  /* 0x00000070184a7812 */ /* 0x000fe200078e7815 */
[----:B------:R-:W-:Y:S01]  /*18110*/  VIADD R21, R37, 0x60 ;  /* 0x0000006025157836 */ /* 0x000fe20000000000 */
[----:B------:R-:W-:Y:S02]  /*18120*/  LOP3.LUT R72, R22, 0x70, R19, 0x78, !PT ;  /* 0x0000007016487812 */ /* 0x000fe400078e7813 */
[----:B------:R-:W-:-:S02]  /*18130*/  MOV R19, R74 ;  /* 0x0000004a00137202 */ /* 0x000fc40000000f00 */
[----:B--2---:R-:W-:Y:S02]  /*18140*/  MOV R78, R72 ;  /* 0x00000048004e7202 */ /* 0x004fe40000000f00 */
[----:B------:R-:W-:Y:S01]  /*18150*/  SEL R82, R76, R3, P4 ;  /* 0x000000034c527207 */ /* 0x000fe20002000000 */
[----:B------:R1:W-:Y:S01]  /*18160*/  LDGSTS.E.BYPASS.LTC128B.128 [R19], desc[UR44][R80.64], P1 ;  /* 0x0000000050137fae */ /* 0x0003e20008981a2c */
[----:B------:R-:W-:Y:S01]  /*18170*/  SEL R83, R77, R2, P4 ;  /* 0x000000024d537207 */ /* 0x000fe20002000000 */
[----:B------:R-:W-:Y:S01]  /*18180*/  IMAD.WIDE R76, R4, 0x10, R76 ;  /* 0x00000010044c7825 */ /* 0x000fe200078e024c */
[----:B------:R-:W-:Y:S02]  /*18190*/  SEL R72, RZ, 0x10, P0 ;  /* 0x00000010ff487807 */ /* 0x000fe40000000000 */
[----:B------:R-:W-:Y:S01]  /*181a0*/  ISETP.NE.OR P0, PT, R23, 0x50, !P5 ;  /* 0x000000501700780c */ /* 0x000fe20006f05670 */
[----:B------:R2:W-:Y:S01]  /*181b0*/  LDGSTS.E.BYPASS.LTC128B.128 [R78], desc[UR44][R82.64], P6 ;  /* 0x00000000524e7fae */ /* 0x0005e2000b181a2c */
[----:B------:R-:W-:-:S02]  /*181c0*/  IADD3 R22, P6, PT, R20, 0x2800, RZ ;  /* 0x0000280014167810 */ /* 0x000fc40007fde0ff */
[----:B------:R-:W-:Y:S02]  /*181d0*/  IADD3 R24, P4, PT, R20, 0x2400, RZ ;  /* 0x0000240014187810 */ /* 0x000fe40007f9e0ff */
[----:B------:R-:W-:Y:S01]  /*181e0*/  ISETP.GE.AND P1, PT, R21, R12, PT ;  /* 0x0000000c1500720c */ /* 0x000fe20003f26270 */
[--C-:B------:R-:W-:Y:S01]  /*181f0*/  IMAD.X R73, RZ, RZ, R25.reuse, P6 ;  /* 0x000000ffff497224 */ /* 0x100fe200030e0619 */
[----:B------:R-:W-:Y:S01]  /*18200*/  SEL R72, R72, 0x10, P0 ;  /* 0x0000001048487807 */ /* 0x000fe20000000000 */
[----:B------:R-:W-:Y:S01]  /*18210*/  VIADD R21, R37, 0x68 ;  /* 0x0000006825157836 */ /* 0x000fe20000000000 */
[----:B------:R-:W-:Y:S01]  /*18220*/  ISETP.NE.OR P6, PT, R23, 0x58, !P5 ;  /* 0x000000581700780c */ /* 0x000fe20006fc5670 */
[----:B------:R-:W-:Y:S01]  /*18230*/  IMAD.X R75, RZ, RZ, R25, P4 ;  /* 0x000000ffff4b7224 */ /* 0x000fe200020e0619 */
[----:B------:R-:W-:Y:S02]  /*18240*/  SEL R26, RZ, 0x10, P2 ;  /* 0x00000010ff1a7807 */ /* 0x000fe40001000000 */
[----:B------:R-:W-:-:S02]  /*18250*/  ISETP.NE.U32.AND P2, PT, R72, RZ, PT ;  /* 0x000000ff4800720c */ /* 0x000fc40003f45070 */
[----:B------:R-:W-:Y:S02]  /*18260*/  ISETP.GE.AND P4, PT, R21, R12, PT ;  /* 0x0000000c1500720c */ /* 0x000fe40003f86270 */
[----:B------:R-:W-:Y:S02]  /*18270*/  SHF.R.U64 R21, R24, 0x3, R75 ;  /* 0x0000000318157819 */ /* 0x000fe4000000124b */
[----:B------:R-:W-:Y:S02]  /*18280*/  SEL R26, R26, 0x10, P6 ;  /* 0x000000101a1a7807 */ /* 0x000fe40003000000 */
[----:B-1----:R-:W-:Y:S02]  /*18290*/  SHF.R.U64 R19, R22, 0x3, R73 ;  /* 0x0000000316137819 */ /* 0x002fe40000001249 */
[----:B------:R-:W-:Y:S02]  /*182a0*/  SEL R80, R76, R3, P0 ;  /* 0x000000034c507207 */ /* 0x000fe40000000000 */
[----:B------:R-:W-:Y:S01]  /*182b0*/  LOP3.LUT R72, R22, 0x70, R19, 0x78, !PT ;  /* 0x0000007016487812 */ /* 0x000fe200078e7813 */
[----:B------:R-:W-:Y:S01]  /*182c0*/  VIADD R19, R37, 0x70 ;  /* 0x0000007025137836 */ /* 0x000fe20000000000 */
[----:B------:R-:W-:Y:S01]  /*182d0*/  SEL R81, R77, R2, P0 ;  /* 0x000000024d517207 */ /* 0x000fe20000000000 */
[----:B--2---:R-:W-:Y:S01]  /*182e0*/  IMAD.WIDE R78, R4, 0x10, R76 ;  /* 0x00000010044e7825 */ /* 0x004fe200078e024c */
[----:B------:R-:W-:-:S02]  /*182f0*/  MOV R73, R72 ;  /* 0x0000004800497202 */ /* 0x000fc40000000f00 */
[----:B------:R-:W-:Y:S02]  /*18300*/  LOP3.LUT R74, R24, 0x70, R21, 0x78, !PT ;  /* 0x00000070184a7812 */ /* 0x000fe400078e7815 */
[----:B------:R-:W-:Y:S02]  /*18310*/  SEL R82, R78, R3, P6 ;  /* 0x000000034e527207 */ /* 0x000fe40003000000 */
[----:B------:R-:W-:Y:S01]  /*18320*/  SEL R83, R79, R2, P6 ;  /* 0x000000024f537207 */ /* 0x000fe20003000000 */
[----:B------:R-:W-:Y:S01]  /*18330*/  IMAD.WIDE R78, R4, 0x10, R78 ;  /* 0x00000010044e7825 */ /* 0x000fe200078e024e */
[----:B------:R-:W-:Y:S02]  /*18340*/  IADD3 R72, P6, PT, R20, 0x2c00, RZ ;  /* 0x00002c0014487810 */ /* 0x000fe40007fde0ff */
[----:B------:R-:W-:Y:S02]  /*18350*/  ISETP.NE.U32.AND P0, PT, R26, RZ, PT ;  /* 0x000000ff1a00720c */ /* 0x000fe40003f05070 */
[----:B------:R-:W-:Y:S01]  /*18360*/  MOV R74, R74 ;  /* 0x0000004a004a7202 */ /* 0x000fe20000000f00 */
[----:B------:R-:W-:Y:S01]  /*18370*/  IMAD.X R77, RZ, RZ, R25, P6 ;  /* 0x000000ffff4d7224 */ /* 0x000fe200030e0619 */
[----:B------:R-:W-:Y:S01]  /*18380*/  IADD3 R26, P6, PT, R20, 0x3000, RZ ;  /* 0x00003000141a7810 */ /* 0x000fe20007fde0ff */
[----:B------:R-:W-:Y:S01]  /*18390*/  IMAD.WIDE R84, R4, 0x10, R78 ;  /* 0x0000001004547825 */ /* 0x000fe200078e024e */
[----:B------:R-:W-:Y:S01]  /*183a0*/  SEL R22, RZ, 0x10, P3 ;  /* 0x00000010ff167807 */ /* 0x000fe20001800000 */
[----:B------:R1:W-:Y:S01]  /*183b0*/  LDGSTS.E.BYPASS.LTC128B.128 [R74], desc[UR44][R80.64], P2 ;  /* 0x00000000504a7fae */ /* 0x0003e20009181a2c */
[----:B------:R-:W-:Y:S01]  /*183c0*/  ISETP.GE.AND P2, PT, R19, R12, PT ;  /* 0x0000000c1300720c */ /* 0x000fe20003f46270 */
[----:B------:R-:W-:Y:S01]  /*183d0*/  IMAD.X R75, RZ, RZ, R25, P6 ;  /* 0x000000ffff4b7224 */ /* 0x000fe200030e0619 */
[----:B------:R-:W-:Y:S01]  /*183e0*/  ISETP.NE.OR P3, PT, R23, 0x60, !P5 ;  /* 0x000000601700780c */ /* 0x000fe20006f65670 */
[----:B------:R-:W-:Y:S01]  /*183f0*/  VIADD R19, R37, 0x78 ;  /* 0x0000007825137836 */ /* 0x000fe20000000000 */
[----:B------:R-:W-:Y:S01]  /*18400*/  ISETP.NE.OR P6, PT, R23, 0x68, !P5 ;  /* 0x000000681700780c */ /* 0x000fe20006fc5670 */
[----:B------:R2:W-:Y:S01]  /*18410*/  LDGSTS.E.BYPASS.LTC128B.128 [R73], desc[UR44][R82.64], P0 ;  /* 0x0000000052497fae */ /* 0x0005e20008181a2c */
[----:B------:R-:W-:-:S02]  /*18420*/  SEL R21, RZ, 0x10, P1 ;  /* 0x00000010ff157807 */ /* 0x000fc40000800000 */
[----:B------:R-:W-:Y:S02]  /*18430*/  SEL R22, R22, 0x10, P3 ;  /* 0x0000001016167807 */ /* 0x000fe40001800000 */
[----:B------:R-:W-:Y:S02]  /*18440*/  ISETP.GE.AND P0, PT, R19, R12, PT ;  /* 0x0000000c1300720c */ /* 0x000fe40003f06270 */
[----:B------:R-:W-:Y:S02]  /*18450*/  ISETP.NE.OR P1, PT, R23, 0x70, !P5 ;  /* 0x000000701700780c */ /* 0x000fe40006f25670 */
[----:B------:R-:W-:Y:S02]  /*18460*/  SEL R19, RZ, 0x10, P4 ;  /* 0x00000010ff137807 */ /* 0x000fe40002000000 */
[----:B------:R-:W-:Y:S02]  /*18470*/  SEL R21, R21, 0x10, P6 ;  /* 0x0000001015157807 */ /* 0x000fe40003000000 */
[----:B------:R-:W-:-:S02]  /*18480*/  ISETP.NE.U32.AND P4, PT, R22, RZ, PT ;  /* 0x000000ff1600720c */ /* 0x000fc40003f85070 */
[----:B------:R-:W-:Y:S02]  /*18490*/  SEL R19, R19, 0x10, P1 ;  /* 0x0000001013137807 */ /* 0x000fe40000800000 */
[-C--:B-1----:R-:W-:Y:S02]  /*184a0*/  SEL R80, R84, R3.reuse, P6 ;  /* 0x0000000354507207 */ /* 0x082fe40003000000 */
[-C--:B------:R-:W-:Y:S01]  /*184b0*/  SEL R81, R85, R2.reuse, P6 ;  /* 0x0000000255517207 */ /* 0x080fe20003000000 */
[----:B------:R-:W-:Y:S01]  /*184c0*/  IMAD.WIDE R84, R4, 0x10, R84 ;  /* 0x0000001004547825 */ /* 0x000fe200078e0254 */
[----:B------:R-:W-:Y:S02]  /*184d0*/  ISETP.NE.OR P6, PT, R23, 0x78, !P5 ;  /* 0x000000781700780c */ /* 0x000fe40006fc5670 */
[----:B--2---:R-:W-:Y:S02]  /*184e0*/  SEL R82, R78, R3, P3 ;  /* 0x000000034e527207 */ /* 0x004fe40001800000 */
[----:B------:R-:W-:-:S02]  /*184f0*/  SEL R83, R79, R2, P3 ;  /* 0x000000024f537207 */ /* 0x000fc40001800000 */
[----:B------:R-:W-:Y:S02]  /*18500*/  IADD3 R24, P3, PT, R20, 0x3400, RZ ;  /* 0x0000340014187810 */ /* 0x000fe40007f7e0ff */
[----:B------:R-:W-:Y:S02]  /*18510*/  SEL R78, R84, R3, P1 ;  /* 0x00000003544e7207 */ /* 0x000fe40000800000 */
[----:B------:R-:W-:Y:S01]  /*18520*/  SEL R79, R85, R2, P1 ;  /* 0x00000002554f7207 */ /* 0x000fe20000800000 */
[----:B------:R-:W-:Y:S01]  /*18530*/  IMAD.X R73, RZ, RZ, R25, P3 ;  /* 0x000000ffff497224 */ /* 0x000fe200018e0619 */
[----:B------:R-:W-:Y:S01]  /*18540*/  ISETP.NE.U32.AND P3, PT, R21, RZ, PT ;  /* 0x000000ff1500720c */ /* 0x000fe20003f65070 */
[----:B------:R-:W-:Y:S01]  /*18550*/  IMAD.WIDE R84, R4, 0x10, R84 ;  /* 0x0000001004547825 */ /* 0x000fe200078e0254 */
[----:B------:R-:W-:Y:S02]  /*18560*/  SEL R21, RZ, 0x10, P0 ;  /* 0x00000010ff157807 */ /* 0x000fe40000000000 */
[----:B------:R-:W-:-:S02]  /*18570*/  IADD3 R22, P1, PT, R20, 0x3800, RZ ;  /* 0x0000380014167810 */ /* 0x000fc40007f3e0ff */
[----:B------:R-:W-:Y:S02]  /*18580*/  IADD3 R20, P0, PT, R20, 0x3c00, RZ ;  /* 0x00003c0014147810 */ /* 0x000fe40007f1e0ff */
[----:B------:R-:W-:Y:S01]  /*18590*/  SEL R23, RZ, 0x10, P2 ;  /* 0x00000010ff177807 */ /* 0x000fe20001000000 */
[--C-:B------:R-:W-:Y:S01]  /*185a0*/  IMAD.X R87, RZ, RZ, R25.reuse, P1 ;  /* 0x000000ffff577224 */ /* 0x100fe200008e0619 */
[----:B------:R-:W-:Y:S01]  /*185b0*/  ISETP.NE.OR P5, PT, R33, -0xf8, !P5 ;  /* 0xffffff082100780c */ /* 0x000fe20006fa5670 */
[----:B------:R-:W-:Y:S01]  /*185c0*/  IMAD.X R89, RZ, RZ, R25, P0 ;  /* 0x000000ffff597224 */ /* 0x000fe200000e0619 */
[----:B------:R-:W-:Y:S02]  /*185d0*/  ISETP.NE.U32.AND P2, PT, R19, RZ, PT ;  /* 0x000000ff1300720c */ /* 0x000fe40003f45070 */
[----:B------:R-:W-:Y:S02]  /*185e0*/  SEL R23, R23, 0x10, P6 ;  /* 0x0000001017177807 */ /* 0x000fe40003000000 */
[----:B------:R-:W-:-:S02]  /*185f0*/  SEL R21, R21, 0x10, P5 ;  /* 0x0000001015157807 */ /* 0x000fc40002800000 */
[C---:B------:R-:W-:Y:S02]  /*18600*/  SHF.R.U64 R19, R72.reuse, 0x3, R77 ;  /* 0x0000000348137819 */ /* 0x040fe4000000124d */
[----:B------:R-:W-:Y:S02]  /*18610*/  ISETP.NE.U32.AND P1, PT, R23, RZ, PT ;  /* 0x000000ff1700720c */ /* 0x000fe40003f25070 */
[----:B------:R-:W-:Y:S02]  /*18620*/  ISETP.NE.U32.AND P0, PT, R21, RZ, PT ;  /* 0x000000ff1500720c */ /* 0x000fe40003f05070 */
[----:B------:R-:W-:Y:S02]  /*18630*/  LOP3.LUT R76, R72, 0x70, R19, 0x78, !PT ;  /* 0x00000070484c7812 */ /* 0x000fe400078e7813 */
[----:B------:R-:W-:Y:S02]  /*18640*/  SHF.R.U64 R25, R26, 0x3, R75 ;  /* 0x000000031a197819 */ /* 0x000fe4000000124b */
[----:B------:R-:W-:-:S02]  /*18650*/  SHF.R.U64 R23, R24, 0x3, R73 ;  /* 0x0000000318177819 */ /* 0x000fc40000001249 */
[----:B------:R-:W-:Y:S02]  /*18660*/  SHF.R.U64 R21, R22, 0x3, R87 ;  /* 0x0000000316157819 */ /* 0x000fe40000001257 */
[----:B------:R-:W-:Y:S02]  /*18670*/  SHF.R.U64 R19, R20, 0x3, R89 ;  /* 0x0000000314137819 */ /* 0x000fe40000001259 */
[----:B------:R-:W-:Y:S02]  /*18680*/  LOP3.LUT R74, R26, 0x70, R25, 0x78, !PT ;  /* 0x000000701a4a7812 */ /* 0x000fe400078e7819 */
[----:B------:R-:W-:Y:S02]  /*18690*/  LOP3.LUT R72, R24, 0x70, R23, 0x78, !PT ;  /* 0x0000007018487812 */ /* 0x000fe400078e7817 */
[----:B------:R-:W-:Y:S02]  /*186a0*/  LOP3.LUT R86, R22, 0x70, R21, 0x78, !PT ;  /* 0x0000007016567812 */ /* 0x000fe400078e7815 */
[----:B------:R-:W-:Y:S01]  /*186b0*/  LOP3.LUT R88, R20, 0x70, R19, 0x78, !PT ;  /* 0x0000007014587812 */ /* 0x000fe200078e7813 */
[----:B------:R-:W-:Y:S01]  /*186c0*/  IMAD.WIDE R20, R4, 0x10, R84 ;  /* 0x0000001004147825 */ /* 0x000fe200078e0254 */
[----:B------:R-:W-:-:S02]  /*186d0*/  MOV R77, R76 ;  /* 0x0000004c004d7202 */ /* 0x000fc40000000f00 */
[----:B------:R-:W-:Y:S02]  /*186e0*/  MOV R75, R74 ;  /* 0x0000004a004b7202 */ /* 0x000fe40000000f00 */
[----:B------:R-:W-:Y:S01]  /*186f0*/  MOV R73, R72 ;  /* 0x0000004800497202 */ /* 0x000fe20000000f00 */
[----:B------:R1:W-:Y:S01]  /*18700*/  LDGSTS.E.BYPASS.LTC128B.128 [R77], desc[UR44][R82.64], P4 ;  /* 0x00000000524d7fae */ /* 0x0003e2000a181a2c */
[----:B------:R-:W-:Y:S02]  /*18710*/  MOV R86, R86 ;  /* 0x0000005600567202 */ /* 0x000fe40000000f00 */
[----:B------:R-:W-:Y:S01]  /*18720*/  SEL R22, R84, R3, P6 ;  /* 0x0000000354167207 */ /* 0x000fe20003000000 */
[----:B------:R1:W-:Y:S01]  /*18730*/  LDGSTS.E.BYPASS.LTC128B.128 [R75], desc[UR44][R80.64], P3 ;  /* 0x00000000504b7fae */ /* 0x0003e20009981a2c */
[----:B------:R-:W-:Y:S02]  /*18740*/  SEL R23, R85, R2, P6 ;  /* 0x0000000255177207 */ /* 0x000fe40003000000 */
[----:B------:R-:W-:Y:S01]  /*18750*/  MOV R88, R88 ;  /* 0x0000005800587202 */ /* 0x000fe20000000f00 */
[----:B------:R1:W-:Y:S01]  /*18760*/  LDGSTS.E.BYPASS.LTC128B.128 [R73], desc[UR44][R78.64], P2 ;  /* 0x000000004e497fae */ /* 0x0003e20009181a2c */
[----:B------:R-:W-:-:S02]  /*18770*/  SEL R20, R20, R3, P5 ;  /* 0x0000000314147207 */ /* 0x000fc40002800000 */
[----:B------:R-:W-:Y:S01]  /*18780*/  SEL R21, R21, R2, P5 ;  /* 0x0000000215157207 */ /* 0x000fe20002800000 */
        /* <DEDUP_REMOVED lines=8> */
.L_x_1390:
[----:B------:R-:W-:Y:S01]  /*18810*/  SYNCS.ARRIVE.TRANS64.A1T0 RZ, [UR9+0x30020], RZ ;  /* 0x030020ffffff79a7 */ /* 0x000fe20008100009 */
.L_x_1389:
[----:B------:R-:W-:-:S04]  /*18820*/  UIADD3 UR7, UPT, UPT, UR7, 0x1, URZ ;  /* 0x0000000107077890 */ /* 0x000fc8000fffe0ff */
[----:B------:R-:W-:-:S04]  /*18830*/  UISETP.NE.AND UP0, UPT, UR7, 0xb, UPT ;  /* 0x0000000b0700788c */ /* 0x000fc8000bf05270 */
[----:B------:R-:W-:Y:S02]  /*18840*/  USEL UR8, URZ, 0x1, UP0 ;  /* 0x00000001ff087887 */ /* 0x000fe40008000000 */
[----:B------:R-:W-:Y:S02]  /*18850*/  USEL UR7, UR7, URZ, UP0 ;  /* 0x000000ff07077287 */ /* 0x000fe40008000000 */
[----:B------:R-:W-:Y:S01]  /*18860*/  ULOP3.LUT UR11, UR11, UR8, URZ, 0x3c, !UPT ;  /* 0x000000080b0b7292 */ /* 0x000fe2000f8e3cff */
[----:B------:R-:W-:Y:S11]  /*18870*/  BRA.U UP1, `(.L_x_1391) ;  /* 0x0000000101047547 */ /* 0x000ff6000b800000 */
[----:B-1----:R-:W-:Y:S05]  /*18880*/  BPT.TRAP 0x1 ;  /* 0x000000040000795c */ /* 0x002fea0000300000 */
.L_x_1391:
[----:B------:R-:W-:Y:S01]  /*18890*/  ULEA UR9, UR7, UR10, 0x3 ;  /* 0x0000000a07097291 */ /* 0x000fe2000f8e18ff */
[----:B-1--4-:R-:W-:-:S04]  /*188a0*/  MOV R20, UR11 ;  /* 0x0000000b00147c02 */ /* 0x012fc80008000f00 */
[----:B------:R-:W-:-:S04]  /*188b0*/  SHF.L.U32 R20, R20, 0x1f, RZ ;  /* 0x0000001f14147819 */ /* 0x000fc800000006ff */
[----:B------:R-:W1:Y:S02]  /*188c0*/  SYNCS.PHASECHK.TRANS64.TRYWAIT P0, [UR9+0x30078], R20 ;  /* 0x03007814ff0075a7 */ /* 0x000e640008001109 */
[----:B-1----:R-:W-:Y:S05]  /*188d0*/  @!P0 BRA `(.L_x_1392) ;  /* 0x0000004400a08947 */ /* 0x002fea0003800000 */
.L_x_1480:
[----:B------:R-:W-:-:S06]  /*188e0*/  UIADD3 UR8, UPT, UPT, UR6, -0x1, URZ ;  /* 0xffffffff06087890 */ /* 0x000fcc000fffe0ff */
[----:B------:R-:W-:-:S13]  /*188f0*/  ISETP.LE.AND P0, PT, R10, UR8, PT ;  /* 0x000000080a007c0c */ /* 0x000fda000bf03270 */
[----:B------:R-:W-:Y:S05]  /*18900*/  @P0 BRA `(.L_x_1393) ;  /* 0x0000000800340947 */ /* 0x000fea0003800000 */
[----:B------:R-:W-:Y:S01]  /*18910*/  USHF.L.U32 UR8, UR7, 0xe, URZ ;  /* 0x0000000e07087899 */ /* 0x000fe200080006ff */
[----:B------:R-:W-:-:S04]  /*18920*/  IADD3 R108, P3, PT, R34, R6, RZ ;  /* 0x00000006226c7210 */ /* 0x000fc80007f7e0ff */
[----:B------:R-:W-:Y:S01]  /*18930*/  LEA.HI.X.SX32 R109, R34, R5, 0x1, P3 ;  /* 0x00000005226d7211 */ /* 0x000fe200018f0eff */
[----:B------:R-:W-:Y:S01]  /*18940*/  IMAD.U32 R100, RZ, RZ, UR8 ;  /* 0x00000008ff647e24 */ /* 0x000fe2000f8e00ff */
[----:B-1----:R-:W-:-:S04]  /*18950*/  IADD3 R19, P0, PT, R8, UR8, RZ ;  /* 0x0000000808137c10 */ /* 0x002fc8000ff1e0ff */
        /* <DEDUP_REMOVED lines=84> */
[-C--:B-1----:R-:W-:Y:S02]  /*18ea0*/  LEA.HI.X.SX32 R25, R49, R109.reuse, 0x1, P0 ;  /* 0x0000006d31197211 */ /* 0x082fe400000f0eff */
        /* <DEDUP_REMOVED lines=9> */
[-C--:B--2---:R-:W-:Y:S02]  /*18f40*/  IADD3 R94, P2, PT, R45, R108.reuse, RZ ;  /* 0x0000006c2d5e7210 */ /* 0x084fe40007f5e0ff */
[-C--:B---3--:R-:W-:Y:S01]  /*18f50*/  IADD3 R22, P0, PT, R43, R108.reuse, RZ ;  /* 0x0000006c2b167210 */ /* 0x088fe20007f1e0ff */
        /* <DEDUP_REMOVED lines=10> */
[C---:B-1----:R-:W-:Y:S01]  /*19000*/  IADD3 R24, P0, PT, R42.reuse, R108, RZ ;  /* 0x0000006c2a187210 */ /* 0x042fe20007f1e0ff */
[----:B------:R3:W-:Y:S01]  /*19010*/  LDGSTS.E.BYPASS.LTC128B.128 [R78], desc[UR44][R20.64] ;  /* 0x00000000144e7fae */ /* 0x0007e2000b981a2c */
[----:B------:R-:W-:Y:S02]  /*19020*/  MOV R74, R74 ;  /* 0x0000004a004a7202 */ /* 0x000fe40000000f00 */
[-C--:B----4-:R-:W-:Y:S01]  /*19030*/  IADD3 R88, P3, PT, R41, R108.reuse, RZ ;  /* 0x0000006c29587210 */ /* 0x090fe20007f7e0ff */
[----:B------:R3:W-:Y:S01]  /*19040*/  LDGSTS.E.BYPASS.LTC128B.128 [R76], desc[UR44][R22.64] ;  /* 0x00000000164c7fae */ /* 0x0007e2000b981a2c */
[----:B------:R-:W-:Y:S02]  /*19050*/  LEA.HI.X.SX32 R25, R42, R109, 0x1, P0 ;  /* 0x0000006d2a197211 */ /* 0x000fe400000f0eff */
[-C--:B-----5:R-:W-:Y:S02]  /*19060*/  IADD3 R86, P2, PT, R40, R108.reuse, RZ ;  /* 0x0000006c28567210 */ /* 0x0a0fe40007f5e0ff */
[-C--:B------:R-:W-:Y:S01]  /*19070*/  IADD3 R90, P0, PT, R38, R108.reuse, RZ ;  /* 0x0000006c265a7210 */ /* 0x080fe20007f1e0ff */
[----:B------:R3:W-:Y:S01]  /*19080*/  LDGSTS.E.BYPASS.LTC128B.128 [R74], desc[UR44][R24.64] ;  /* 0x00000000184a7fae */ /* 0x0007e2000b981a2c */
[----:B--2---:R-:W-:-:S02]  /*19090*/  IADD3 R84, P1, PT, R39, R108, RZ ;  /* 0x0000006c27547210 */ /* 0x004fc40007f3e0ff */
        /* <DEDUP_REMOVED lines=18> */
.L_x_1394:
[----:B------:R-:W-:Y:S01]  /*191c0*/  SYNCS.ARRIVE.TRANS64.A1T0 RZ, [UR9+0x30020], RZ ;  /* 0x030020ffffff79a7 */ /* 0x000fe20008100009 */
[----:B------:R-:W-:Y:S05]  /*191d0*/  BRA `(.L_x_1395) ;  /* 0x0000001000007947 */ /* 0x000fea0003800000 */
.L_x_1393:
[C---:B------:R-:W-:Y:S01]  /*191e0*/  VIADD R21, R37.reuse, 0xffffff88 ;  /* 0xffffff8825157836 */ /* 0x040fe20000000000 */
[----:B------:R-:W-:Y:S01]  /*191f0*/  USHF.L.U32 UR8, UR7, 0xe, URZ ;  /* 0x0000000e07087899 */ /* 0x000fe200080006ff */
[C---:B------:R-:W-:Y:S01]  /*19200*/  VIADD R23, R37.reuse, 0xffffff80 ;  /* 0xffffff8025177836 */ /* 0x040fe20000000000 */
[----:B------:R-:W-:Y:S01]  /*19210*/  ISETP.NE.U32.AND P1, PT, RZ, UR4, PT ;  /* 0x00000004ff007c0c */ /* 0x000fe2000bf25070 */
[----:B-1----:R-:W-:Y:S01]  /*19220*/  VIADD R19, R37, 0xffffff90 ;  /* 0xffffff9025137836 */ /* 0x002fe20000000000 */
[-C--:B------:R-:W-:Y:S01]  /*19230*/  ISETP.GE.AND P0, PT, R21, R12.reuse, PT ;  /* 0x0000000c1500720c */ /* 0x080fe20003f06270 */
[----:B------:R-:W-:Y:S01]  /*19240*/  VIADD R21, R37, 0xffffff98 ;  /* 0xffffff9825157836 */ /* 0x000fe20000000000 */
[-C--:B------:R-:W-:Y:S01]  /*19250*/  ISETP.GE.AND P6, PT, R23, R12.reuse, PT ;  /* 0x0000000c1700720c */ /* 0x080fe20003fc6270 */
[----:B------:R-:W-:Y:S01]  /*19260*/  IMAD.U32 R92, RZ, RZ, UR8 ;  /* 0x00000008ff5c7e24 */ /* 0x000fe2000f8e00ff */
[-C--:B------:R-:W-:Y:S01]  /*19270*/  ISETP.GE.AND P5, PT, R19, R12.reuse, PT ;  /* 0x0000000c1300720c */ /* 0x080fe20003fa6270 */
[----:B------:R-:W-:Y:S01]  /*19280*/  VIADD R25, R36, 0x80 ;  /* 0x0000008024197836 */ /* 0x000fe20000000000 */
[----:B------:R-:W-:Y:S01]  /*19290*/  ISETP.GE.AND P4, PT, R21, R12, PT ;  /* 0x0000000c1500720c */ /* 0x000fe20003f86270 */
[----:B------:R-:W-:Y:S01]  /*192a0*/  VIADD R21, R37, 0xffffffa0 ;  /* 0xffffffa025157836 */ /* 0x000fe20000000000 */
[----:B------:R-:W-:-:S02]  /*192b0*/  IADD3 R90, P3, PT, R34, R6, RZ ;  /* 0x00000006225a7210 */ /* 0x000fc40007f7e0ff */
[----:B------:R-:W-:Y:S02]  /*192c0*/  IADD3 R19, P2, PT, R8, UR8, RZ ;  /* 0x0000000808137c10 */ /* 0x000fe4000ff5e0ff */
[----:B------:R-:W-:Y:S02]  /*192d0*/  ISETP.NE.AND.EX P1, PT, RZ, UR5, PT, P1 ;  /* 0x00000005ff007c0c */ /* 0x000fe4000bf25310 */
[----:B------:R-:W-:Y:S02]  /*192e0*/  SEL R23, RZ, 0x10, P6 ;  /* 0x00000010ff177807 */ /* 0x000fe40003000000 */
[----:B------:R-:W-:Y:S02]  /*192f0*/  SEL R22, RZ, 0x10, P0 ;  /* 0x00000010ff167807 */ /* 0x000fe40000000000 */
[----:B------:R-:W-:Y:S02]  /*19300*/  ISETP.GE.AND P6, PT, R21, R12, PT ;  /* 0x0000000c1500720c */ /* 0x000fe40003fc6270 */
[----:B------:R-:W-:-:S02]  /*19310*/  LEA.HI.X.SX32 R91, R34, R5, 0x1, P3 ;  /* 0x00000005225b7211 */ /* 0x000fc400018f0eff */
[----:B------:R-:W-:Y:S02]  /*19320*/  LEA.HI.X.SX32 R93, R92, R7, 0x1, P2 ;  /* 0x000000075c5d7211 */ /* 0x000fe400010f0eff */
[----:B------:R-:W-:Y:S01]  /*19330*/  IADD3 R21, P0, PT, R19, 0x400, RZ ;  /* 0x0000040013157810 */ /* 0x000fe20007f1e0ff */
[----:B------:R-:W-:Y:S01]  /*19340*/  IMAD.WIDE R76, R66, 0x10, R90 ;  /* 0x00000010424c7825 */ /* 0x000fe200078e025a */
[C---:B------:R-:W-:Y:S02]  /*19350*/  ISETP.NE.OR P3, PT, R25.reuse, -0x78, !P1 ;  /* 0xffffff881900780c */ /* 0x040fe40004f65670 */
[----:B------:R-:W-:Y:S01]  /*19360*/  ISETP.NE.OR P2, PT, R25, -0x70, !P1 ;  /* 0xffffff901900780c */ /* 0x000fe20004f45670 */
[--C-:B------:R-:W-:Y:S01]  /*19370*/  IMAD.X R73, RZ, RZ, R93.reuse, P0 ;  /* 0x000000ffff497224 */ /* 0x100fe200000e065d */
[----:B------:R-:W-:Y:S02]  /*19380*/  SEL R23, R23, 0x10, P3 ;  /* 0x0000001017177807 */ /* 0x000fe40001800000 */
[----:B------:R-:W-:-:S02]  /*19390*/  SHF.R.U64 R20, R19, 0x3, R93 ;  /* 0x0000000313147819 */ /* 0x000fc4000000125d */
[----:B------:R-:W-:Y:S02]  /*193a0*/  SEL R22, R22, 0x10, P2 ;  /* 0x0000001016167807 */ /* 0x000fe40001000000 */
[----:B------:R-:W-:Y:S02]  /*193b0*/  SEL R78, R90, R18, P3 ;  /* 0x000000125a4e7207 */ /* 0x000fe40001800000 */
[----:B------:R-:W-:Y:S01]  /*193c0*/  SEL R79, R91, R17, P3 ;  /* 0x000000115b4f7207 */ /* 0x000fe20001800000 */
[----:B------:R-:W-:Y:S01]  /*193d0*/  IMAD.WIDE R90, R65, 0x10, R90 ;  /* 0x00000010415a7825 */ /* 0x000fe200078e025a */
[----:B------:R-:W-:Y:S02]  /*193e0*/  ISETP.NE.U32.AND P0, PT, R23, RZ, PT ;  /* 0x000000ff1700720c */ /* 0x000fe40003f05070 */
[----:B------:R-:W-:Y:S01]  /*193f0*/  LOP3.LUT R92, R19, 0x70, R20, 0x78, !PT ;  /* 0x00000070135c7812 */ /* 0x000fe200078e7814 */
[----:B------:R-:W-:Y:S01]  /*19400*/  VIADD R23, R37, 0xffffffa8 ;  /* 0xffffffa825177836 */ /* 0x000fe20000000000 */
[----:B------:R-:W-:-:S02]  /*19410*/  SHF.R.U64 R20, R21, 0x3, R73 ;  /* 0x0000000315147819 */ /* 0x000fc40000001249 */
[----:B------:R-:W-:Y:S02]  /*19420*/  ISETP.NE.U32.AND P3, PT, R22, RZ, PT ;  /* 0x000000ff1600720c */ /* 0x000fe40003f65070 */
[----:B------:R-:W-:Y:S02]  /*19430*/  LOP3.LUT R72, R21, 0x70, R20, 0x78, !PT ;  /* 0x0000007015487812 */ /* 0x000fe400078e7814 */
[----:B------:R-:W-:Y:S02]  /*19440*/  SEL R80, R76, R18, P2 ;  /* 0x000000124c507207 */ /* 0x000fe40001000000 */
[----:B------:R-:W-:Y:S01]  /*19450*/  SEL R81, R77, R17, P2 ;  /* 0x000000114d517207 */ /* 0x000fe20001000000 */
[----:B------:R-:W-:Y:S01]  /*19460*/  IMAD.WIDE R76, R66, 0x10, R76 ;  /* 0x00000010424c7825 */ /* 0x000fe200078e024c */
[----:B------:R-:W-:Y:S02]  /*19470*/  IADD3 R22, P2, PT, R19, 0x800, RZ ;  /* 0x0000080013167810 */ /* 0x000fe40007f5e0ff */
[----:B------:R-:W-:-:S02]  /*19480*/  MOV R74, R92 ;  /* 0x0000005c004a7202 */ /* 0x000fc40000000f00 */
[----:B------:R-:W-:Y:S01]  /*19490*/  MOV R21, R72 ;  /* 0x0000004800157202 */ /* 0x000fe20000000f00 */
[--C-:B------:R-:W-:Y:S01]  /*194a0*/  IMAD.X R73, RZ, RZ, R93.reuse, P2 ;  /* 0x000000ffff497224 */ /* 0x100fe200010e065d */
[----:B------:R-:W-:Y:S01]  /*194b0*/  IADD3 R20, P2, PT, R19, 0xc00, RZ ;  /* 0x00000c0013147810 */ /* 0x000fe20007f5e0ff */
[----:B------:R-:W-:Y:S01]  /*194c0*/  @!PT LDS RZ, [RZ] ;  /* 0x00000000fffff984 */ /* 0x000fe20000000800 */
[----:B------:R-:W-:Y:S01]  /*194d0*/  @!PT LDS RZ, [RZ] ;  /* 0x00000000fffff984 */ /* 0x000fe20000000800 */
[----:B------:R-:W-:Y:S01]  /*194e0*/  @!PT LDS RZ, [RZ] ;  /* 0x00000000fffff984 */ /* 0x000fe20000000800 */
[----:B------:R-:W-:Y:S01]  /*194f0*/  LDGSTS.E.BYPASS.LTC128B.128 [R74], desc[UR44][R78.64], P0 ;  /* 0x000000004e4a7fae */ /* 0x000fe20008181a2c */
[----:B------:R-:W-:Y:S01]  /*19500*/  ISETP.GE.AND P0, PT, R23, R12, PT ;  /* 0x0000000c1700720c */ /* 0x000fe20003f06270 */
[----:B------:R-:W-:Y:S01]  /*19510*/  VIADD R23, R37, 0xffffffb0 ;  /* 0xffffffb025177836 */ /* 0x000fe20000000000 */
[----:B------:R-:W-:Y:S01]  /*19520*/  SEL R26, RZ, 0x10, P5 ;  /* 0x00000010ff1a7807 */ /* 0x000fe20002800000 */
[----:B------:R1:W-:Y:S01]  /*19530*/  LDGSTS.E.BYPASS.LTC128B.128 [R21], desc[UR44][R80.64], P3 ;  /* 0x0000000050157fae */ /* 0x0003e20009981a2c */
[C---:B------:R-:W-:Y:S01]  /*19540*/  ISETP.NE.OR P3, PT, R25.reuse, -0x68, !P1 ;  /* 0xffffff981900780c */ /* 0x040fe20004f65670 */
[----:B------:R-:W-:Y:S01]  /*19550*/  IMAD.X R75, RZ, RZ, R93, P2 ;  /* 0x000000ffff4b7224 */ /* 0x000fe200010e065d */
[----:B------:R-:W-:-:S02]  /*19560*/  ISETP.NE.OR P5, PT, R25, -0x60, !P1 ;  /* 0xffffffa01900780c */ /* 0x000fc40004fa5670 */
[----:B------:R-:W-:Y:S02]  /*19570*/  SEL R24, RZ, 0x10, P4 ;  /* 0x00000010ff187807 */ /* 0x000fe40002000000 */
[----:B------:R-:W-:Y:S02]  /*19580*/  SEL R26, R26, 0x10, P3 ;  /* 0x000000101a1a7807 */ /* 0x000fe40001800000 */
[----:B------:R-:W-:Y:S02]  /*19590*/  SEL R24, R24, 0x10, P5 ;  /* 0x0000001018187807 */ /* 0x000fe40002800000 */
[----:B------:R-:W-:Y:S02]  /*195a0*/  ISETP.GE.AND P4, PT, R23, R12, PT ;  /* 0x0000000c1700720c */ /* 0x000fe40003f86270 */
[----:B------:R-:W-:Y:S02]  /*195b0*/  ISETP.NE.U32.AND P2, PT, R26, RZ, PT ;  /* 0x000000ff1a00720c */ /* 0x000fe40003f45070 */
[----:B------:R-:W-:-:S02]  /*195c0*/  SEL R26, RZ, 0x10, P6 ;  /* 0x00000010ff1a7807 */ /* 0x000fc40003000000 */
[----:B------:R-:W-:-:S04]  /*195d0*/  ISETP.NE.OR P6, PT, R25, -0x58, !P1 ;  /* 0xffffffa81900780c */ /* 0x000fc80004fc5670 */
[----:B------:R-:W-:Y:S02]  /*195e0*/  SEL R26, R26, 0x10, P6 ;  /* 0x000000101a1a7807 */ /* 0x000fe40003000000 */
[----:B-1----:R-:W-:-:S04]  /*195f0*/  SHF.R.U64 R21, R22, 0x3, R73 ;  /* 0x0000000316157819 */ /* 0x002fc80000001249 */
[----:B------:R-:W-:Y:S01]  /*19600*/  LOP3.LUT R72, R22, 0x70, R21, 0x78, !PT ;  /* 0x0000007016487812 */ /* 0x000fe200078e7815 */
[----:B------:R-:W-:Y:S01]  /*19610*/  IMAD.WIDE R22, R66, 0x10, R76 ;  /* 0x0000001042167825 */ /* 0x000fe200078e024c */
[-C--:B------:R-:W-:Y:S02]  /*19620*/  SEL R76, R76, R18.reuse, P3 ;  /* 0x000000124c4c7207 */ /* 0x080fe40001800000 */
[----:B------:R-:W-:Y:S02]  /*19630*/  SEL R77, R77, R17, P3 ;  /* 0x000000114d4d7207 */ /* 0x000fe40001800000 */
[----:B------:R-:W-:Y:S02]  /*19640*/  SHF.R.U64 R21, R20, 0x3, R75 ;  /* 0x0000000314157819 */ /* 0x000fe4000000124b */
[----:B------:R-:W-:Y:S02]  /*19650*/  ISETP.NE.U32.AND P3, PT, R24, RZ, PT ;  /* 0x000000ff1800720c */ /* 0x000fe40003f65070 */
[----:B------:R-:W-:Y:S01]  /*19660*/  LOP3.LUT R74, R20, 0x70, R21, 0x78, !PT ;  /* 0x00000070144a7812 */ /* 0x000fe200078e7815 */
[----:B------:R-:W-:Y:S01]  /*19670*/  VIADD R21, R37, 0xffffffb8 ;  /* 0xffffffb825157836 */ /* 0x000fe20000000000 */
[----:B------:R-:W-:-:S02]  /*19680*/  SEL R78, R22, R18, P5 ;  /* 0x00000012164e7207 */ /* 0x000fc40002800000 */
[----:B------:R-:W-:Y:S01]  /*19690*/  MOV R22, R72 ;  /* 0x0000004800167202 */ /* 0x000fe20000000f00 */
[----:B------:R-:W-:Y:S01]  /*196a0*/  VIADD R73, R37, 0xffffffc0 ;  /* 0xffffffc025497836 */ /* 0x000fe20000000000 */
[----:B------:R-:W-:Y:S02]  /*196b0*/  SEL R79, R23, R17, P5 ;  /* 0x00000011174f7207 */ /* 0x000fe40002800000 */
[----:B------:R-:W-:Y:S01]  /*196c0*/  MOV R20, R74 ;  /* 0x0000004a00147202 */ /* 0x000fe20000000f00 */
[----:B------:R1:W-:Y:S01]  /*196d0*/  LDGSTS.E.BYPASS.LTC128B.128 [R22], desc[UR44][R76.64], P2 ;  /* 0x000000004c167fae */ /* 0x0003e20009181a2c */
[----:B------:R-:W-:Y:S02]  /*196e0*/  IADD3 R23, P5, PT, R19, 0x1000, RZ ;  /* 0x0000100013177810 */ /* 0x000fe40007fbe0ff */
[-C--:B------:R-:W-:Y:S01]  /*196f0*/  ISETP.GE.AND P2, PT, R21, R12.reuse, PT ;  /* 0x0000000c1500720c */ /* 0x080fe20003f46270 */
[----:B------:R2:W-:Y:S01]  /*19700*/  LDGSTS.E.BYPASS.LTC128B.128 [R20], desc[UR44][R78.64], P3 ;  /* 0x000000004e147fae */ /* 0x0005e20009981a2c */
[----:B------:R-:W-:Y:S01]  /*19710*/  IADD3 R21, P3, PT, R19, 0x1400, RZ ;  /* 0x0000140013157810 */ /* 0x000fe20007f7e0ff */
[----:B------:R-:W-:Y:S01]  /*19720*/  IMAD.X R75, RZ, RZ, R93, P5 ;  /* 0x000000ffff4b7224 */ /* 0x000fe200028e065d */
[----:B------:R-:W-:-:S02]  /*19730*/  ISETP.GE.AND P5, PT, R73, R12, PT ;  /* 0x0000000c4900720c */ /* 0x000fc40003fa6270 */
[----:B------:R-:W-:Y:S01]  /*19740*/  SEL R24, RZ, 0x10, P0 ;  /* 0x00000010ff187807 */ /* 0x000fe20000000000 */
[----:B------:R-:W-:Y:S01]  /*19750*/  IMAD.X R73, RZ, RZ, R93, P3 ;  /* 0x000000ffff497224 */ /* 0x000fe200018e065d */
[C---:B------:R-:W-:Y:S02]  /*19760*/  ISETP.NE.OR P3, PT, R25.reuse, -0x50, !P1 ;  /* 0xffffffb01900780c */ /* 0x040fe40004f65670 */
[----:B------:R-:W-:Y:S02]  /*19770*/  ISETP.NE.U32.AND P0, PT, R26, RZ, PT ;  /* 0x000000ff1a00720c */ /* 0x000fe40003f05070 */
[----:B------:R-:W-:Y:S02]  /*19780*/  SEL R24, R24, 0x10, P3 ;  /* 0x0000001018187807 */ /* 0x000fe40001800000 */
[----:B------:R-:W-:Y:S02]  /*19790*/  SEL R26, RZ, 0x10, P4 ;  /* 0x00000010ff1a7807 */ /* 0x000fe40002000000 */
[----:B------:R-:W-:-:S04]  /*197a0*/  ISETP.NE.OR P4, PT, R25, -0x48, !P1 ;  /* 0xffffffb81900780c */ /* 0x000fc80004f85670 */
[----:B------:R-:W-:Y:S02]  /*197b0*/  SEL R26, R26, 0x10, P4 ;  /* 0x000000101a1a7807 */ /* 0x000fe40002000000 */
[----:B-1----:R-:W-:Y:S01]  /*197c0*/  SHF.R.U64 R22, R23, 0x3, R75 ;  /* 0x0000000317167819 */ /* 0x002fe2000000124b */
[--C-:B------:R-:W-:Y:S01]  /*197d0*/  IMAD.WIDE R76, R66, 0x10, R90.reuse ;  /* 0x00000010424c7825 */ /* 0x100fe200078e025a */
[----:B--2---:R-:W-:Y:S02]  /*197e0*/  SEL R78, R90, R18, P6 ;  /* 0x000000125a4e7207 */ /* 0x004fe40003000000 */
[----:B------:R-:W-:Y:S01]  /*197f0*/  SEL R79, R91, R17, P6 ;  /* 0x000000115b4f7207 */ /* 0x000fe20003000000 */
[----:B0-----:R-:W-:Y:S01]  /*19800*/  IMAD.WIDE R90, R0, 0x20, R90 ;  /* 0x00000020005a7825 */ /* 0x001fe200078e025a */
[----:B------:R-:W-:Y:S02]  /*19810*/  SHF.R.U64 R20, R21, 0x3, R73 ;  /* 0x0000000315147819 */ /* 0x000fe40000001249 */
[----:B------:R-:W-:-:S02]  /*19820*/  ISETP.NE.U32.AND P6, PT, R24, RZ, PT ;  /* 0x000000ff1800720c */ /* 0x000fc40003fc5070 */
[----:B------:R-:W-:Y:S02]  /*19830*/  LOP3.LUT R74, R23, 0x70, R22, 0x78, !PT ;  /* 0x00000070174a7812 */ /* 0x000fe400078e7816 */
[----:B------:R-:W-:Y:S01]  /*19840*/  LOP3.LUT R72, R21, 0x70, R20, 0x78, !PT ;  /* 0x0000007015487812 */ /* 0x000fe200078e7814 */
[C---:B------:R-:W-:Y:S01]  /*19850*/  VIADD R21, R37.reuse, 0xffffffc8 ;  /* 0xffffffc825157836 */ /* 0x040fe20000000000 */
[----:B------:R-:W-:Y:S02]  /*19860*/  MOV R22, R74 ;  /* 0x0000004a00167202 */ /* 0x000fe40000000f00 */
[----:B------:R-:W-:Y:S01]  /*19870*/  MOV R20, R72 ;  /* 0x0000004800147202 */ /* 0x000fe20000000f00 */
[----:B------:R-:W-:Y:S01]  /*19880*/  VIADD R73, R37, 0xffffffd0 ;  /* 0xffffffd025497836 */ /* 0x000fe20000000000 */
[----:B------:R-:W-:Y:S01]  /*19890*/  SEL R80, R76, R18, P3 ;  /* 0x000000124c507207 */ /* 0x000fe20001800000 */
[----:B------:R0:W-:Y:S01]  /*198a0*/  LDGSTS.E.BYPASS.LTC128B.128 [R22], desc[UR44][R78.64], P0 ;  /* 0x000000004e167fae */ /* 0x0001e20008181a2c */
[----:B------:R-:W-:Y:S01]  /*198b0*/  SEL R81, R77, R17, P3 ;  /* 0x000000114d517207 */ /* 0x000fe20001800000 */
[----:B------:R-:W-:Y:S01]  /*198c0*/  IMAD.WIDE R76, R66, 0x10, R76 ;  /* 0x00000010424c7825 */ /* 0x000fe200078e024c */
[----:B------:R-:W-:-:S02]  /*198d0*/  IADD3 R23, P3, PT, R19, 0x1800, RZ ;  /* 0x0000180013177810 */ /* 0x000fc40007f7e0ff */
[-C--:B------:R-:W-:Y:S01]  /*198e0*/  ISETP.GE.AND P0, PT, R21, R12.reuse, PT ;  /* 0x0000000c1500720c */ /* 0x080fe20003f06270 */
[----:B------:R1:W-:Y:S01]  /*198f0*/  LDGSTS.E.BYPASS.LTC128B.128 [R20], desc[UR44][R80.64], P6 ;  /* 0x0000000050147fae */ /* 0x0003e2000b181a2c */
[----:B------:R-:W-:Y:S01]  /*19900*/  IADD3 R21, P6, PT, R19, 0x1c00, RZ ;  /* 0x00001c0013157810 */ /* 0x000fe20007fde0ff */
[--C-:B------:R-:W-:Y:S01]  /*19910*/  IMAD.X R75, RZ, RZ, R93.reuse, P3 ;  /* 0x000000ffff4b7224 */ /* 0x100fe200018e065d */
[----:B------:R-:W-:Y:S02]  /*19920*/  ISETP.GE.AND P3, PT, R73, R12, PT ;  /* 0x0000000c4900720c */ /* 0x000fe40003f66270 */
[----:B------:R-:W-:Y:S01]  /*19930*/  SEL R24, RZ, 0x10, P2 ;  /* 0x00000010ff187807 */ /* 0x000fe20001000000 */
[----:B------:R-:W-:Y:S01]  /*19940*/  IMAD.X R73, RZ, RZ, R93, P6 ;  /* 0x000000ffff497224 */ /* 0x000fe200030e065d */
[----:B------:R-:W-:Y:S02]  /*19950*/  ISETP.NE.OR P6, PT, R25, -0x40, !P1 ;  /* 0xffffffc01900780c */ /* 0x000fe40004fc5670 */
[----:B------:R-:W-:-:S02]  /*19960*/  ISETP.NE.U32.AND P2, PT, R26, RZ, PT ;  /* 0x000000ff1a00720c */ /* 0x000fc40003f45070 */
[----:B------:R-:W-:Y:S02]  /*19970*/  SEL R24, R24, 0x10, P6 ;  /* 0x0000001018187807 */ /* 0x000fe40003000000 */
[----:B------:R-:W-:Y:S02]  /*19980*/  SEL R26, RZ, 0x10, P5 ;  /* 0x00000010ff1a7807 */ /* 0x000fe40002800000 */
[----:B------:R-:W-:-:S04]  /*19990*/  ISETP.NE.OR P5, PT, R25, -0x38, !P1 ;  /* 0xffffffc81900780c */ /* 0x000fc80004fa5670 */
[----:B------:R-:W-:Y:S02]  /*199a0*/  SEL R26, R26, 0x10, P5 ;  /* 0x000000101a1a7807 */ /* 0x000fe40002800000 */
[----:B0-----:R-:W-:Y:S02]  /*199b0*/  SHF.R.U64 R22, R23, 0x3, R75 ;  /* 0x0000000317167819 */ /* 0x001fe4000000124b */
[----:B------:R-:W-:Y:S02]  /*199c0*/  SEL R78, R76, R18, P4 ;  /* 0x000000124c4e7207 */ /* 0x000fe40002000000 */
[----:B------:R-:W-:Y:S01]  /*199d0*/  SEL R79, R77, R17, P4 ;  /* 0x000000114d4f7207 */ /* 0x000fe20002000000 */
[----:B------:R-:W-:Y:S01]  /*199e0*/  IMAD.WIDE R76, R66, 0x10, R76 ;  /* 0x00000010424c7825 */ /* 0x000fe200078e024c */
[----:B-1----:R-:W-:Y:S02]  /*199f0*/  SHF.R.U64 R20, R21, 0x3, R73 ;  /* 0x0000000315147819 */ /* 0x002fe40000001249 */
[----:B------:R-:W-:-:S02]  /*19a00*/  LOP3.LUT R74, R23, 0x70, R22, 0x78, !PT ;  /* 0x00000070174a7812 */ /* 0x000fc400078e7816 */
[----:B------:R-:W-:Y:S02]  /*19a10*/  ISETP.NE.U32.AND P4, PT, R24, RZ, PT ;  /* 0x000000ff1800720c */ /* 0x000fe40003f85070 */
[----:B------:R-:W-:Y:S01]  /*19a20*/  LOP3.LUT R72, R21, 0x70, R20, 0x78, !PT ;  /* 0x0000007015487812 */ /* 0x000fe200078e7814 */
[C---:B------:R-:W-:Y:S01]  /*19a30*/  VIADD R21, R37.reuse, 0xffffffd8 ;  /* 0xffffffd825157836 */ /* 0x040fe20000000000 */
[----:B------:R-:W-:Y:S02]  /*19a40*/  MOV R22, R74 ;  /* 0x0000004a00167202 */ /* 0x000fe40000000f00 */
[----:B------:R-:W-:Y:S01]  /*19a50*/  MOV R20, R72 ;  /* 0x0000004800147202 */ /* 0x000fe20000000f00 */
[----:B------:R-:W-:Y:S01]  /*19a60*/  VIADD R73, R37, 0xffffffe0 ;  /* 0xffffffe025497836 */ /* 0x000fe20000000000 */
[----:B------:R-:W-:Y:S01]  /*19a70*/  SEL R76, R76, R18, P6 ;  /* 0x000000124c4c7207 */ /* 0x000fe20003000000 */
[----:B------:R0:W-:Y:S01]  /*19a80*/  LDGSTS.E.BYPASS.LTC128B.128 [R22], desc[UR44][R78.64], P2 ;  /* 0x000000004e167fae */ /* 0x0001e20009181a2c */
[----:B------:R-:W-:-:S02]  /*19a90*/  SEL R77, R77, R17, P6 ;  /* 0x000000114d4d7207 */ /* 0x000fc40003000000 */
[----:B------:R-:W-:Y:S02]  /*19aa0*/  IADD3 R23, P2, PT, R19, 0x2000, RZ ;  /* 0x0000200013177810 */ /* 0x000fe40007f5e0ff */
[-C--:B------:R-:W-:Y:S01]  /*19ab0*/  ISETP.GE.AND P6, PT, R21, R12.reuse, PT ;  /* 0x0000000c1500720c */ /* 0x080fe20003fc6270 */
[----:B------:R1:W-:Y:S01]  /*19ac0*/  LDGSTS.E.BYPASS.LTC128B.128 [R20], desc[UR44][R76.64], P4 ;  /* 0x000000004c147fae */ /* 0x0003e2000a181a2c */
[----:B------:R-:W-:Y:S01]  /*19ad0*/  IADD3 R21, P4, PT, R19, 0x2400, RZ ;  /* 0x0000240013157810 */ /* 0x000fe20007f9e0ff */
[--C-:B------:R-:W-:Y:S01]  /*19ae0*/  IMAD.X R75, RZ, RZ, R93.reuse, P2 ;  /* 0x000000ffff4b7224 */ /* 0x100fe200010e065d */
[----:B------:R-:W-:Y:S02]  /*19af0*/  ISETP.GE.AND P2, PT, R73, R12, PT ;  /* 0x0000000c4900720c */ /* 0x000fe40003f46270 */
[----:B------:R-:W-:Y:S01]  /*19b00*/  SEL R24, RZ, 0x10, P0 ;  /* 0x00000010ff187807 */ /* 0x000fe20000000000 */
[----:B------:R-:W-:Y:S01]  /*19b10*/  IMAD.X R73, RZ, RZ, R93, P4 ;  /* 0x000000ffff497224 */ /* 0x000fe200020e065d */
[----:B------:R-:W-:-:S02]  /*19b20*/  ISETP.NE.OR P4, PT, R25, -0x30, !P1 ;  /* 0xffffffd01900780c */ /* 0x000fc40004f85670 */
[----:B------:R-:W-:Y:S02]  /*19b30*/  ISETP.NE.U32.AND P0, PT, R26, RZ, PT ;  /* 0x000000ff1a00720c */ /* 0x000fe40003f05070 */
[----:B------:R-:W-:Y:S02]  /*19b40*/  SEL R24, R24, 0x10, P4 ;  /* 0x0000001018187807 */ /* 0x000fe40002000000 */
[----:B0-----:R-:W-:-:S04]  /*19b50*/  SHF.R.U64 R22, R23, 0x3, R75 ;  /* 0x0000000317167819 */ /* 0x001fc8000000124b */
[----:B------:R-:W-:Y:S01]  /*19b60*/  LOP3.LUT R74, R23, 0x70, R22, 0x78, !PT ;  /* 0x00000070174a7812 */ /* 0x000fe200078e7816 */
[----:B------:R-:W-:Y:S01]  /*19b70*/  IMAD.WIDE R22, R66, 0x10, R90 ;  /* 0x0000001042167825 */ /* 0x000fe200078e025a */
[----:B-1----:R-:W-:Y:S02]  /*19b80*/  SHF.R.U64 R20, R21, 0x3, R73 ;  /* 0x0000000315147819 */ /* 0x002fe40000001249 */
[----:B------:R-:W-:Y:S02]  /*19b90*/  SEL R76, R90, R18, P5 ;  /* 0x000000125a4c7207 */ /* 0x000fe40002800000 */
[----:B------:R-:W-:Y:S01]  /*19ba0*/  SEL R77, R91, R17, P5 ;  /* 0x000000115b4d7207 */ /* 0x000fe20002800000 */
[----:B------:R-:W-:Y:S01]  /*19bb0*/  IMAD.WIDE R90, R0, 0x20, R90 ;  /* 0x00000020005a7825 */ /* 0x000fe200078e025a */
[----:B------:R-:W-:Y:S02]  /*19bc0*/  ISETP.NE.U32.AND P5, PT, R24, RZ, PT ;  /* 0x000000ff1800720c */ /* 0x000fe40003fa5070 */
[----:B------:R-:W-:Y:S01]  /*19bd0*/  LOP3.LUT R72, R21, 0x70, R20, 0x78, !PT ;  /* 0x0000007015487812 */ /* 0x000fe200078e7814 */
[----:B------:R-:W-:Y:S01]  /*19be0*/  VIADD R21, R37, 0xffffffe8 ;  /* 0xffffffe825157836 */ /* 0x000fe20000000000 */
[----:B------:R-:W-:-:S02]  /*19bf0*/  MOV R74, R74 ;  /* 0x0000004a004a7202 */ /* 0x000fc40000000f00 */
[----:B------:R-:W-:Y:S02]  /*19c00*/  SEL R78, R22, R18, P4 ;  /* 0x00000012164e7207 */ /* 0x000fe40002000000 */
[----:B------:R-:W-:Y:S01]  /*19c10*/  SEL R79, R23, R17, P4 ;  /* 0x00000011174f7207 */ /* 0x000fe20002000000 */
[----:B------:R-:W-:Y:S01]  /*19c20*/  LDGSTS.E.BYPASS.LTC128B.128 [R74], desc[UR44][R76.64], P0 ;  /* 0x000000004c4a7fae */ /* 0x000fe20008181a2c */
[----:B------:R-:W-:Y:S01]  /*19c30*/  IADD3 R26, P4, PT, R19, 0x2800, RZ ;  /* 0x00002800131a7810 */ /* 0x000fe20007f9e0ff */
[----:B------:R-:W-:Y:S01]  /*19c40*/  IMAD.WIDE R22, R66, 0x10, R22 ;  /* 0x0000001042167825 */ /* 0x000fe200078e0216 */
[----:B------:R-:W-:Y:S02]  /*19c50*/  MOV R72, R72 ;  /* 0x0000004800487202 */ /* 0x000fe40000000f00 */
[----:B------:R-:W-:Y:S01]  /*19c60*/  ISETP.GE.AND P0, PT, R21, R12, PT ;  /* 0x0000000c1500720c */ /* 0x000fe20003f06270 */
[----:B------:R-:W-:Y:S01]  /*19c70*/  IMAD.X R81, RZ, RZ, R93, P4 ;  /* 0x000000ffff517224 */ /* 0x000fe200020e065d */
[----:B------:R-:W-:Y:S01]  /*19c80*/  ISETP.NE.OR P4, PT, R25, -0x28, !P1 ;  /* 0xffffffd81900780c */ /* 0x000fe20004f85670 */
[----:B------:R-:W-:Y:S01]  /*19c90*/  VIADD R21, R37, 0xfffffff0 ;  /* 0xfffffff025157836 */ /* 0x000fe20000000000 */
[----:B------:R-:W-:Y:S01]  /*19ca0*/  SEL R20, RZ, 0x10, P3 ;  /* 0x00000010ff147807 */ /* 0x000fe20001800000 */
[----:B------:R0:W-:Y:S01]  /*19cb0*/  LDGSTS.E.BYPASS.LTC128B.128 [R72], desc[UR44][R78.64], P5 ;  /* 0x000000004e487fae */ /* 0x0001e2000a981a2c */
[----:B------:R-:W-:-:S02]  /*19cc0*/  SEL R88, R22, R18, P4 ;  /* 0x0000001216587207 */ /* 0x000fc40002000000 */
[----:B------:R-:W-:Y:S01]  /*19cd0*/  SEL R89, R23, R17, P4 ;  /* 0x0000001117597207 */ /* 0x000fe20002000000 */
[----:B------:R-:W-:Y:S01]  /*19ce0*/  IMAD.WIDE R22, R66, 0x10, R22 ;  /* 0x0000001042167825 */ /* 0x000fe200078e0216 */
[----:B------:R-:W-:Y:S02]  /*19cf0*/  ISETP.GE.AND P5, PT, R21, R12, PT ;  /* 0x0000000c1500720c */ /* 0x000fe40003fa6270 */
[----:B------:R-:W-:Y:S01]  /*19d00*/  IADD3 R24, P3, PT, R19, 0x2c00, RZ ;  /* 0x00002c0013187810 */ /* 0x000fe20007f7e0ff */
[----:B------:R-:W-:Y:S01]  /*19d10*/  VIADD R21, R37, 0xfffffff8 ;  /* 0xfffffff825157836 */ /* 0x000fe20000000000 */
[----:B------:R-:W-:Y:S02]  /*19d20*/  SEL R20, R20, 0x10, P4 ;  /* 0x0000001014147807 */ /* 0x000fe40002000000 */
[----:B------:R-:W-:-:S04]  /*19d30*/  ISETP.NE.OR P4, PT, R25, -0x20, !P1 ;  /* 0xffffffe01900780c */ /* 0x000fc80004f85670 */
[----:B------:R-:W-:Y:S02]  /*19d40*/  SEL R86, R22, R18, P4 ;  /* 0x0000001216567207 */ /* 0x000fe40002000000 */
[----:B------:R-:W-:Y:S02]  /*19d50*/  SEL R87, R23, R17, P4 ;  /* 0x0000001117577207 */ /* 0x000fe40002000000 */
[----:B------:R-:W-:Y:S02]  /*19d60*/  SEL R23, RZ, 0x10, P2 ;  /* 0x00000010ff177807 */ /* 0x000fe40001000000 */
[----:B0-----:R-:W-:Y:S01]  /*19d70*/  SEL R72, RZ, 0x10, P6 ;  /* 0x00000010ff487807 */ /* 0x001fe20003000000 */
[----:B------:R-:W-:Y:S01]  /*19d80*/  IMAD.X R79, RZ, RZ, R93, P3 ;  /* 0x000000ffff4f7224 */ /* 0x000fe200018e065d */
[----:B------:R-:W-:Y:S02]  /*19d90*/  ISETP.GE.AND P3, PT, R21, R12, PT ;  /* 0x0000000c1500720c */ /* 0x000fe40003f66270 */
[----:B------:R-:W-:-:S02]  /*19da0*/  IADD3 R22, P6, PT, R19, 0x3000, RZ ;  /* 0x0000300013167810 */ /* 0x000fc40007fde0ff */
[----:B------:R-:W-:Y:S02]  /*19db0*/  SEL R72, R72, 0x10, P4 ;  /* 0x0000001048487807 */ /* 0x000fe40002000000 */
[----:B------:R-:W-:Y:S01]  /*19dc0*/  ISETP.NE.OR P4, PT, R25, -0x18, !P1 ;  /* 0xffffffe81900780c */ /* 0x000fe20004f85670 */
[--C-:B------:R-:W-:Y:S01]  /*19dd0*/  IMAD.X R77, RZ, RZ, R93.reuse, P6 ;  /* 0x000000ffff4d7224 */ /* 0x100fe200030e065d */
[----:B------:R-:W-:Y:S02]  /*19de0*/  IADD3 R21, P2, PT, R19, 0x3400, RZ ;  /* 0x0000340013157810 */ /* 0x000fe40007f5e0ff */
[----:B------:R-:W-:Y:S02]  /*19df0*/  SEL R84, R90, R18, P4 ;  /* 0x000000125a547207 */ /* 0x000fe40002000000 */
[----:B------:R-:W-:Y:S01]  /*19e00*/  SEL R85, R91, R17, P4 ;  /* 0x000000115b557207 */ /* 0x000fe20002000000 */
[----:B------:R-:W-:Y:S01]  /*19e10*/  IMAD.X R75, RZ, RZ, R93, P2 ;  /* 0x000000ffff4b7224 */ /* 0x000fe200010e065d */
[----:B------:R-:W-:Y:S01]  /*19e20*/  SEL R23, R23, 0x10, P4 ;  /* 0x0000001017177807 */ /* 0x000fe20002000000 */
[----:B------:R-:W-:Y:S01]  /*19e30*/  IMAD.WIDE R90, R66, 0x10, R90 ;  /* 0x00000010425a7825 */ /* 0x000fe200078e025a */
[----:B------:R-:W-:-:S02]  /*19e40*/  ISETP.NE.OR P6, PT, R25, -0x10, !P1 ;  /* 0xfffffff01900780c */ /* 0x000fc40004fc5670 */
[----:B------:R-:W-:Y:S02]  /*19e50*/  ISETP.NE.OR P4, PT, R25, -0x8, !P1 ;  /* 0xfffffff81900780c */ /* 0x000fe40004f85670 */
[----:B------:R-:W-:Y:S02]  /*19e60*/  ISETP.NE.U32.AND P2, PT, R20, RZ, PT ;  /* 0x000000ff1400720c */ /* 0x000fe40003f45070 */
[----:B------:R-:W-:Y:S02]  /*19e70*/  SEL R25, RZ, 0x10, P0 ;  /* 0x00000010ff197807 */ /* 0x000fe40000000000 */
[----:B------:R-:W-:Y:S02]  /*19e80*/  IADD3 R20, P0, PT, R19, 0x3800, RZ ;  /* 0x0000380013147810 */ /* 0x000fe40007f1e0ff */
[----:B------:R-:W-:Y:S02]  /*19e90*/  SEL R82, R90, R18, P6 ;  /* 0x000000125a527207 */ /* 0x000fe40003000000 */
[----:B------:R-:W-:Y:S01]  /*19ea0*/  SEL R83, R91, R17, P6 ;  /* 0x000000115b537207 */ /* 0x000fe20003000000 */
[----:B------:R-:W-:Y:S01]  /*19eb0*/  IMAD.X R73, RZ, RZ, R93, P0 ;  /* 0x000000ffff497224 */ /* 0x000fe200000e065d */
[----:B------:R-:W-:Y:S01]  /*19ec0*/  ISETP.NE.U32.AND P0, PT, R23, RZ, PT ;  /* 0x000000ff1700720c */ /* 0x000fe20003f05070 */
[----:B------:R-:W-:Y:S01]  /*19ed0*/  IMAD.WIDE R90, R66, 0x10, R90 ;  /* 0x00000010425a7825 */ /* 0x000fe200078e025a */
[----:B------:R-:W-:-:S02]  /*19ee0*/  SEL R23, RZ, 0x10, P5 ;  /* 0x00000010ff177807 */ /* 0x000fc40002800000 */
[----:B------:R-:W-:Y:S02]  /*19ef0*/  SEL R25, R25, 0x10, P6 ;  /* 0x0000001019197807 */ /* 0x000fe40003000000 */
[----:B------:R-:W-:Y:S02]  /*19f00*/  ISETP.NE.U32.AND P6, PT, R72, RZ, PT ;  /* 0x000000ff4800720c */ /* 0x000fe40003fc5070 */
[----:B------:R-:W-:Y:S02]  /*19f10*/  SEL R23, R23, 0x10, P4 ;  /* 0x0000001017177807 */ /* 0x000fe40002000000 */
[----:B------:R-:W-:Y:S02]  /*19f20*/  SEL R72, RZ, 0x10, P3 ;  /* 0x00000010ff487807 */ /* 0x000fe40001800000 */
[----:B------:R-:W-:Y:S02]  /*19f30*/  IADD3 R19, P3, PT, R19, 0x3c00, RZ ;  /* 0x00003c0013137810 */ /* 0x000fe40007f7e0ff */
[----:B------:R-:W-:-:S02]  /*19f40*/  ISETP.NE.U32.AND P5, PT, R25, RZ, PT ;  /* 0x000000ff1900720c */ /* 0x000fc40003fa5070 */
[----:B------:R-:W-:Y:S01]  /*19f50*/  ISETP.NE.OR P1, PT, R36, -0x80, !P1 ;  /* 0xffffff802400780c */ /* 0x000fe20004f25670 */
[----:B------:R-:W-:Y:S01]  /*19f60*/  IMAD.X R93, RZ, RZ, R93, P3 ;  /* 0x000000ffff5d7224 */ /* 0x000fe200018e065d */
[----:B------:R-:W-:Y:S02]  /*19f70*/  SEL R94, R90, R18, P4 ;  /* 0x000000125a5e7207 */ /* 0x000fe40002000000 */
[----:B------:R-:W-:Y:S01]  /*19f80*/  SEL R95, R91, R17, P4 ;  /* 0x000000115b5f7207 */ /* 0x000fe20002000000 */
[----:B------:R-:W-:Y:S01]  /*19f90*/  IMAD.WIDE R90, R66, 0x10, R90 ;  /* 0x00000010425a7825 */ /* 0x000fe200078e025a */
[----:B------:R-:W-:Y:S02]  /*19fa0*/  SHF.R.U64 R25, R26, 0x3, R81 ;  /* 0x000000031a197819 */ /* 0x000fe40000001251 */
[----:B------:R-:W-:Y:S02]  /*19fb0*/  ISETP.NE.U32.AND P4, PT, R23, RZ, PT ;  /* 0x000000ff1700720c */ /* 0x000fe40003f85070 */
[----:B------:R-:W-:-:S02]  /*19fc0*/  SHF.R.U64 R23, R24, 0x3, R79 ;  /* 0x0000000318177819 */ /* 0x000fc4000000124f */
[----:B------:R-:W-:Y:S02]  /*19fd0*/  SEL R72, R72, 0x10, P1 ;  /* 0x0000001048487807 */ /* 0x000fe40000800000 */
[----:B------:R-:W-:Y:S02]  /*19fe0*/  LOP3.LUT R80, R26, 0x70, R25, 0x78, !PT ;  /* 0x000000701a507812 */ /* 0x000fe400078e7819 */
[----:B------:R-:W-:Y:S02]  /*19ff0*/  SHF.R.U64 R25, R22, 0x3, R77 ;  /* 0x0000000316197819 */ /* 0x000fe4000000124d */
[----:B------:R-:W-:Y:S02]  /*1a000*/  LOP3.LUT R78, R24, 0x70, R23, 0x78, !PT ;  /* 0x00000070184e7812 */ /* 0x000fe400078e7817 */
[----:B------:R-:W-:Y:S02]  /*1a010*/  SHF.R.U64 R26, R21, 0x3, R75 ;  /* 0x00000003151a7819 */ /* 0x000fe4000000124b */
[----:B------:R-:W-:-:S02]  /*1a020*/  SHF.R.U64 R23, R20, 0x3, R73 ;  /* 0x0000000314177819 */ /* 0x000fc40000001249 */
[----:B------:R-:W-:Y:S02]  /*1a030*/  ISETP.NE.U32.AND P3, PT, R72, RZ, PT ;  /* 0x000000ff4800720c */ /* 0x000fe40003f65070 */
[----:B------:R-:W-:Y:S02]  /*1a040*/  SHF.R.U64 R24, R19, 0x3, R93 ;  /* 0x0000000313187819 */ /* 0x000fe4000000125d */
[----:B------:R-:W-:Y:S02]  /*1a050*/  LOP3.LUT R76, R22, 0x70, R25, 0x78, !PT ;  /* 0x00000070164c7812 */ /* 0x000fe400078e7819 */
[----:B------:R-:W-:Y:S02]  /*1a060*/  LOP3.LUT R74, R21, 0x70, R26, 0x78, !PT ;  /* 0x00000070154a7812 */ /* 0x000fe400078e781a */
[----:B------:R-:W-:Y:S02]  /*1a070*/  LOP3.LUT R72, R20, 0x70, R23, 0x78, !PT ;  /* 0x0000007014487812 */ /* 0x000fe400078e7817 */
[----:B------:R-:W-:-:S02]  /*1a080*/  MOV R81, R80 ;  /* 0x0000005000517202 */ /* 0x000fc40000000f00 */
[----:B------:R-:W-:Y:S02]  /*1a090*/  LOP3.LUT R92, R19, 0x70, R24, 0x78, !PT ;  /* 0x00000070135c7812 */ /* 0x000fe400078e7818 */
[----:B------:R-:W-:Y:S01]  /*1a0a0*/  MOV R79, R78 ;  /* 0x0000004e004f7202 */ /* 0x000fe20000000f00 */
[----:B------:R0:W-:Y:S01]  /*1a0b0*/  LDGSTS.E.BYPASS.LTC128B.128 [R81], desc[UR44][R88.64], P2 ;  /* 0x0000000058517fae */ /* 0x0001e20009181a2c */
[----:B------:R-:W-:Y:S02]  /*1a0c0*/  MOV R77, R76 ;  /* 0x0000004c004d7202 */ /* 0x000fe40000000f00 */
[----:B------:R-:W-:Y:S01]  /*1a0d0*/  MOV R75, R74 ;  /* 0x0000004a004b7202 */ /* 0x000fe20000000f00 */
[----:B------:R0:W-:Y:S01]  /*1a0e0*/  LDGSTS.E.BYPASS.LTC128B.128 [R79], desc[UR44][R86.64], P6 ;  /* 0x00000000564f7fae */ /* 0x0001e2000b181a2c */
[----:B------:R-:W-:Y:S02]  /*1a0f0*/  MOV R73, R72 ;  /* 0x0000004800497202 */ /* 0x000fe40000000f00 */
[----:B------:R-:W-:Y:S01]  /*1a100*/  MOV R92, R92 ;  /* 0x0000005c005c7202 */ /* 0x000fe20000000f00 */
[----:B------:R0:W-:Y:S01]  /*1a110*/  LDGSTS.E.BYPASS.LTC128B.128 [R77], desc[UR44][R84.64], P0 ;  /* 0x00000000544d7fae */ /* 0x0001e20008181a2c */
[----:B------:R-:W-:-:S02]  /*1a120*/  SEL R20, R90, R18, P1 ;  /* 0x000000125a147207 */ /* 0x000fc40000800000 */
[----:B------:R-:W-:Y:S01]  /*1a130*/  SEL R21, R91, R17, P1 ;  /* 0x000000115b157207 */ /* 0x000fe20000800000 */
        /* <DEDUP_REMOVED lines=9> */
.L_x_1396:
[----:B------:R-:W-:Y:S01]  /*1a1d0*/  SYNCS.ARRIVE.TRANS64.A1T0 RZ, [UR9+0x30020], RZ ;  /* 0x030020ffffff79a7 */ /* 0x000fe20008100009 */
.L_x_1395:
[----:B------:R-:W-:Y:S01]  /*1a1e0*/  VIADD R35, R35, 0x1 ;  /* 0x0000000123237836 */ /* 0x000fe20000000000 */
[----:B------:R-:W-:Y:S01]  /*1a1f0*/  UIADD3 UR7, UPT, UPT, UR7, 0x1, URZ ;  /* 0x0000000107077890 */ /* 0x000fe2000fffe0ff */
[----:B------:R-:W-:Y:S01]  /*1a200*/  IMAD.IADD R34, R34, 0x1, R29 ;  /* 0x0000000122227824 */ /* 0x000fe200078e021d */
[----:B------:R-:W-:Y:S01]  /*1a210*/  UIADD3 UR6, UPT, UPT, UR6, 0x1, URZ ;  /* 0x0000000106067890 */ /* 0x000fe2000fffe0ff */
[----:B------:R-:W-:Y:S01]  /*1a220*/  IADD3 R37, PT, PT, R37, 0x80, RZ ;  /* 0x0000008025257810 */ /* 0x000fe20007ffe0ff */
[----:B------:R-:W-:Y:S01]  /*1a230*/  UISETP.NE.AND UP0, UPT, UR7, 0xb, UPT ;  /* 0x0000000b0700788c */ /* 0x000fe2000bf05270 */
[----:B------:R-:W-:Y:S01]  /*1a240*/  ISETP.NE.AND P0, PT, R35, 0x1, PT ;  /* 0x000000012300780c */ /* 0x000fe20003f05270 */
[----:B------:R-:W-:Y:S01]  /*1a250*/  VIADD R36, R36, 0xffffff80 ;  /* 0xffffff8024247836 */ /* 0x000fe20000000000 */
[----:B------:R-:W-:Y:S01]  /*1a260*/  IADD3 R32, PT, PT, R32, R27, RZ ;  /* 0x0000001b20207210 */ /* 0x000fe20007ffe0ff */
[----:B------:R-:W-:Y:S01]  /*1a270*/  USEL UR8, URZ, 0x1, UP0 ;  /* 0x00000001ff087887 */ /* 0x000fe20008000000 */
[----:B------:R-:W-:Y:S01]  /*1a280*/  IADD3 R33, PT, PT, R33, 0x80, RZ ;  /* 0x0000008021217810 */ /* 0x000fe20007ffe0ff */
[----:B------:R-:W-:-:S02]  /*1a290*/  USEL UR7, UR7, URZ, UP0 ;  /* 0x000000ff07077287 */ /* 0x000fc40008000000 */
[----:B------:R-:W-:-:S06]  /*1a2a0*/  ULOP3.LUT UR11, UR11, UR8, URZ, 0x3c, !UPT ;  /* 0x000000080b0b7292 */ /* 0x000fcc000f8e3cff */
[----:B------:R-:W-:Y:S05]  /*1a2b0*/  @P0 BRA `(.L_x_1397) ;  /* 0xffffffcc00040947 */ /* 0x000fea000383ffff */
.L_x_1384:
[----:B------:R-:W-:Y:S05]  /*1a2c0*/  BRA.U UP1, `(.L_x_1398) ;  /* 0x0000000101047547 */ /* 0x000fea000b800000 */
[----:B------:R-:W-:Y:S05]  /*1a2d0*/  BPT.TRAP 0x1 ;  /* 0x000000040000795c */ /* 0x000fea0000300000 */
.L_x_1398:
[----:B------:R-:W-:Y:S01]  /*1a2e0*/  ULEA UR10, UR7, UR10, 0x3 ;  /* 0x0000000a070a7291 */ /* 0x000fe2000f8e18ff */
[----:B0-----:R-:W-:Y:S01]  /*1a2f0*/  IMAD.U32 R0, RZ, RZ, UR11 ;  /* 0x0000000bff007e24 */ /* 0x001fe2000f8e00ff */
[----:B------:R-:W-:-:S04]  /*1a300*/  ISETP.GE.AND P0, PT, R68, R10, PT ;  /* 0x0000000a4400720c */ /* 0x000fc80003f06270 */
[----:B------:R-:W-:-:S04]  /*1a310*/  SHF.L.U32 R0, R0, 0x1f, RZ ;  /* 0x0000001f00007819 */ /* 0x000fc800000006ff */
[----:B------:R-:W0:Y:S02]  /*1a320*/  SYNCS.PHASECHK.TRANS64.TRYWAIT P1, [UR10+0x30078], R0 ;  /* 0x03007800ff0075a7 */ /* 0x000e24000802110a */
[----:B0-----:R-:W-:Y:S05]  /*1a330*/  @!P1 BRA `(.L_x_1399) ;  /* 0x0000002c00209947 */ /* 0x001fea0003800000 */
.L_x_1482:
[----:B------:R-:W-:Y:S05]  /*1a340*/  @P0 BRA `(.L_x_1400) ;  /* 0x0000000800740947 */ /* 0x000fea0003800000 */
[----:B------:R-:W-:Y:S01]  /*1a350*/  USHF.L.U32 UR7, UR7, 0xe, URZ ;  /* 0x0000000e07077899 */ /* 0x000fe200080006ff */
[----:B------:R-:W-:Y:S01]  /*1a360*/  IMAD R29, R68, R29, RZ ;  /* 0x0000001d441d7224 */ /* 0x000fe200078e02ff */
[----:B------:R-:W1:Y:S04]  /*1a370*/  LDCU UR4, c[0x0][0x400] ;  /* 0x00008000ff0477ac */ /* 0x000e680008000800 */
[----:B------:R-:W-:Y:S01]  /*1a380*/  IMAD.U32 R18, RZ, RZ, UR7 ;  /* 0x00000007ff127e24 */ /* 0x000fe2000f8e00ff */
[----:B------:R-:W-:-:S04]  /*1a390*/  IADD3 R8, P0, PT, R8, UR7, RZ ;  /* 0x0000000708087c10 */ /* 0x000fc8000ff1e0ff */
[----:B------:R-:W-:Y:S02]  /*1a3a0*/  LEA.HI.X.SX32 R19, R18, R7, 0x1, P0 ;  /* 0x0000000712137211 */ /* 0x000fe400000f0eff */
[C---:B0-----:R-:W-:Y:S02]  /*1a3b0*/  IADD3 R3, P2, PT, R8.reuse, 0x400, RZ ;  /* 0x0000040008037810 */ /* 0x041fe40007f5e0ff */
[C---:B------:R-:W-:Y:S02]  /*1a3c0*/  IADD3 R9, P0, PT, R8.reuse, 0xc00, RZ ;  /* 0x00000c0008097810 */ /* 0x040fe40007f1e0ff */
[----:B------:R-:W-:Y:S01]  /*1a3d0*/  IADD3 R7, P1, PT, R8, 0x800, RZ ;  /* 0x0000080008077810 */ /* 0x000fe20007f3e0ff */
[--C-:B------:R-:W-:Y:S02]  /*1a3e0*/  IMAD.X R81, RZ, RZ, R19.reuse, P2 ;  /* 0x000000ffff517224 */ /* 0x100fe400010e0613 */
[--C-:B------:R-:W-:Y:S01]  /*1a3f0*/  IMAD.X R73, RZ, RZ, R19.reuse, P0 ;  /* 0x000000ffff497224 */ /* 0x100fe200000e0613 */
[----:B---3--:R-:W-:Y:S01]  /*1a400*/  IADD3 R82, P0, PT, R29, R6, RZ ;  /* 0x000000061d527210 */ /* 0x008fe20007f1e0ff */
[----:B------:R-:W-:Y:S01]  /*1a410*/  IMAD.X R79, RZ, RZ, R19, P1 ;  /* 0x000000ffff4f7224 */ /* 0x000fe200008e0613 */
[----:B------:R-:W-:-:S02]  /*1a420*/  SHF.R.U64 R0, R3, 0x3, R81 ;  /* 0x0000000303007819 */ /* 0x000fc40000001251 */
[----:B------:R-:W-:Y:S02]  /*1a430*/  SHF.R.U64 R4, R9, 0x3, R73 ;  /* 0x0000000309047819 */ /* 0x000fe40000001249 */
[----:B------:R-:W-:Y:S02]  /*1a440*/  LOP3.LUT R80, R3, 0x70, R0, 0x78, !PT ;  /* 0x0000007003507812 */ /* 0x000fe400078e7800 */
[C---:B------:R-:W-:Y:S02]  /*1a450*/  IADD3 R3, P3, PT, R8.reuse, 0x1000, RZ ;  /* 0x0000100008037810 */ /* 0x040fe40007f7e0ff */
[----:B------:R-:W-:Y:S02]  /*1a460*/  LEA.HI.X.SX32 R83, R29, R5, 0x1, P0 ;  /* 0x000000051d537211 */ /* 0x000fe400000f0eff */
[----:B------:R-:W-:Y:S01]  /*1a470*/  LOP3.LUT R72, R9, 0x70, R4, 0x78, !PT ;  /* 0x0000007009487812 */ /* 0x000fe200078e7804 */
[----:B------:R-:W-:Y:S01]  /*1a480*/  IMAD.X R77, RZ, RZ, R19, P3 ;  /* 0x000000ffff4d7224 */ /* 0x000fe200018e0613 */
[----:B------:R-:W-:-:S02]  /*1a490*/  IADD3 R9, P0, PT, R8, 0x1c00, RZ ;  /* 0x00001c0008097810 */ /* 0x000fc40007f1e0ff */
[----:B------:R-:W-:Y:S02]  /*1a4a0*/  SHF.R.U64 R2, R7, 0x3, R79 ;  /* 0x0000000307027819 */ /* 0x000fe4000000124f */
[----:B------:R-:W-:Y:S01]  /*1a4b0*/  SHF.R.U64 R0, R3, 0x3, R77 ;  /* 0x0000000303007819 */ /* 0x000fe2000000124d */
[----:B------:R-:W-:Y:S01]  /*1a4c0*/  IMAD.X R41, RZ, RZ, R19, P0 ;  /* 0x000000ffff297224 */ /* 0x000fe200000e0613 */
[----:B------:R-:W-:Y:S02]  /*1a4d0*/  LOP3.LUT R78, R7, 0x70, R2, 0x78, !PT ;  /* 0x00000070074e7812 */ /* 0x000fe400078e7802 */
[C---:B------:R-:W-:Y:S02]  /*1a4e0*/  IADD3 R7, P1, PT, R8.reuse, 0x1800, RZ ;  /* 0x0000180008077810 */ /* 0x040fe40007f3e0ff */
[C---:B------:R-:W-:Y:S02]  /*1a4f0*/  IADD3 R5, P2, PT, R8.reuse, 0x1400, RZ ;  /* 0x0000140008057810 */ /* 0x040fe40007f5e0ff */
[----:B------:R-:W-:Y:S01]  /*1a500*/  SHF.R.U64 R6, R9, 0x3, R41 ;  /* 0x0000000309067819 */ /* 0x000fe20000001229 */
[--C-:B------:R-:W-:Y:S01]  /*1a510*/  IMAD.X R61, RZ, RZ, R19.reuse, P1 ;  /* 0x000000ffff3d7224 */ /* 0x100fe200008e0613 */
[----:B------:R-:W-:Y:S01]  /*1a520*/  LOP3.LUT R76, R3, 0x70, R0, 0x78, !PT ;  /* 0x00000070034c7812 */ /* 0x000fe200078e7800 */
[----:B------:R-:W-:Y:S01]  /*1a530*/  IMAD.X R65, RZ, RZ, R19, P2 ;  /* 0x000000ffff417224 */ /* 0x000fe200010e0613 */
[----:B------:R-:W-:-:S02]  /*1a540*/  IADD3 R3, P3, PT, R8, 0x2000, RZ ;  /* 0x0000200008037810 */ /* 0x000fc40007f7e0ff */
[----:B------:R-:W-:Y:S02]  /*1a550*/  LOP3.LUT R40, R9, 0x70, R6, 0x78, !PT ;  /* 0x0000007009287812 */ /* 0x000fe400078e7806 */
[C---:B------:R-:W-:Y:S01]  /*1a560*/  IADD3 R9, P0, PT, R8.reuse, 0x2c00, RZ ;  /* 0x00002c0008097810 */ /* 0x040fe20007f1e0ff */
[----:B------:R-:W-:Y:S01]  /*1a570*/  IMAD.X R39, RZ, RZ, R19, P3 ;  /* 0x000000ffff277224 */ /* 0x000fe200018e0613 */
[----:B------:R-:W-:Y:S02]  /*1a580*/  SHF.R.U64 R4, R7, 0x3, R61 ;  /* 0x0000000307047819 */ /* 0x000fe4000000123d */
[----:B------:R-:W-:Y:S01]  /*1a590*/  SHF.R.U64 R2, R5, 0x3, R65 ;  /* 0x0000000305027819 */ /* 0x000fe20000001241 */
[----:B------:R-:W-:Y:S01]  /*1a5a0*/  IMAD.X R33, RZ, RZ, R19, P0 ;  /* 0x000000ffff217224 */ /* 0x000fe200000e0613 */
[----:B------:R-:W-:Y:S02]  /*1a5b0*/  LOP3.LUT R60, R7, 0x70, R4, 0x78, !PT ;  /* 0x00000070073c7812 */ /* 0x000fe400078e7804 */
[----:B------:R-:W-:-:S02]  /*1a5c0*/  IADD3 R7, P1, PT, R8, 0x2800, RZ ;  /* 0x0000280008077810 */ /* 0x000fc40007f3e0ff */
[----:B------:R-:W-:Y:S02]  /*1a5d0*/  SHF.R.U64 R0, R3, 0x3, R39 ;  /* 0x0000000303007819 */ /* 0x000fe40000001227 */
[----:B------:R-:W-:Y:S01]  /*1a5e0*/  LOP3.LUT R64, R5, 0x70, R2, 0x78, !PT ;  /* 0x0000007005407812 */ /* 0x000fe200078e7802 */
[----:B------:R-:W-:Y:S01]  /*1a5f0*/  IMAD.X R35, RZ, RZ, R19, P1 ;  /* 0x000000ffff237224 */ /* 0x000fe200008e0613 */
[C---:B------:R-:W-:Y:S02]  /*1a600*/  IADD3 R5, P2, PT, R8.reuse, 0x2400, RZ ;  /* 0x0000240008057810 */ /* 0x040fe40007f5e0ff */
[----:B------:R-:W-:Y:S02]  /*1a610*/  SHF.R.U64 R6, R9, 0x3, R33 ;  /* 0x0000000309067819 */ /* 0x000fe40000001221 */
[----:B------:R-:W-:Y:S01]  /*1a620*/  LOP3.LUT R38, R3, 0x70, R0, 0x78, !PT ;  /* 0x0000007003267812 */ /* 0x000fe200078e7800 */
[----:B------:R-:W-:Y:S01]  /*1a630*/  IMAD.X R37, RZ, RZ, R19, P2 ;  /* 0x000000ffff257224 */ /* 0x000fe200010e0613 */
[----:B------:R-:W-:-:S02]  /*1a640*/  IADD3 R3, P3, PT, R8, 0x3000, RZ ;  /* 0x0000300008037810 */ /* 0x000fc40007f7e0ff */
[----:B------:R-:W-:Y:S02]  /*1a650*/  LOP3.LUT R32, R9, 0x70, R6, 0x78, !PT ;  /* 0x0000007009207812 */ /* 0x000fe400078e7806 */
[C-C-:B------:R-:W-:Y:S01]  /*1a660*/  SHF.R.U64 R9, R8.reuse, 0x3, R19.reuse ;  /* 0x0000000308097819 */ /* 0x140fe20000001213 */
[----:B------:R-:W-:Y:S01]  /*1a670*/  IMAD.X R27, RZ, RZ, R19, P3 ;  /* 0x000000ffff1b7224 */ /* 0x000fe200018e0613 */
[----:B------:R-:W-:Y:S02]  /*1a680*/  SHF.R.U64 R4, R7, 0x3, R35 ;  /* 0x0000000307047819 */ /* 0x000fe40000001223 */
[----:B------:R-:W-:Y:S02]  /*1a690*/  SHF.R.U64 R2, R5, 0x3, R37 ;  /* 0x0000000305027819 */ /* 0x000fe40000001225 */
[----:B------:R-:W-:Y:S02]  /*1a6a0*/  LOP3.LUT R18, R8, 0x70, R9, 0x78, !PT ;  /* 0x0000007008127812 */ /* 0x000fe400078e7809 */
[----:B------:R-:W-:-:S02]  /*1a6b0*/  LOP3.LUT R34, R7, 0x70, R4, 0x78, !PT ;  /* 0x0000007007227812 */ /* 0x000fc400078e7804 */
[C---:B------:R-:W-:Y:S02]  /*1a6c0*/  IADD3 R9, P0, PT, R8.reuse, 0x3c00, RZ ;  /* 0x00003c0008097810 */ /* 0x040fe40007f1e0ff */
[C---:B------:R-:W-:Y:S02]  /*1a6d0*/  IADD3 R7, P1, PT, R8.reuse, 0x3800, RZ ;  /* 0x0000380008077810 */ /* 0x040fe40007f3e0ff */
[----:B------:R-:W-:Y:S01]  /*1a6e0*/  SHF.R.U64 R0, R3, 0x3, R27 ;  /* 0x0000000303007819 */ /* 0x000fe2000000121b */
[--C-:B------:R-:W-:Y:S01]  /*1a6f0*/  IMAD.X R21, RZ, RZ, R19.reuse, P0 ;  /* 0x000000ffff157224 */ /* 0x100fe200000e0613 */
[----:B------:R-:W-:Y:S01]  /*1a700*/  LOP3.LUT R36, R5, 0x70, R2, 0x78, !PT ;  /* 0x0000007005247812 */ /* 0x000fe200078e7802 */
[----:B------:R-:W-:Y:S01]  /*1a710*/  IMAD.X R23, RZ, RZ, R19, P1 ;  /* 0x000000ffff177224 */ /* 0x000fe200008e0613 */
[----:B------:R-:W-:Y:S02]  /*1a720*/  IADD3 R5, P2, PT, R8, 0x3400, RZ ;  /* 0x0000340008057810 */ /* 0x000fe40007f5e0ff */
[----:B------:R-:W-:Y:S01]  /*1a730*/  LOP3.LUT R26, R3, 0x70, R0, 0x78, !PT ;  /* 0x00000070031a7812 */ /* 0x000fe200078e7800 */
[----:B-1----:R-:W-:Y:S01]  /*1a740*/  IMAD.U32 R0, RZ, RZ, UR4 ;  /* 0x00000004ff007e24 */ /* 0x002fe2000f8e00ff */
[----:B------:R-:W-:Y:S01]  /*1a750*/  SHF.R.U64 R6, R9, 0x3, R21 ;  /* 0x0000000309067819 */ /* 0x000fe20000001215 */
[----:B------:R-:W-:Y:S01]  /*1a760*/  IMAD.X R25, RZ, RZ, R19, P2 ;  /* 0x000000ffff197224 */ /* 0x000fe200010e0613 */
[----:B------:R-:W-:Y:S01]  /*1a770*/  SHF.R.U64 R4, R7, 0x3, R23 ;  /* 0x0000000307047819 */ /* 0x000fe20000001217 */
[C---:B------:R-:W-:Y:S01]  /*1a780*/  IMAD.SHL.U32 R17, R0.reuse, 0x10, RZ ;  /* 0x0000001000117824 */ /* 0x040fe200078e00ff */
[----:B------:R-:W-:Y:S01]  /*1a790*/  LOP3.LUT R20, R9, 0x70, R6, 0x78, !PT ;  /* 0x0000007009147812 */ /* 0x000fe200078e7806 */
[C---:B------:R-:W-:Y:S01]  /*1a7a0*/  IMAD R16, R0.reuse, 0x18, RZ ;  /* 0x0000001800107824 */ /* 0x040fe200078e02ff */
[----:B------:R-:W-:Y:S01]  /*1a7b0*/  SHF.R.U64 R2, R5, 0x3, R25 ;  /* 0x0000000305027819 */ /* 0x000fe20000001219 */
[C---:B------:R-:W-:Y:S01]  /*1a7c0*/  IMAD R14, R0.reuse, 0x30, RZ ;  /* 0x00000030000e7824 */ /* 0x040fe200078e02ff */
[----:B------:R-:W-:Y:S01]  /*1a7d0*/  LOP3.LUT R22, R7, 0x70, R4, 0x78, !PT ;  /* 0x0000007007167812 */ /* 0x000fe200078e7804 */
[----:B------:R-:W-:Y:S01]  /*1a7e0*/  IMAD R15, R0, 0x28, RZ ;  /* 0x00000028000f7824 */ /* 0x000fe200078e02ff */
[-C--:B------:R-:W-:Y:S01]  /*1a7f0*/  IADD3 R42, P0, PT, R28, R82.reuse, RZ ;  /* 0x000000521c2a7210 */ /* 0x080fe20007f1e0ff */
[----:B------:R-:W-:Y:S01]  /*1a800*/  IMAD.SHL.U32 R9, R0, 0x40, RZ ;  /* 0x0000004000097824 */ /* 0x000fe200078e00ff */
[-C--:B------:R-:W-:Y:S01]  /*1a810*/  IADD3 R44, P1, PT, R30, R82.reuse, RZ ;  /* 0x000000521e2c7210 */ /* 0x080fe20007f3e0ff */
[C---:B------:R-:W-:Y:S01]  /*1a820*/  IMAD R10, R0.reuse, 0x38, RZ ;  /* 0x00000038000a7824 */ /* 0x040fe200078e02ff */
[-C--:B------:R-:W-:Y:S01]  /*1a830*/  IADD3 R52, P5, PT, R17, R82.reuse, RZ ;  /* 0x0000005211347210 */ /* 0x080fe20007fbe0ff */
[----:B------:R-:W-:Y:S01]  /*1a840*/  IMAD R7, R0, 0x50, RZ ;  /* 0x0000005000077824 */ /* 0x000fe200078e02ff */
[-C--:B------:R-:W-:Y:S01]  /*1a850*/  IADD3 R50, P4, PT, R16, R82.reuse, RZ ;  /* 0x0000005210327210 */ /* 0x080fe20007f9e0ff */
[C---:B------:R-:W-:Y:S01]  /*1a860*/  IMAD R6, R0.reuse, 0x58, RZ ;  /* 0x0000005800067824 */ /* 0x040fe200078e02ff */
[----:B------:R-:W-:Y:S01]  /*1a870*/  LOP3.LUT R24, R5, 0x70, R2, 0x78, !PT ;  /* 0x0000007005187812 */ /* 0x000fe200078e7802 */
[----:B------:R-:W-:Y:S01]  /*1a880*/  IMAD R4, R0, 0x68, RZ ;  /* 0x0000006800047824 */ /* 0x000fe200078e02ff */
[-C--:B------:R-:W-:Y:S01]  /*1a890*/  IADD3 R46, P2, PT, R14, R82.reuse, RZ ;  /* 0x000000520e2e7210 */ /* 0x080fe20007f5e0ff */
[----:B------:R-:W-:Y:S01]  /*1a8a0*/  IMAD R5, R0, 0x60, RZ ;  /* 0x0000006000057824 */ /* 0x000fe200078e02ff */
[-C--:B------:R-:W-:Y:S01]  /*1a8b0*/  LEA.HI.X.SX32 R43, R28, R83.reuse, 0x1, P0 ;  /* 0x000000531c2b7211 */ /* 0x080fe200000f0eff */
[C---:B------:R-:W-:Y:S01]  /*1a8c0*/  IMAD R2, R0.reuse, 0x78, RZ ;  /* 0x0000007800027824 */ /* 0x040fe200078e02ff */
[-C--:B------:R-:W-:Y:S01]  /*1a8d0*/  IADD3 R48, P3, PT, R15, R82.reuse, RZ ;  /* 0x000000520f307210 */ /* 0x080fe20007f7e0ff */
[----:B------:R-:W-:Y:S01]  /*1a8e0*/  IMAD R3, R0, 0x70, RZ ;  /* 0x0000007000037824 */ /* 0x000fe200078e02ff */
[----:B------:R-:W-:Y:S01]  /*1a8f0*/  LEA.HI.X.SX32 R45, R30, R83, 0x1, P1 ;  /* 0x000000531e2d7211 */ /* 0x000fe200008f0eff */
[----:B------:R-:W-:Y:S01]  /*1a900*/  IMAD R8, R0, 0x48, RZ ;  /* 0x0000004800087824 */ /* 0x000fe200078e02ff */
[----:B------:R-:W-:-:S02]  /*1a910*/  IADD3 R28, P0, PT, R9, R82, RZ ;  /* 0x00000052091c7210 */ /* 0x000fc40007f1e0ff */
[-C--:B------:R-:W-:Y:S02]  /*1a920*/  LEA.HI.X.SX32 R53, R17, R83.reuse, 0x1, P5 ;  /* 0x0000005311357211 */ /* 0x080fe400028f0eff */
[-C--:B------:R-:W-:Y:S02]  /*1a930*/  IADD3 R30, P1, PT, R10, R82.reuse, RZ ;  /* 0x000000520a1e7210 */ /* 0x080fe40007f3e0ff */
[-C--:B------:R-:W-:Y:S02]  /*1a940*/  LEA.HI.X.SX32 R51, R16, R83.reuse, 0x1, P4 ;  /* 0x0000005310337211 */ /* 0x080fe400020f0eff */
[-C--:B------:R-:W-:Y:S02]  /*1a950*/  IADD3 R56, P5, PT, R7, R82.reuse, RZ ;  /* 0x0000005207387210 */ /* 0x080fe40007fbe0ff */
[----:B------:R-:W-:Y:S02]  /*1a960*/  IADD3 R16, P4, PT, R6, R82, RZ ;  /* 0x0000005206107210 */ /* 0x000fe40007f9e0ff */
[----:B------:R-:W-:-:S02]  /*1a970*/  LEA.HI.X.SX32 R47, R14, R83, 0x1, P2 ;  /* 0x000000530e2f7211 */ /* 0x000fc400010f0eff */
[-C--:B------:R-:W-:Y:S02]  /*1a980*/  LEA.HI.X.SX32 R49, R15, R83.reuse, 0x1, P3 ;  /* 0x000000530f317211 */ /* 0x080fe400018f0eff */
[-C--:B------:R-:W-:Y:S02]  /*1a990*/  IADD3 R14, P2, PT, R4, R82.reuse, RZ ;  /* 0x00000052040e7210 */ /* 0x080fe40007f5e0ff */
[----:B------:R-:W-:Y:S02]  /*1a9a0*/  IADD3 R58, P3, PT, R5, R82, RZ ;  /* 0x00000052053a7210 */ /* 0x000fe40007f7e0ff */
[----:B------:R-:W-:Y:S02]  /*1a9b0*/  LEA.HI.X.SX32 R29, R9, R83, 0x1, P0 ;  /* 0x00000053091d7211 */ /* 0x000fe400000f0eff */
[----:B------:R-:W-:Y:S02]  /*1a9c0*/  MOV R18, R18 ;  /* 0x0000001200127202 */ /* 0x000fe40000000f00 */
[----:B------:R-:W-:-:S02]  /*1a9d0*/  LEA.HI.X.SX32 R31, R10, R83, 0x1, P1 ;  /* 0x000000530a1f7211 */ /* 0x000fc400008f0eff */
[-C--:B------:R-:W-:Y:S01]  /*1a9e0*/  IADD3 R74, P0, PT, R2, R82.reuse, RZ ;  /* 0x00000052024a7210 */ /* 0x080fe20007f1e0ff */
[----:B------:R-:W-:Y:S01]  /*1a9f0*/  @!PT LDS RZ, [RZ] ;  /* 0x00000000fffff984 */ /* 0x000fe20000000800 */
[----:B------:R-:W-:Y:S01]  /*1aa00*/  @!PT LDS RZ, [RZ] ;  /* 0x00000000fffff984 */ /* 0x000fe20000000800 */
[----:B------:R-:W-:Y:S01]  /*1aa10*/  @!PT LDS RZ, [RZ] ;  /* 0x00000000fffff984 */ /* 0x000fe20000000800 */
[----:B------:R0:W-:Y:S01]  /*1aa20*/  LDGSTS.E.BYPASS.LTC128B.128 [R18], desc[UR44][R82.64] ;  /* 0x0000000052127fae */ /* 0x0001e2000b981a2c */
[-C--:B------:R-:W-:Y:S02]  /*1aa30*/  LEA.HI.X.SX32 R57, R7, R83.reuse, 0x1, P5 ;  /* 0x0000005307397211 */ /* 0x080fe400028f0eff */
[----:B------:R-:W-:Y:S02]  /*1aa40*/  IADD3 R62, P1, PT, R3, R82, RZ ;  /* 0x00000052033e7210 */ /* 0x000fe40007f3e0ff */
[----:B------:R-:W-:Y:S02]  /*1aa50*/  LEA.HI.X.SX32 R17, R6, R83, 0x1, P4 ;  /* 0x0000005306117211 */ /* 0x000fe400020f0eff */
[----:B------:R-:W-:Y:S02]  /*1aa60*/  MOV R7, R80 ;  /* 0x0000005000077202 */ /* 0x000fe40000000f00 */
[----:B------:R-:W-:-:S02]  /*1aa70*/  LEA.HI.X.SX32 R15, R4, R83, 0x1, P2 ;  /* 0x00000053040f7211 */ /* 0x000fc400010f0eff */
[----:B------:R-:W-:Y:S01]  /*1aa80*/  MOV R6, R78 ;  /* 0x0000004e00067202 */ /* 0x000fe20000000f00 */
[----:B------:R0:W-:Y:S01]  /*1aa90*/  LDGSTS.E.BYPASS.LTC128B.128 [R7], desc[UR44][R44.64] ;  /* 0x000000002c077fae */ /* 0x0001e2000b981a2c */
[----:B------:R-:W-:Y:S02]  /*1aaa0*/  LEA.HI.X.SX32 R59, R5, R83, 0x1, P3 ;  /* 0x00000053053b7211 */ /* 0x000fe400018f0eff */
[----:B------:R-:W-:Y:S01]  /*1aab0*/  MOV R4, R72 ;  /* 0x0000004800047202 */ /* 0x000fe20000000f00 */
[----:B------:R0:W-:Y:S01]  /*1aac0*/  LDGSTS.E.BYPASS.LTC128B.128 [R6], desc[UR44][R52.64] ;  /* 0x0000000034067fae */ /* 0x0001e2000b981a2c */
[----:B------:R-:W-:Y:S02]  /*1aad0*/  LEA.HI.X.SX32 R75, R2, R83, 0x1, P0 ;  /* 0x00000053024b7211 */ /* 0x000fe400000f0eff */
[----:B------:R-:W-:Y:S01]  /*1aae0*/  MOV R5, R76 ;  /* 0x0000004c00057202 */ /* 0x000fe20000000f00 */
[----:B------:R0:W-:Y:S01]  /*1aaf0*/  LDGSTS.E.BYPASS.LTC128B.128 [R4], desc[UR44][R50.64] ;  /* 0x0000000032047fae */ /* 0x0001e2000b981a2c */
[----:B------:R-:W-:-:S02]  /*1ab00*/  IADD3 R54, P6, PT, R8, R82, RZ ;  /* 0x0000005208367210 */ /* 0x000fc40007fde0ff */
[----:B------:R-:W-:Y:S01]  /*1ab10*/  LEA.HI.X.SX32 R63, R3, R83, 0x1, P1 ;  /* 0x00000053033f7211 */ /* 0x000fe200008f0eff */
[----:B------:R0:W-:Y:S01]  /*1ab20*/  LDGSTS.E.BYPASS.LTC128B.128 [R5], desc[UR44][R42.64] ;  /* 0x000000002a057fae */ /* 0x0001e2000b981a2c */
[----:B------:R-:W-:Y:S02]  /*1ab30*/  MOV R2, R64 ;  /* 0x0000004000027202 */ /* 0x000fe40000000f00 */
[----:B------:R-:W-:Y:S02]  /*1ab40*/  MOV R3, R60 ;  /* 0x0000003c00037202 */ /* 0x000fe40000000f00 */
[----:B------:R-:W-:Y:S01]  /*1ab50*/  MOV R41, R40 ;  /* 0x0000002800297202 */ /* 0x000fe20000000f00 */
[----:B------:R0:W-:Y:S01]  /*1ab60*/  LDGSTS.E.BYPASS.LTC128B.128 [R2], desc[UR44][R48.64] ;  /* 0x0000000030027fae */ /* 0x0001e2000b981a2c */
[----:B------:R-:W-:Y:S02]  /*1ab70*/  MOV R39, R38 ;  /* 0x0000002600277202 */ /* 0x000fe40000000f00 */
[----:B------:R-:W-:Y:S01]  /*1ab80*/  LEA.HI.X.SX32 R55, R8, R83, 0x1, P6 ;  /* 0x0000005308377211 */ /* 0x000fe200030f0eff */
[----:B------:R0:W-:Y:S01]  /*1ab90*/  LDGSTS.E.BYPASS.LTC128B.128 [R3], desc[UR44][R46.64] ;  /* 0x000000002e037fae */ /* 0x0001e2000b981a2c */
[----:B------:R-:W-:-:S02]  /*1aba0*/  MOV R37, R36 ;  /* 0x0000002400257202 */ /* 0x000fc40000000f00 */
[----:B------:R-:W-:Y:S01]  /*1abb0*/  MOV R35, R34 ;  /* 0x0000002200237202 */ /* 0x000fe20000000f00 */
[----:B------:R0:W-:Y:S01]  /*1abc0*/  LDGSTS.E.BYPASS.LTC128B.128 [R41], desc[UR44][R30.64] ;  /* 0x000000001e297fae */ /* 0x0001e2000b981a2c */
[----:B------:R-:W-:Y:S02]  /*1abd0*/  MOV R33, R32 ;  /* 0x0000002000217202 */ /* 0x000fe40000000f00 */
[----:B------:R-:W-:Y:S01]  /*1abe0*/  MOV R27, R26 ;  /* 0x0000001a001b7202 */ /* 0x000fe20000000f00 */
[----:B------:R0:W-:Y:S01]  /*1abf0*/  LDGSTS.E.BYPASS.LTC128B.128 [R39], desc[UR44][R28.64] ;  /* 0x000000001c277fae */ /* 0x0001e2000b981a2c */
[----:B------:R-:W-:Y:S02]  /*1ac00*/  MOV R25, R24 ;  /* 0x0000001800197202 */ /* 0x000fe40000000f00 */
[----:B------:R-:W-:Y:S01]  /*1ac10*/  MOV R23, R22 ;  /* 0x0000001600177202 */ /* 0x000fe20000000f00 */
        /* <DEDUP_REMOVED lines=14> */
.L_x_1401:
[----:B------:R-:W-:Y:S01]  /*1ad00*/  SYNCS.ARRIVE.TRANS64.A1T0 RZ, [UR10+0x30020], RZ ;  /* 0x030020ffffff79a7 */ /* 0x000fe2000810000a */
[----:B------:R-:W-:Y:S05]  /*1ad10*/  BRA `(.L_x_1402) ;  /* 0x0000001000407947 */ /* 0x000fea0003800000 */
.L_x_1400:
[----:B------:R-:W1:Y:S01]  /*1ad20*/  LDCU UR9, c[0x0][0x388] ;  /* 0x00007100ff0977ac */ /* 0x000e620008000800 */
[C---:B------:R-:W-:Y:S01]  /*1ad30*/  IMAD R29, R68.reuse, R29, RZ ;  /* 0x0000001d441d7224 */ /* 0x040fe200078e02ff */
[----:B0-----:R-:W0:Y:S01]  /*1ad40*/  LDC R0, c[0x0][0x400] ;  /* 0x00010000ff007b82 */ /* 0x001e220000000800 */
[----:B------:R-:W-:Y:S01]  /*1ad50*/  IMAD.SHL.U32 R68, R68, 0x80, RZ ;  /* 0x0000008044447824 */ /* 0x000fe200078e00ff */
[----:B------:R-:W2:Y:S02]  /*1ad60*/  LDCU.64 UR4, c[0x0][0x3c0] ;  /* 0x00007800ff0477ac */ /* 0x000ea40008000a00 */
[C---:B------:R-:W-:Y:S01]  /*1ad70*/  IADD3 R2, P1, PT, R29.reuse, R6, RZ ;  /* 0x000000061d027210 */ /* 0x040fe20007f3e0ff */
[----:B------:R-:W-:Y:S01]  /*1ad80*/  USHF.L.U32 UR7, UR7, 0xe, URZ ;  /* 0x0000000e07077899 */ /* 0x000fe200080006ff */
[----:B------:R-:W-:Y:S02]  /*1ad90*/  LOP3.LUT R15, R68, R15, RZ, 0xfc, !PT ;  /* 0x0000000f440f7212 */ /* 0x000fe400078efcff */
[----:B------:R-:W-:-:S02]  /*1ada0*/  LEA.HI.X.SX32 R3, R29, R5, 0x1, P1 ;  /* 0x000000051d037211 */ /* 0x000fc400008f0eff */
[C---:B------:R-:W-:Y:S01]  /*1adb0*/  LOP3.LUT R5, R15.reuse, 0x10, RZ, 0xfc, !PT ;  /* 0x000000100f057812 */ /* 0x040fe200078efcff */
[----:B------:R-:W-:Y:S01]  /*1adc0*/  IMAD.U32 R42, RZ, RZ, UR7 ;  /* 0x00000007ff2a7e24 */ /* 0x000fe2000f8e00ff */
[----:B------:R-:W-:Y:S02]  /*1add0*/  IADD3 R8, P0, PT, R8, UR7, RZ ;  /* 0x0000000708087c10 */ /* 0x000fe4000ff1e0ff */
[C---:B------:R-:W-:Y:S01]  /*1ade0*/  ISETP.GE.AND P2, PT, R15.reuse, R12, PT ;  /* 0x0000000c0f00720c */ /* 0x040fe20003f46270 */
[----:B-1----:R-:W-:Y:S01]  /*1adf0*/  UIADD3 UR8, UPT, UPT, UR9, 0xf, URZ ;  /* 0x0000000f09087890 */ /* 0x002fe2000fffe0ff */
[----:B------:R-:W-:Y:S02]  /*1ae00*/  LEA.HI.X.SX32 R43, R42, R7, 0x1, P0 ;  /* 0x000000072a2b7211 */ /* 0x000fe400000f0eff */
[----:B------:R-:W-:Y:S01]  /*1ae10*/  LOP3.LUT R7, R15, 0x8, RZ, 0xfc, !PT ;  /* 0x000000080f077812 */ /* 0x000fe200078efcff */
[----:B------:R-:W-:Y:S01]  /*1ae20*/  USHF.R.S32.HI UR6, URZ, 0x1f, UR8 ;  /* 0x0000001fff067899 */ /* 0x000fe20008011408 */
[----:B--2---:R-:W-:-:S02]  /*1ae30*/  ISETP.NE.U32.AND P3, PT, RZ, UR4, PT ;  /* 0x00000004ff007c0c */ /* 0x004fc4000bf65070 */
[-C--:B------:R-:W-:Y:S01]  /*1ae40*/  ISETP.GE.AND P6, PT, R7, R12.reuse, PT ;  /* 0x0000000c0700720c */ /* 0x080fe20003fc6270 */
[----:B------:R-:W-:Y:S01]  /*1ae50*/  ULEA.HI UR6, UR6, UR8, URZ, 0x4 ;  /* 0x0000000806067291 */ /* 0x000fe2000f8f20ff */
[----:B------:R-:W-:Y:S02]  /*1ae60*/  ISETP.NE.AND.EX P3, PT, RZ, UR5, PT, P3 ;  /* 0x00000005ff007c0c */ /* 0x000fe4000bf65330 */
[----:B------:R-:W-:Y:S01]  /*1ae70*/  SEL R4, RZ, 0x10, P6 ;  /* 0x00000010ff047807 */ /* 0x000fe20003000000 */
[----:B------:R-:W-:Y:S01]  /*1ae80*/  USHF.R.S32.HI UR6, URZ, 0x4, UR6 ;  /* 0x00000004ff067899 */ /* 0x000fe20008011406 */
[-C--:B------:R-:W-:Y:S02]  /*1ae90*/  ISETP.NE.OR P4, PT, R5, R12.reuse, !P3 ;  /* 0x0000000c0500720c */ /* 0x080fe40005f85670 */
[----:B------:R-:W-:Y:S02]  /*1aea0*/  ISETP.NE.OR P5, PT, R7, R12, !P3 ;  /* 0x0000000c0700720c */ /* 0x000fe40005fa5670 */
[----:B------:R-:W-:Y:S01]  /*1aeb0*/  LOP3.LUT R7, R15, 0x18, RZ, 0xfc, !PT ;  /* 0x000000180f077812 */ /* 0x000fe200078efcff */
[----:B------:R-:W-:Y:S01]  /*1aec0*/  IMAD R9, RZ, RZ, -UR6 ;  /* 0x80000006ff097e24 */ /* 0x000fe2000f8e02ff */
[----:B0-----:R-:W-:-:S02]  /*1aed0*/  LEA.HI R17, R0, R0, RZ, 0x1 ;  /* 0x0000000000117211 */ /* 0x001fc400078f08ff */
[----:B------:R-:W-:Y:S02]  /*1aee0*/  ISETP.NE.OR P6, PT, R7, R12, !P3 ;  /* 0x0000000c0700720c */ /* 0x000fe40005fc5670 */
[----:B------:R-:W-:-:S04]  /*1aef0*/  VIADDMNMX R9, R9, UR9, RZ, PT ;  /* 0x0000000909097c46 */ /* 0x000fc8000b8001ff */
[--C-:B------:R-:W-:Y:S02]  /*1af00*/  IADD3 R16, P1, P0, R70, R16, R9.reuse ;  /* 0x0000001046107210 */ /* 0x100fe4000783e009 */
[----:B------:R-:W-:-:S04]  /*1af10*/  SHF.R.S32.HI R9, RZ, 0x1f, R9 ;  /* 0x0000001fff097819 */ /* 0x000fc80000011409 */
[----:B------:R-:W-:Y:S02]  /*1af20*/  IADD3.X R14, PT, PT, RZ, R14, R9, P1, P0 ;  /* 0x0000000eff0e7210 */ /* 0x000fe40000fe0409 */
[-C--:B------:R-:W-:Y:S02]  /*1af30*/  ISETP.GE.AND P1, PT, R5, R12.reuse, PT ;  /* 0x0000000c0500720c */ /* 0x080fe40003f26270 */
[----:B------:R-:W-:Y:S02]  /*1af40*/  ISETP.NE.OR P0, PT, R15, R12, !P3 ;  /* 0x0000000c0f00720c */ /* 0x000fe40005f05670 */
[----:B------:R-:W-:Y:S02]  /*1af50*/  SEL R5, RZ, 0x10, P2 ;  /* 0x00000010ff057807 */ /* 0x000fe40001000000 */
[----:B---3--:R-:W-:Y:S02]  /*1af60*/  SEL R22, R2, R16, P0 ;  /* 0x0000001002167207 */ /* 0x008fe40000000000 */
[----:B------:R-:W-:-:S02]  /*1af70*/  SEL R23, R3, R14, P0 ;  /* 0x0000000e03177207 */ /* 0x000fc40000000000 */
[----:B------:R-:W-:Y:S02]  /*1af80*/  SEL R5, R5, 0x10, P0 ;  /* 0x0000001005057807 */ /* 0x000fe40000000000 */
[C---:B------:R-:W-:Y:S02]  /*1af90*/  IADD3 R6, P0, PT, R8.reuse, 0x800, RZ ;  /* 0x0000080008067810 */ /* 0x040fe40007f1e0ff */
[C---:B------:R-:W-:Y:S02]  /*1afa0*/  IADD3 R10, P2, PT, R8.reuse, 0x400, RZ ;  /* 0x00000400080a7810 */ /* 0x040fe40007f5e0ff */
[C-C-:B------:R-:W-:Y:S01]  /*1afb0*/  SHF.R.U64 R9, R8.reuse, 0x3, R43.reuse ;  /* 0x0000000308097819 */ /* 0x140fe2000000122b */
[--C-:B------:R-:W-:Y:S01]  /*1afc0*/  IMAD.X R19, RZ, RZ, R43.reuse, P0 ;  /* 0x000000ffff137224 */ /* 0x100fe200000e062b */
[----:B------:R-:W-:Y:S01]  /*1afd0*/  ISETP.NE.U32.AND P0, PT, R5, RZ, PT ;  /* 0x000000ff0500720c */ /* 0x000fe20003f05070 */
[----:B------:R-:W-:Y:S01]  /*1afe0*/  IMAD.X R21, RZ, RZ, R43, P2 ;  /* 0x000000ffff157224 */ /* 0x000fe200010e062b */
[----:B------:R-:W-:-:S02]  /*1aff0*/  LOP3.LUT R42, R8, 0x70, R9, 0x78, !PT ;  /* 0x00000070082a7812 */ /* 0x000fc400078e7809 */
[C---:B------:R-:W-:Y:S02]  /*1b000*/  SHF.R.U64 R5, R6.reuse, 0x3, R19 ;  /* 0x0000000306057819 */ /* 0x040fe40000001213 */
[----:B------:R-:W-:Y:S02]  /*1b010*/  ISETP.GE.AND P2, PT, R7, R12, PT ;  /* 0x0000000c0700720c */ /* 0x000fe40003f46270 */
[----:B------:R-:W-:Y:S02]  /*1b020*/  LOP3.LUT R18, R6, 0x70, R5, 0x78, !PT ;  /* 0x0000007006127812 */ /* 0x000fe400078e7805 */
[----:B------:R-:W-:Y:S02]  /*1b030*/  SEL R6, R4, 0x10, P5 ;  /* 0x0000001004067807 */ /* 0x000fe40002800000 */
[----:B------:R-:W-:Y:S02]  /*1b040*/  SHF.R.U64 R7, R10, 0x3, R21 ;  /* 0x000000030a077819 */ /* 0x000fe40000001215 */
[----:B------:R-:W-:-:S02]  /*1b050*/  SHF.R.S32.HI R9, RZ, 0x1, R17 ;  /* 0x00000001ff097819 */ /* 0x000fc40000011411 */
[----:B------:R-:W-:Y:S02]  /*1b060*/  SEL R4, RZ, 0x10, P1 ;  /* 0x00000010ff047807 */ /* 0x000fe40000800000 */
[----:B------:R-:W-:Y:S02]  /*1b070*/  MOV R5, R42 ;  /* 0x0000002a00057202 */ /* 0x000fe40000000f00 */
[----:B------:R-:W-:Y:S02]  /*1b080*/  LOP3.LUT R20, R10, 0x70, R7, 0x78, !PT ;  /* 0x000000700a147812 */ /* 0x000fe400078e7807 */
[----:B------:R-:W-:Y:S01]  /*1b090*/  ISETP.NE.U32.AND P1, PT, R6, RZ, PT ;  /* 0x000000ff0600720c */ /* 0x000fe20003f25070 */
[----:B------:R-:W-:Y:S01]  /*1b0a0*/  IMAD.WIDE R6, R9, 0x10, R2 ;  /* 0x0000001009067825 */ /* 0x000fe200078e0202 */
[----:B------:R-:W-:Y:S01]  /*1b0b0*/  SEL R4, R4, 0x10, P4 ;  /* 0x0000001004047807 */ /* 0x000fe20002000000 */
[----:B------:R-:W-:Y:S01]  /*1b0c0*/  @!PT LDS RZ, [RZ] ;  /* 0x00000000fffff984 */ /* 0x000fe20000000800 */
[----:B------:R-:W-:Y:S01]  /*1b0d0*/  @!PT LDS RZ, [RZ] ;  /* 0x00000000fffff984 */ /* 0x000fe20000000800 */
[----:B------:R-:W-:Y:S01]  /*1b0e0*/  @!PT LDS RZ, [RZ] ;  /* 0x00000000fffff984 */ /* 0x000fe20000000800 */
[----:B------:R0:W-:Y:S01]  /*1b0f0*/  LDGSTS.E.BYPASS.LTC128B.128 [R5], desc[UR44][R22.64], P0 ;  /* 0x0000000016057fae */ /* 0x0001e20008181a2c */
[----:B------:R-:W-:-:S02]  /*1b100*/  MOV R18, R18 ;  /* 0x0000001200127202 */ /* 0x000fc40000000f00 */
[----:B------:R-:W-:Y:S02]  /*1b110*/  ISETP.NE.U32.AND P0, PT, R4, RZ, PT ;  /* 0x000000ff0400720c */ /* 0x000fe40003f05070 */
[----:B------:R-:W-:Y:S01]  /*1b120*/  MOV R4, R20 ;  /* 0x0000001400047202 */ /* 0x000fe20000000f00 */
[----:B------:R-:W-:Y:S01]  /*1b130*/  IMAD.WIDE R20, R9, 0x10, R6 ;  /* 0x0000001009147825 */ /* 0x000fe200078e0206 */
[----:B------:R-:W-:Y:S02]  /*1b140*/  SEL R24, R6, R16, P5 ;  /* 0x0000001006187207 */ /* 0x000fe40002800000 */
[----:B------:R-:W-:Y:S02]  /*1b150*/  SEL R25, R7, R14, P5 ;  /* 0x0000000e07197207 */ /* 0x000fe40002800000 */
[----:B------:R-:W-:Y:S02]  /*1b160*/  SEL R30, R20, R16, P4 ;  /* 0x00000010141e7207 */ /* 0x000fe40002000000 */
[----:B------:R-:W-:Y:S01]  /*1b170*/  SEL R31, R21, R14, P4 ;  /* 0x0000000e151f7207 */ /* 0x000fe20002000000 */
[----:B------:R1:W-:Y:S01]  /*1b180*/  LDGSTS.E.BYPASS.LTC128B.128 [R4], desc[UR44][R24.64], P1 ;  /* 0x0000000018047fae */ /* 0x0003e20008981a2c */
[----:B------:R-:W-:Y:S01]  /*1b190*/  LOP3.LUT R7, R15, 0x20, RZ, 0xfc, !PT ;  /* 0x000000200f077812 */ /* 0x000fe200078efcff */
[----:B------:R-:W-:Y:S01]  /*1b1a0*/  IMAD.WIDE R20, R9, 0x10, R20 ;  /* 0x0000001009147825 */ /* 0x000fe200078e0214 */
[----:B------:R-:W-:Y:S01]  /*1b1b0*/  IADD3 R17, P1, PT, R8, 0xc00, RZ ;  /* 0x00000c0008117810 */ /* 0x000fe20007f3e0ff */
[----:B------:R2:W-:Y:S01]  /*1b1c0*/  LDGSTS.E.BYPASS.LTC128B.128 [R18], desc[UR44][R30.64], P0 ;  /* 0x000000001e127fae */ /* 0x0005e20008181a2c */
[----:B------:R-:W-:-:S02]  /*1b1d0*/  ISETP.GE.AND P4, PT, R7, R12, PT ;  /* 0x0000000c0700720c */ /* 0x000fc40003f86270 */
[----:B------:R-:W-:Y:S01]  /*1b1e0*/  ISETP.NE.OR P5, PT, R7, R12, !P3 ;  /* 0x0000000c0700720c */ /* 0x000fe20005fa5670 */
[----:B------:R-:W-:Y:S01]  /*1b1f0*/  IMAD.X R27, RZ, RZ, R43, P1 ;  /* 0x000000ffff1b7224 */ /* 0x000fe200008e062b */
[----:B------:R-:W-:Y:S02]  /*1b200*/  IADD3 R7, P0, PT, R8, 0x1000, RZ ;  /* 0x0000100008077810 */ /* 0x000fe40007f1e0ff */
[----:B------:R-:W-:Y:S02]  /*1b210*/  SEL R19, RZ, 0x10, P2 ;  /* 0x00000010ff137807 */ /* 0x000fe40001000000 */
[----:B0-----:R-:W-:Y:S02]  /*1b220*/  LOP3.LUT R5, R15, 0x28, RZ, 0xfc, !PT ;  /* 0x000000280f057812 */ /* 0x001fe400078efcff */
[----:B------:R-:W-:Y:S02]  /*1b230*/  SEL R29, R21, R14, P6 ;  /* 0x0000000e151d7207 */ /* 0x000fe40003000000 */
[----:B------:R-:W-:-:S02]  /*1b240*/  ISETP.GE.AND P1, PT, R5, R12, PT ;  /* 0x0000000c0500720c */ /* 0x000fc40003f26270 */
[----:B------:R-:W-:Y:S02]  /*1b250*/  ISETP.NE.OR P2, PT, R5, R12, !P3 ;  /* 0x0000000c0500720c */ /* 0x000fe40005f45670 */
[----:B------:R-:W-:Y:S02]  /*1b260*/  SEL R19, R19, 0x10, P6 ;  /* 0x0000001013137807 */ /* 0x000fe40003000000 */
[C---:B------:R-:W-:Y:S02]  /*1b270*/  SHF.R.U64 R10, R17.reuse, 0x3, R27 ;  /* 0x00000003110a7819 */ /* 0x040fe4000000121b */
[----:B------:R-:W-:Y:S01]  /*1b280*/  SEL R28, R20, R16, P6 ;  /* 0x00000010141c7207 */ /* 0x000fe20003000000 */
[----:B-1----:R-:W-:Y:S01]  /*1b290*/  IMAD.X R25, RZ, RZ, R43, P0 ;  /* 0x000000ffff197224 */ /* 0x002fe200000e062b */
[----:B------:R-:W-:Y:S02]  /*1b2a0*/  IADD3 R5, P0, PT, R8, 0x1400, RZ ;  /* 0x0000140008057810 */ /* 0x000fe40007f1e0ff */
[----:B------:R-:W-:-:S02]  /*1b2b0*/  LOP3.LUT R26, R17, 0x70, R10, 0x78, !PT ;  /* 0x00000070111a7812 */ /* 0x000fc400078e780a */
[----:B--2---:R-:W-:Y:S01]  /*1b2c0*/  SEL R18, RZ, 0x10, P4 ;  /* 0x00000010ff127807 */ /* 0x004fe20002000000 */
[----:B------:R-:W-:Y:S01]  /*1b2d0*/  IMAD.X R21, RZ, RZ, R43, P0 ;  /* 0x000000ffff157224 */ /* 0x000fe200000e062b */
[----:B------:R-:W-:Y:S02]  /*1b2e0*/  ISETP.NE.U32.AND P0, PT, R19, RZ, PT ;  /* 0x000000ff1300720c */ /* 0x000fe40003f05070 */
[----:B------:R-:W-:Y:S02]  /*1b2f0*/  MOV R27, R26 ;  /* 0x0000001a001b7202 */ /* 0x000fe40000000f00 */
[C---:B------:R-:W-:Y:S02]  /*1b300*/  SHF.R.U64 R4, R5.reuse, 0x3, R21 ;  /* 0x0000000305047819 */ /* 0x040fe40000001215 */
[----:B------:R-:W-:Y:S02]  /*1b310*/  SEL R18, R18, 0x10, P5 ;  /* 0x0000001012127807 */ /* 0x000fe40002800000 */
[----:B------:R-:W-:Y:S01]  /*1b320*/  LOP3.LUT R20, R5, 0x70, R4, 0x78, !PT ;  /* 0x0000007005147812 */ /* 0x000fe200078e7804 */
[----:B------:R-:W-:Y:S01]  /*1b330*/  IMAD.SHL.U32 R5, R0, 0x2, RZ ;  /* 0x0000000200057824 */ /* 0x000fe200078e00ff */
[----:B------:R-:W-:-:S02]  /*1b340*/  SEL R4, RZ, 0x10, P1 ;  /* 0x00000010ff047807 */ /* 0x000fc40000800000 */
[----:B------:R-:W-:Y:S01]  /*1b350*/  SHF.R.U64 R6, R7, 0x3, R25 ;  /* 0x0000000307067819 */ /* 0x000fe20000001219 */
[----:B------:R-:W-:Y:S01]  /*1b360*/  IMAD.WIDE R2, R5, 0x10, R2 ;  /* 0x0000001005027825 */ /* 0x000fe200078e0202 */
[----:B------:R-:W-:Y:S01]  /*1b370*/  SEL R4, R4, 0x10, P2 ;  /* 0x0000001004047807 */ /* 0x000fe20001000000 */
[----:B------:R0:W-:Y:S01]  /*1b380*/  LDGSTS.E.BYPASS.LTC128B.128 [R27], desc[UR44][R28.64], P0 ;  /* 0x000000001c1b7fae */ /* 0x0001e20008181a2c */
[----:B------:R-:W-:Y:S02]  /*1b390*/  ISETP.NE.U32.AND P1, PT, R18, RZ, PT ;  /* 0x000000ff1200720c */ /* 0x000fe40003f25070 */
[----:B------:R-:W-:Y:S01]  /*1b3a0*/  ISETP.NE.U32.AND P0, PT, R4, RZ, PT ;  /* 0x000000ff0400720c */ /* 0x000fe20003f05070 */
[----:B------:R-:W-:Y:S01]  /*1b3b0*/  IMAD.WIDE R18, R9, 0x10, R2 ;  /* 0x0000001009127825 */ /* 0x000fe200078e0202 */
[----:B------:R-:W-:Y:S02]  /*1b3c0*/  LOP3.LUT R23, R15, 0x30, RZ, 0xfc, !PT ;  /* 0x000000300f177812 */ /* 0x000fe400078efcff */
[----:B------:R-:W-:Y:S01]  /*1b3d0*/  LOP3.LUT R24, R7, 0x70, R6, 0x78, !PT ;  /* 0x0000007007187812 */ /* 0x000fe200078e7806 */
[----:B------:R-:W-:Y:S01]  /*1b3e0*/  IMAD.WIDE R36, R0, 0x20, R2 ;  /* 0x0000002000247825 */ /* 0x000fe200078e0202 */
[----:B------:R-:W-:-:S02]  /*1b3f0*/  ISETP.GE.AND P4, PT, R23, R12, PT ;  /* 0x0000000c1700720c */ /* 0x000fc40003f86270 */
[----:B------:R-:W-:Y:S02]  /*1b400*/  ISETP.NE.OR P6, PT, R23, R12, !P3 ;  /* 0x0000000c1700720c */ /* 0x000fe40005fc5670 */
[----:B------:R-:W-:Y:S02]  /*1b410*/  MOV R6, R24 ;  /* 0x0000001800067202 */ /* 0x000fe40000000f00 */
[----:B------:R-:W-:Y:S02]  /*1b420*/  SEL R22, R2, R16, P5 ;  /* 0x0000001002167207 */ /* 0x000fe40002800000 */
[----:B------:R-:W-:Y:S02]  /*1b430*/  SEL R23, R3, R14, P5 ;  /* 0x0000000e03177207 */ /* 0x000fe40002800000 */
[----:B------:R-:W-:Y:S02]  /*1b440*/  MOV R20, R20 ;  /* 0x0000001400147202 */ /* 0x000fe40000000f00 */
[----:B------:R-:W-:Y:S01]  /*1b450*/  SEL R30, R18, R16, P2 ;  /* 0x00000010121e7207 */ /* 0x000fe20001000000 */
[----:B------:R1:W-:Y:S01]  /*1b460*/  LDGSTS.E.BYPASS.LTC128B.128 [R6], desc[UR44][R22.64], P1 ;  /* 0x0000000016067fae */ /* 0x0003e20008981a2c */
[----:B------:R-:W-:-:S02]  /*1b470*/  SEL R31, R19, R14, P2 ;  /* 0x0000000e131f7207 */ /* 0x000fc40001000000 */
[----:B------:R-:W-:Y:S02]  /*1b480*/  LOP3.LUT R5, R15, 0x38, RZ, 0xfc, !PT ;  /* 0x000000380f057812 */ /* 0x000fe400078efcff */
[C---:B------:R-:W-:Y:S01]  /*1b490*/  IADD3 R17, P2, PT, R8.reuse, 0x1800, RZ ;  /* 0x0000180008117810 */ /* 0x040fe20007f5e0ff */
[----:B------:R2:W-:Y:S01]  /*1b4a0*/  LDGSTS.E.BYPASS.LTC128B.128 [R20], desc[UR44][R30.64], P0 ;  /* 0x000000001e147fae */ /* 0x0005e20008181a2c */
[-C--:B------:R-:W-:Y:S01]  /*1b4b0*/  ISETP.GE.AND P1, PT, R5, R12.reuse, PT ;  /* 0x0000000c0500720c */ /* 0x080fe20003f26270 */
[----:B0-----:R-:W-:Y:S01]  /*1b4c0*/  IMAD.WIDE R28, R9, 0x10, R18 ;  /* 0x00000010091c7825 */ /* 0x001fe200078e0212 */
[----:B------:R-:W-:Y:S02]  /*1b4d0*/  ISETP.NE.OR P5, PT, R5, R12, !P3 ;  /* 0x0000000c0500720c */ /* 0x000fe40005fa5670 */
[----:B------:R-:W-:Y:S01]  /*1b4e0*/  IADD3 R7, P0, PT, R8, 0x1c00, RZ ;  /* 0x00001c0008077810 */ /* 0x000fe20007f1e0ff */
[----:B------:R-:W-:Y:S01]  /*1b4f0*/  IMAD.X R25, RZ, RZ, R43, P2 ;  /* 0x000000ffff197224 */ /* 0x000fe200010e062b */
[----:B------:R-:W-:-:S02]  /*1b500*/  LOP3.LUT R5, R15, 0x40, RZ, 0xfc, !PT ;  /* 0x000000400f057812 */ /* 0x000fc400078efcff */
[----:B------:R-:W-:Y:S02]  /*1b510*/  SEL R4, RZ, 0x10, P4 ;  /* 0x00000010ff047807 */ /* 0x000fe40002000000 */
[CC--:B------:R-:W-:Y:S02]  /*1b520*/  ISETP.GE.AND P2, PT, R5.reuse, R12.reuse, PT ;  /* 0x0000000c0500720c */ /* 0x0c0fe40003f46270 */
[----:B------:R-:W-:Y:S02]  /*1b530*/  ISETP.NE.OR P4, PT, R5, R12, !P3 ;  /* 0x0000000c0500720c */ /* 0x000fe40005f85670 */
[----:B------:R-:W-:Y:S02]  /*1b540*/  SEL R4, R4, 0x10, P6 ;  /* 0x0000001004047807 */ /* 0x000fe40003000000 */
[----:B------:R-:W-:Y:S02]  /*1b550*/  SEL R18, RZ, 0x10, P1 ;  /* 0x00000010ff127807 */ /* 0x000fe40000800000 */
[----:B------:R-:W-:Y:S01]  /*1b560*/  ISETP.NE.U32.AND P1, PT, R4, RZ, PT ;  /* 0x000000ff0400720c */ /* 0x000fe20003f25070 */
[----:B-1----:R-:W-:Y:S01]  /*1b570*/  IMAD.X R23, RZ, RZ, R43, P0 ;  /* 0x000000ffff177224 */ /* 0x002fe200000e062b */
[----:B------:R-:W-:-:S02]  /*1b580*/  IADD3 R5, P0, PT, R8, 0x2000, RZ ;  /* 0x0000200008057810 */ /* 0x000fc40007f1e0ff */
[C---:B------:R-:W-:Y:S02]  /*1b590*/  SHF.R.U64 R10, R17.reuse, 0x3, R25 ;  /* 0x00000003110a7819 */ /* 0x040fe40000001219 */
[----:B------:R-:W-:Y:S01]  /*1b5a0*/  SEL R18, R18, 0x10, P5 ;  /* 0x0000001012127807 */ /* 0x000fe20002800000 */
[----:B------:R-:W-:Y:S01]  /*1b5b0*/  IMAD.X R21, RZ, RZ, R43, P0 ;  /* 0x000000ffff157224 */ /* 0x000fe200000e062b */
[----:B------:R-:W-:Y:S02]  /*1b5c0*/  LOP3.LUT R24, R17, 0x70, R10, 0x78, !PT ;  /* 0x0000007011187812 */ /* 0x000fe400078e780a */
[----:B------:R-:W-:Y:S02]  /*1b5d0*/  SEL R26, R28, R16, P6 ;  /* 0x000000101c1a7207 */ /* 0x000fe40003000000 */
[----:B------:R-:W-:Y:S02]  /*1b5e0*/  SHF.R.U64 R4, R5, 0x3, R21 ;  /* 0x0000000305047819 */ /* 0x000fe40000001215 */
[----:B------:R-:W-:Y:S01]  /*1b5f0*/  SEL R27, R29, R14, P6 ;  /* 0x0000000e1d1b7207 */ /* 0x000fe20003000000 */
[----:B------:R-:W-:Y:S01]  /*1b600*/  IMAD.WIDE R28, R9, 0x10, R28 ;  /* 0x00000010091c7825 */ /* 0x000fe200078e021c */
[----:B--2---:R-:W-:-:S02]  /*1b610*/  LOP3.LUT R20, R5, 0x70, R4, 0x78, !PT ;  /* 0x0000007005147812 */ /* 0x004fc400078e7804 */
[----:B------:R-:W-:Y:S02]  /*1b620*/  SEL R4, RZ, 0x10, P2 ;  /* 0x00000010ff047807 */ /* 0x000fe40001000000 */
[C---:B------:R-:W-:Y:S02]  /*1b630*/  SHF.R.U64 R6, R7.reuse, 0x3, R23 ;  /* 0x0000000307067819 */ /* 0x040fe40000001217 */
[----:B------:R-:W-:Y:S02]  /*1b640*/  MOV R25, R24 ;  /* 0x0000001800197202 */ /* 0x000fe40000000f00 */
[----:B------:R-:W-:Y:S02]  /*1b650*/  ISETP.NE.U32.AND P2, PT, R18, RZ, PT ;  /* 0x000000ff1200720c */ /* 0x000fe40003f45070 */
[----:B------:R-:W-:Y:S01]  /*1b660*/  SEL R4, R4, 0x10, P4 ;  /* 0x0000001004047807 */ /* 0x000fe20002000000 */
[----:B------:R0:W-:Y:S01]  /*1b670*/  LDGSTS.E.BYPASS.LTC128B.128 [R25], desc[UR44][R26.64], P1 ;  /* 0x000000001a197fae */ /* 0x0001e20008981a2c */
[----:B------:R-:W-:-:S02]  /*1b680*/  LOP3.LUT R22, R7, 0x70, R6, 0x78, !PT ;  /* 0x0000007007167812 */ /* 0x000fc400078e7806 */
[----:B------:R-:W-:Y:S02]  /*1b690*/  ISETP.NE.U32.AND P1, PT, R4, RZ, PT ;  /* 0x000000ff0400720c */ /* 0x000fe40003f25070 */
[----:B------:R-:W-:Y:S02]  /*1b6a0*/  MOV R22, R22 ;  /* 0x0000001600167202 */ /* 0x000fe40000000f00 */
[----:B------:R-:W-:Y:S02]  /*1b6b0*/  SEL R4, R28, R16, P5 ;  /* 0x000000101c047207 */ /* 0x000fe40002800000 */
[----:B------:R-:W-:Y:S02]  /*1b6c0*/  SEL R5, R29, R14, P5 ;  /* 0x0000000e1d057207 */ /* 0x000fe40002800000 */
[----:B------:R-:W-:Y:S02]  /*1b6d0*/  LOP3.LUT R19, R15, 0x48, RZ, 0xfc, !PT ;  /* 0x000000480f137812 */ /* 0x000fe400078efcff */
[----:B------:R-:W-:Y:S01]  /*1b6e0*/  MOV R2, R20 ;  /* 0x0000001400027202 */ /* 0x000fe20000000f00 */
[----:B------:R-:W-:Y:S01]  /*1b6f0*/  IMAD.WIDE R20, R9, 0x10, R36 ;  /* 0x0000001009147825 */ /* 0x000fe200078e0224 */
[----:B------:R-:W-:Y:S01]  /*1b700*/  LOP3.LUT R3, R15, 0x50, RZ, 0xfc, !PT ;  /* 0x000000500f037812 */ /* 0x000fe200078efcff */
[----:B------:R1:W-:Y:S01]  /*1b710*/  LDGSTS.E.BYPASS.LTC128B.128 [R22], desc[UR44][R4.64], P2 ;  /* 0x0000000004167fae */ /* 0x0003e20009181a2c */
[----:B------:R-:W-:-:S02]  /*1b720*/  ISETP.NE.OR P0, PT, R19, R12, !P3 ;  /* 0x0000000c1300720c */ /* 0x000fc40005f05670 */
[----:B------:R-:W-:Y:S02]  /*1b730*/  ISETP.GE.AND P6, PT, R19, R12, PT ;  /* 0x0000000c1300720c */ /* 0x000fe40003fc6270 */
[----:B------:R-:W-:Y:S02]  /*1b740*/  SEL R30, R36, R16, P4 ;  /* 0x00000010241e7207 */ /* 0x000fe40002000000 */
[----:B------:R-:W-:Y:S01]  /*1b750*/  SEL R31, R37, R14, P4 ;  /* 0x0000000e251f7207 */ /* 0x000fe20002000000 */
[----:B------:R-:W-:Y:S01]  /*1b760*/  IMAD.WIDE R36, R0, 0x20, R36 ;  /* 0x0000002000247825 */ /* 0x000fe200078e0224 */
[----:B------:R-:W-:Y:S02]  /*1b770*/  IADD3 R7, P2, PT, R8, 0x2400, RZ ;  /* 0x0000240008077810 */ /* 0x000fe40007f5e0ff */
[CC--:B------:R-:W-:Y:S01]  /*1b780*/  ISETP.GE.AND P4, PT, R3.reuse, R12.reuse, PT ;  /* 0x0000000c0300720c */ /* 0x0c0fe20003f86270 */
[----:B------:R2:W-:Y:S01]  /*1b790*/  LDGSTS.E.BYPASS.LTC128B.128 [R2], desc[UR44][R30.64], P1 ;  /* 0x000000001e027fae */ /* 0x0005e20008981a2c */
[----:B------:R-:W-:Y:S01]  /*1b7a0*/  ISETP.NE.OR P5, PT, R3, R12, !P3 ;  /* 0x0000000c0300720c */ /* 0x000fe20005fa5670 */
[----:B------:R-:W-:Y:S01]  /*1b7b0*/  IMAD.X R29, RZ, RZ, R43, P2 ;  /* 0x000000ffff1d7224 */ /* 0x000fe200010e062b */
[----:B------:R-:W-:-:S02]  /*1b7c0*/  LOP3.LUT R3, R15, 0x58, RZ, 0xfc, !PT ;  /* 0x000000580f037812 */ /* 0x000fc400078efcff */
[----:B------:R-:W-:Y:S02]  /*1b7d0*/  SEL R34, R20, R16, P0 ;  /* 0x0000001014227207 */ /* 0x000fe40000000000 */
[----:B------:R-:W-:Y:S01]  /*1b7e0*/  SEL R35, R21, R14, P0 ;  /* 0x0000000e15237207 */ /* 0x000fe20000000000 */
[----:B------:R-:W-:Y:S01]  /*1b7f0*/  IMAD.WIDE R20, R9, 0x10, R20 ;  /* 0x0000001009147825 */ /* 0x000fe200078e0214 */
[----:B------:R-:W-:Y:S02]  /*1b800*/  SEL R19, RZ, 0x10, P6 ;  /* 0x00000010ff137807 */ /* 0x000fe40003000000 */
[----:B------:R-:W-:Y:S02]  /*1b810*/  IADD3 R6, P6, PT, R8, 0x2800, RZ ;  /* 0x0000280008067810 */ /* 0x000fe40007fde0ff */
[CC--:B------:R-:W-:Y:S02]  /*1b820*/  ISETP.GE.AND P1, PT, R3.reuse, R12.reuse, PT ;  /* 0x0000000c0300720c */ /* 0x0c0fe40003f26270 */
[----:B------:R-:W-:Y:S01]  /*1b830*/  ISETP.NE.OR P2, PT, R3, R12, !P3 ;  /* 0x0000000c0300720c */ /* 0x000fe20005f45670 */
[----:B0-----:R-:W-:Y:S01]  /*1b840*/  IMAD.X R27, RZ, RZ, R43, P6 ;  /* 0x000000ffff1b7224 */ /* 0x001fe200030e062b */
[----:B------:R-:W-:-:S02]  /*1b850*/  LOP3.LUT R3, R15, 0x60, RZ, 0xfc, !PT ;  /* 0x000000600f037812 */ /* 0x000fc400078efcff */
[----:B------:R-:W-:Y:S02]  /*1b860*/  SEL R18, RZ, 0x10, P4 ;  /* 0x00000010ff127807 */ /* 0x000fe40002000000 */
[----:B------:R-:W-:Y:S02]  /*1b870*/  SEL R32, R20, R16, P5 ;  /* 0x0000001014207207 */ /* 0x000fe40002800000 */
[----:B------:R-:W-:Y:S01]  /*1b880*/  SEL R33, R21, R14, P5 ;  /* 0x0000000e15217207 */ /* 0x000fe20002800000 */
[----:B------:R-:W-:Y:S01]  /*1b890*/  IMAD.WIDE R20, R9, 0x10, R20 ;  /* 0x0000001009147825 */ /* 0x000fe200078e0214 */
[----:B------:R-:W-:Y:S02]  /*1b8a0*/  SEL R19, R19, 0x10, P0 ;  /* 0x0000001013137807 */ /* 0x000fe40000000000 */
[----:B-1----:R-:W-:Y:S02]  /*1b8b0*/  IADD3 R5, P4, PT, R8, 0x2c00, RZ ;  /* 0x00002c0008057810 */ /* 0x002fe40007f9e0ff */
[----:B------:R-:W-:-:S02]  /*1b8c0*/  SEL R17, RZ, 0x10, P1 ;  /* 0x00000010ff117807 */ /* 0x000fc40000800000 */
[CC--:B------:R-:W-:Y:S01]  /*1b8d0*/  ISETP.GE.AND P0, PT, R3.reuse, R12.reuse, PT ;  /* 0x0000000c0300720c */ /* 0x0c0fe20003f06270 */
[--C-:B------:R-:W-:Y:S01]  /*1b8e0*/  IMAD.X R25, RZ, RZ, R43.reuse, P4 ;  /* 0x000000ffff197224 */ /* 0x100fe200020e062b */
[----:B------:R-:W-:Y:S02]  /*1b8f0*/  ISETP.NE.OR P6, PT, R3, R12, !P3 ;  /* 0x0000000c0300720c */ /* 0x000fe40005fc5670 */
[----:B------:R-:W-:Y:S02]  /*1b900*/  IADD3 R4, P1, PT, R8, 0x3000, RZ ;  /* 0x0000300008047810 */ /* 0x000fe40007f3e0ff */
[----:B------:R-:W-:Y:S02]  /*1b910*/  LOP3.LUT R3, R15, 0x68, RZ, 0xfc, !PT ;  /* 0x000000680f037812 */ /* 0x000fe400078efcff */
[----:B------:R-:W-:Y:S02]  /*1b920*/  SEL R18, R18, 0x10, P5 ;  /* 0x0000001012127807 */ /* 0x000fe40002800000 */
[----:B--2---:R-:W-:Y:S01]  /*1b930*/  SEL R31, R21, R14, P2 ;  /* 0x0000000e151f7207 */ /* 0x004fe20001000000 */
[----:B------:R-:W-:Y:S01]  /*1b940*/  IMAD.X R21, RZ, RZ, R43, P1 ;  /* 0x000000ffff157224 */ /* 0x000fe200008e062b */
[----:B------:R-:W-:-:S02]  /*1b950*/  ISETP.GE.AND P5, PT, R3, R12, PT ;  /* 0x0000000c0300720c */ /* 0x000fc40003fa6270 */
[----:B------:R-:W-:Y:S02]  /*1b960*/  ISETP.NE.OR P4, PT, R3, R12, !P3 ;  /* 0x0000000c0300720c */ /* 0x000fe40005f85670 */
[----:B------:R-:W-:Y:S02]  /*1b970*/  SEL R30, R20, R16, P2 ;  /* 0x00000010141e7207 */ /* 0x000fe40001000000 */
[----:B------:R-:W-:Y:S02]  /*1b980*/  SEL R17, R17, 0x10, P2 ;  /* 0x0000001011117807 */ /* 0x000fe40001000000 */
[C---:B------:R-:W-:Y:S02]  /*1b990*/  IADD3 R3, P2, PT, R8.reuse, 0x3400, RZ ;  /* 0x0000340008037810 */ /* 0x040fe40007f5e0ff */
[----:B------:R-:W-:Y:S02]  /*1b9a0*/  IADD3 R2, P1, PT, R8, 0x3800, RZ ;  /* 0x0000380008027810 */ /* 0x000fe40007f3e0ff */
[----:B------:R-:W-:Y:S01]  /*1b9b0*/  LOP3.LUT R23, R15, 0x70, RZ, 0xfc, !PT ;  /* 0x000000700f177812 */ /* 0x000fe200078efcff */
[----:B------:R-:W-:Y:S01]  /*1b9c0*/  IMAD.X R41, RZ, RZ, R43, P2 ;  /* 0x000000ffff297224 */ /* 0x000fe200010e062b */
[----:B------:R-:W-:Y:S01]  /*1b9d0*/  SHF.R.U64 R22, R7, 0x3, R29 ;  /* 0x0000000307167819 */ /* 0x000fe2000000121d */
[----:B------:R-:W-:Y:S01]  /*1b9e0*/  IMAD.X R39, RZ, RZ, R43, P1 ;  /* 0x000000ffff277224 */ /* 0x000fe200008e062b */
[----:B------:R-:W-:-:S02]  /*1b9f0*/  ISETP.GE.AND P2, PT, R23, R12, PT ;  /* 0x0000000c1700720c */ /* 0x000fc40003f46270 */
[----:B------:R-:W-:Y:S02]  /*1ba00*/  ISETP.NE.OR P1, PT, R23, R12, !P3 ;  /* 0x0000000c1700720c */ /* 0x000fe40005f25670 */
[C---:B------:R-:W-:Y:S02]  /*1ba10*/  SHF.R.U64 R23, R6.reuse, 0x3, R27 ;  /* 0x0000000306177819 */ /* 0x040fe4000000121b */
[----:B------:R-:W-:Y:S02]  /*1ba20*/  LOP3.LUT R28, R7, 0x70, R22, 0x78, !PT ;  /* 0x00000070071c7812 */ /* 0x000fe400078e7816 */
[----:B------:R-:W-:Y:S02]  /*1ba30*/  LOP3.LUT R26, R6, 0x70, R23, 0x78, !PT ;  /* 0x00000070061a7812 */ /* 0x000fe400078e7817 */
[----:B------:R-:W-:Y:S02]  /*1ba40*/  SHF.R.U64 R6, R3, 0x3, R41 ;  /* 0x0000000303067819 */ /* 0x000fe40000001229 */
[----:B------:R-:W-:-:S02]  /*1ba50*/  SHF.R.U64 R7, R2, 0x3, R39 ;  /* 0x0000000302077819 */ /* 0x000fc40000001227 */
[----:B------:R-:W-:Y:S02]  /*1ba60*/  SEL R10, RZ, 0x10, P0 ;  /* 0x00000010ff0a7807 */ /* 0x000fe40000000000 */
[----:B------:R-:W-:Y:S02]  /*1ba70*/  IADD3 R8, P0, PT, R8, 0x3c00, RZ ;  /* 0x00003c0008087810 */ /* 0x000fe40007f1e0ff */
[----:B------:R-:W-:Y:S02]  /*1ba80*/  LOP3.LUT R15, R15, 0x78, RZ, 0xfc, !PT ;  /* 0x000000780f0f7812 */ /* 0x000fe400078efcff */
[----:B------:R-:W-:Y:S01]  /*1ba90*/  LOP3.LUT R40, R3, 0x70, R6, 0x78, !PT ;  /* 0x0000007003287812 */ /* 0x000fe200078e7806 */
[----:B------:R-:W-:Y:S01]  /*1baa0*/  IMAD.X R43, RZ, RZ, R43, P0 ;  /* 0x000000ffff2b7224 */ /* 0x000fe200000e062b */
[----:B------:R-:W-:Y:S02]  /*1bab0*/  LOP3.LUT R38, R2, 0x70, R7, 0x78, !PT ;  /* 0x0000007002267812 */ /* 0x000fe400078e7807 */
[----:B------:R-:W-:-:S02]  /*1bac0*/  SEL R6, R36, R16, P6 ;  /* 0x0000001024067207 */ /* 0x000fc40003000000 */
[----:B------:R-:W-:Y:S01]  /*1bad0*/  SEL R7, R37, R14, P6 ;  /* 0x0000000e25077207 */ /* 0x000fe20003000000 */
[----:B------:R-:W-:Y:S01]  /*1bae0*/  IMAD.WIDE R36, R9, 0x10, R36 ;  /* 0x0000001009247825 */ /* 0x000fe200078e0224 */
[----:B------:R-:W-:Y:S02]  /*1baf0*/  SEL R10, R10, 0x10, P6 ;  /* 0x000000100a0a7807 */ /* 0x000fe40003000000 */
[----:B------:R-:W-:Y:S02]  /*1bb00*/  ISETP.NE.U32.AND P6, PT, R19, RZ, PT ;  /* 0x000000ff1300720c */ /* 0x000fe40003fc5070 */
[-C--:B------:R-:W-:Y:S02]  /*1bb10*/  ISETP.GE.AND P0, PT, R15, R12.reuse, PT ;  /* 0x0000000c0f00720c */ /* 0x080fe40003f06270 */
[----:B------:R-:W-:Y:S02]  /*1bb20*/  SHF.R.U64 R20, R5, 0x3, R25 ;  /* 0x0000000305147819 */ /* 0x000fe40000001219 */
[----:B------:R-:W-:-:S02]  /*1bb30*/  ISETP.NE.OR P3, PT, R15, R12, !P3 ;  /* 0x0000000c0f00720c */ /* 0x000fc40005f65670 */
[C---:B------:R-:W-:Y:S02]  /*1bb40*/  SHF.R.U64 R15, R4.reuse, 0x3, R21 ;  /* 0x00000003040f7819 */ /* 0x040fe40000001215 */
[----:B------:R-:W-:Y:S02]  /*1bb50*/  LOP3.LUT R24, R5, 0x70, R20, 0x78, !PT ;  /* 0x0000007005187812 */ /* 0x000fe400078e7814 */
[----:B------:R-:W-:Y:S02]  /*1bb60*/  SEL R2, RZ, 0x10, P5 ;  /* 0x00000010ff027807 */ /* 0x000fe40002800000 */
[----:B------:R-:W-:Y:S02]  /*1bb70*/  SEL R3, RZ, 0x10, P2 ;  /* 0x00000010ff037807 */ /* 0x000fe40001000000 */
[----:B------:R-:W-:Y:S02]  /*1bb80*/  LOP3.LUT R20, R4, 0x70, R15, 0x78, !PT ;  /* 0x0000007004147812 */ /* 0x000fe400078e780f */
[----:B------:R-:W-:-:S02]  /*1bb90*/  ISETP.NE.U32.AND P5, PT, R18, RZ, PT ;  /* 0x000000ff1200720c */ /* 0x000fc40003fa5070 */
[----:B------:R-:W-:Y:S02]  /*1bba0*/  MOV R29, R28 ;  /* 0x0000001c001d7202 */ /* 0x000fe40000000f00 */
[----:B------:R-:W-:Y:S02]  /*1bbb0*/  SEL R4, RZ, 0x10, P0 ;  /* 0x00000010ff047807 */ /* 0x000fe40000000000 */
[----:B------:R-:W-:Y:S01]  /*1bbc0*/  SEL R18, R36, R16, P4 ;  /* 0x0000001024127207 */ /* 0x000fe20002000000 */
[----:B------:R0:W-:Y:S01]  /*1bbd0*/  LDGSTS.E.BYPASS.LTC128B.128 [R29], desc[UR44][R34.64], P6 ;  /* 0x00000000221d7fae */ /* 0x0001e2000b181a2c */
[----:B------:R-:W-:Y:S01]  /*1bbe0*/  SEL R19, R37, R14, P4 ;  /* 0x0000000e25137207 */ /* 0x000fe20002000000 */
[----:B------:R-:W-:Y:S01]  /*1bbf0*/  IMAD.WIDE R36, R9, 0x10, R36 ;  /* 0x0000001009247825 */ /* 0x000fe200078e0224 */
[----:B------:R-:W-:Y:S02]  /*1bc00*/  SEL R2, R2, 0x10, P4 ;  /* 0x0000001002027807 */ /* 0x000fe40002000000 */
        /* <DEDUP_REMOVED lines=9> */
[----:B------:R-:W-:Y:S02]  /*1bca0*/  SHF.R.U64 R5, R8, 0x3, R43 ;  /* 0x0000000308057819 */ /* 0x000fe4000000122b */
[----:B------:R-:W-:Y:S02]  /*1bcb0*/  ISETP.NE.U32.AND P1, PT, R4, RZ, PT ;  /* 0x000000ff0400720c */ /* 0x000fe40003f25070 */
[----:B------:R-:W-:Y:S02]  /*1bcc0*/  MOV R27, R26 ;  /* 0x0000001a001b7202 */ /* 0x000fe40000000f00 */
[----:B------:R-:W-:Y:S02]  /*1bcd0*/  LOP3.LUT R42, R8, 0x70, R5, 0x78, !PT ;  /* 0x00000070082a7812 */ /* 0x000fe400078e7805 */
[----:B------:R-:W-:Y:S01]  /*1bce0*/  MOV R25, R24 ;  /* 0x0000001800197202 */ /* 0x000fe20000000f00 */
[----:B------:R0:W-:Y:S01]  /*1bcf0*/  LDGSTS.E.BYPASS.LTC128B.128 [R27], desc[UR44][R32.64], P5 ;  /* 0x00000000201b7fae */ /* 0x0001e2000a981a2c */
[----:B------:R-:W-:-:S02]  /*1bd00*/  MOV R21, R20 ;  /* 0x0000001400157202 */ /* 0x000fc40000000f00 */
[----:B------:R-:W-:Y:S01]  /*1bd10*/  MOV R41, R40 ;  /* 0x0000002800297202 */ /* 0x000fe20000000f00 */
[----:B------:R0:W-:Y:S01]  /*1bd20*/  LDGSTS.E.BYPASS.LTC128B.128 [R25], desc[UR44][R30.64], P4 ;  /* 0x000000001e197fae */ /* 0x0001e2000a181a2c */
[----:B------:R-:W-:Y:S02]  /*1bd30*/  MOV R39, R38 ;  /* 0x0000002600277202 */ /* 0x000fe40000000f00 */
[----:B------:R-:W-:Y:S01]  /*1bd40*/  MOV R42, R42 ;  /* 0x0000002a002a7202 */ /* 0x000fe20000000f00 */
[----:B------:R0:W-:Y:S01]  /*1bd50*/  LDGSTS.E.BYPASS.LTC128B.128 [R21], desc[UR44][R6.64], P2 ;  /* 0x0000000006157fae */ /* 0x0001e20009181a2c */
[----:B------:R-:W-:Y:S02]  /*1bd60*/  SEL R16, R36, R16, P3 ;  /* 0x0000001024107207 */ /* 0x000fe40001800000 */
        /* <DEDUP_REMOVED lines=10> */
.L_x_1403:
[----:B------:R-:W-:Y:S01]  /*1be10*/  SYNCS.ARRIVE.TRANS64.A1T0 RZ, [UR10+0x30020], RZ ;  /* 0x030020ffffff79a7 */ /* 0x000fe2000810000a */
.L_x_1402:
[----:B------:R-:W1:Y:S02]  /*1be20*/  LDCU.64 UR10, c[0x0][0x3c0] ;  /* 0x00007800ff0a77ac */ /* 0x000e640008000a00 */
[----:B-1----:R-:W-:-:S04]  /*1be30*/  ISETP.NE.U32.AND P0, PT, RZ, UR10, PT ;  /* 0x0000000aff007c0c */ /* 0x002fc8000bf05070 */
[----:B------:R-:W-:Y:S01]  /*1be40*/  ISETP.NE.AND.EX P0, PT, RZ, UR11, PT, P0 ;  /* 0x0000000bff007c0c */ /* 0x000fe2000bf05300 */
[----:B------:R-:W1:Y:S01]  /*1be50*/  LDCU UR12, c[0x0][0x3e8] ;  /* 0x00007d00ff0c77ac */ /* 0x000e620008000800 */
[----:B------:R-:W-:Y:S01]  /*1be60*/  BSSY.RECONVERGENT B0, `(.L_x_1404) ;  /* 0x0000019000007945 */ /* 0x000fe20003800200 */
[----:B------:R-:W2:Y:S01]  /*1be70*/  LDCU.64 UR8, c[0x0][0x3e0] ;  /* 0x00007c00ff0877ac */ /* 0x000ea20008000a00 */
[----:B------:R-:W3:Y:S01]  /*1be80*/  LDCU.64 UR6, c[0x0][0x3d0] ;  /* 0x00007a00ff0677ac */ /* 0x000ee20008000a00 */
[----:B------:R-:W4:Y:S08]  /*1be90*/  LDCU.64 UR4, c[0x0][0x3f8] ;  /* 0x00007f00ff0477ac */ /* 0x000f300008000a00 */
[----:B-1234-:R-:W-:Y:S05]  /*1bea0*/  @!P0 EXIT ;  /* 0x000000000000894d */ /* 0x01efea0003800000 */
.L_x_1405:
[----:B0-----:R-:W-:-:S04]  /*1beb0*/  IADD3 R14, P1, P0, R69, UR10, R71 ;  /* 0x0000000a450e7c10 */ /* 0x001fc8000f83e047 */
[----:B------:R-:W-:-:S05]  /*1bec0*/  IADD3.X R15, PT, PT, RZ, UR11, RZ, P1, P0 ;  /* 0x0000000bff0f7c10 */ /* 0x000fca0008fe04ff */
[----:B-1----:R-:W2:Y:S01]  /*1bed0*/  LDG.E.U8 R3, desc[UR44][R14.64] ;  /* 0x0000002c0e037981 */ /* 0x002ea2000c1e1100 */
[--C-:B------:R-:W-:Y:S01]  /*1bee0*/  IMAD R4, R12, UR12, R71.reuse ;  /* 0x0000000c0c047c24 */ /* 0x100fe2000f8e0247 */
[----:B------:R-:W-:-:S04]  /*1bef0*/  IADD3 R6, P1, P0, R67, UR6, R71 ;  /* 0x0000000643067c10 */ /* 0x000fc8000f83e047 */
[--C-:B------:R-:W-:Y:S02]  /*1bf00*/  SHF.R.S32.HI R2, RZ, 0x1f, R4.reuse ;  /* 0x0000001fff027819 */ /* 0x100fe40000011404 */
[----:B------:R-:W-:Y:S02]  /*1bf10*/  IADD3 R4, P3, P2, R13, UR8, R4 ;  /* 0x000000080d047c10 */ /* 0x000fe4000fa7e004 */
[----:B------:R-:W-:Y:S02]  /*1bf20*/  IADD3.X R7, PT, PT, RZ, UR7, RZ, P1, P0 ;  /* 0x00000007ff077c10 */ /* 0x000fe40008fe04ff */
[----:B------:R-:W-:Y:S01]  /*1bf30*/  IADD3.X R5, PT, PT, RZ, UR9, R2, P3, P2 ;  /* 0x00000009ff057c10 */ /* 0x000fe20009fe4402 */
[----:B------:R-:W-:-:S04]  /*1bf40*/  IMAD R8, R12, R0, R71 ;  /* 0x000000000c087224 */ /* 0x000fc800078e0247 */
[----:B--2---:R1:W-:Y:S04]  /*1bf50*/  STG.E.U8 desc[UR44][R4.64], R3 ;  /* 0x0000000304007986 */ /* 0x0043e8000c10112c */
[----:B------:R-:W2:Y:S01]  /*1bf60*/  LDG.E.U8 R6, desc[UR44][R6.64] ;  /* 0x0000002c06067981 */ /* 0x000ea2000c1e1100 */
[--C-:B------:R-:W-:Y:S02]  /*1bf70*/  SHF.R.S32.HI R2, RZ, 0x1f, R8.reuse ;  /* 0x0000001fff027819 */ /* 0x100fe40000011408 */
[----:B------:R-:W-:-:S04]  /*1bf80*/  IADD3 R8, P1, P0, R11, UR4, R8 ;  /* 0x000000040b087c10 */ /* 0x000fc8000f83e008 */
[----:B------:R-:W-:Y:S01]  /*1bf90*/  IADD3.X R9, PT, PT, RZ, UR5, R2, P1, P0 ;  /* 0x00000005ff097c10 */ /* 0x000fe20008fe0402 */
[C---:B------:R-:W-:Y:S01]  /*1bfa0*/  VIADD R2, R71.reuse, 0x40 ;  /* 0x0000004047027836 */ /* 0x040fe20000000000 */
[----:B------:R-:W-:-:S03]  /*1bfb0*/  ISETP.GE.U32.AND P0, PT, R71, 0x40, PT ;  /* 0x000000404700780c */ /* 0x000fc60003f06070 */
[----:B------:R-:W-:Y:S01]  /*1bfc0*/  IMAD.MOV.U32 R71, RZ, RZ, R2 ;  /* 0x000000ffff477224 */ /* 0x000fe200078e0002 */
[----:B--2---:R1:W-:Y:S09]  /*1bfd0*/  STG.E.U8 desc[UR44][R8.64], R6 ;  /* 0x0000000608007986 */ /* 0x0043f2000c10112c */
[----:B------:R-:W-:Y:S05]  /*1bfe0*/  @!P0 BRA `(.L_x_1405) ;  /* 0xfffffffc00b08947 */ /* 0x000fea000383ffff */
[----:B------:R-:W-:Y:S05]  /*1bff0*/  BSYNC.RECONVERGENT B0 ;  /* 0x0000000000007941 */ /* 0x000fea0003800200 */
.L_x_1404:
[----:B------:R-:W-:Y:S05]  /*1c000*/  EXIT ;  /* 0x000000000000794d */ /* 0x000fea0003800000 */
.L_x_2851:
[----:B------:R-:W-:-:S08]  /*1c010*/  NOP ;  /* 0x0000000000007918 */ /* 0x000fd00000000000 */
[----:B------:R-:W-:-:S00]  /*1c020*/  USETMAXREG.DEALLOC.CTAPOOL 0x18 ;  /* 0x00000018000079c8 */ /* 0x000fc000080e0500 */
[----:B------:R-:W-:Y:S05]  /*1c030*/  EXIT ;  /* 0x000000000000794d */ /* 0x000fea0003800000 */
.L_x_1174:
[----:B------:R-:W-:-:S07]  /*1c040*/  MOV R2, UR4 ;  /* 0x0000000400027c02 */ /* 0x000fce0008000f00 */
.L_x_1406:
[----:B0-----:R0:W1:Y:S02]  /*1c050*/  SYNCS.PHASECHK.TRANS64.TRYWAIT P0, [R2+URZ+0x30010], R7 ;  /* 0x03001007020075a7 */ /* 0x00106400080011ff */
[----:B-1----:R-:W-:Y:S05]  /*1c060*/  @!P0 NANOSLEEP.SYNCS 0x989680 ;  /* 0x009896800000895d */ /* 0x002fea0003900000 */
[----:B------:R-:W1:Y:S02]  /*1c070*/  @!P0 SYNCS.PHASECHK.TRANS64 P0, [R2+URZ+0x30010], R7 ;  /* 0x03001007020085a7 */ /* 0x000e6400080010ff */
[----:B-1----:R-:W-:Y:S05]  /*1c080*/  @!P0 BRA `(.L_x_1406) ;  /* 0xfffffffc00f08947 */ /* 0x002fea000383ffff */
[----:B------:R-:W-:Y:S05]  /*1c090*/  BRA `(.L_x_1407) ;  /* 0xfffffe5400a47947 */ /* 0x000fea000383ffff */
.L_x_1176:
[----:B0-----:R-:W-:-:S07]  /*1c0a0*/  MOV R2, UR4 ;  /* 0x0000000400027c02 */ /* 0x001fce0008000f00 */
.L_x_1408:
[----:B0-----:R0:W1:Y:S02]  /*1c0b0*/  SYNCS.PHASECHK.TRANS64.TRYWAIT P0, [R2+URZ+0x30020], R7 ;  /* 0x03002007020075a7 */ /* 0x00106400080011ff */
[----:B-1----:R-:W-:Y:S05]  /*1c0c0*/  @!P0 NANOSLEEP.SYNCS 0x989680 ;  /* 0x009896800000895d */ /* 0x002fea0003900000 */
[----:B------:R-:W1:Y:S02]  /*1c0d0*/  @!P0 SYNCS.PHASECHK.TRANS64 P0, [R2+URZ+0x30020], R7 ;  /* 0x03002007020085a7 */ /* 0x000e6400080010ff */
[----:B-1----:R-:W-:Y:S05]  /*1c0e0*/  @!P0 BRA `(.L_x_1408) ;  /* 0xfffffffc00f08947 */ /* 0x002fea000383ffff */
[----:B------:R-:W-:Y:S05]  /*1c0f0*/  BRA `(.L_x_1409) ;  /* 0xfffffe5400a07947 */ /* 0x000fea000383ffff */
.L_x_1178:
[----:B------:R-:W-:-:S07]  /*1c100*/  MOV R5, UR4 ;  /* 0x0000000400057c02 */ /* 0x000fce0008000f00 */
.L_x_1410:
[----:B0-----:R0:W1:Y:S02]  /*1c110*/  SYNCS.PHASECHK.TRANS64.TRYWAIT P0, [R5+URZ+0x300d8], R6 ;  /* 0x0300d806050075a7 */ /* 0x00106400080011ff */
[----:B-1----:R-:W-:Y:S05]  /*1c120*/  @!P0 NANOSLEEP.SYNCS 0x989680 ;  /* 0x009896800000895d */ /* 0x002fea0003900000 */
[----:B------:R-:W1:Y:S02]  /*1c130*/  @!P0 SYNCS.PHASECHK.TRANS64 P0, [R5+URZ+0x300d8], R6 ;  /* 0x0300d806050085a7 */ /* 0x000e6400080010ff */
[----:B-1----:R-:W-:Y:S05]  /*1c140*/  @!P0 BRA `(.L_x_1410) ;  /* 0xfffffffc00f08947 */ /* 0x002fea000383ffff */
[----:B------:R-:W-:Y:S05]  /*1c150*/  BRA `(.L_x_1411) ;  /* 0xfffffe5400ac7947 */ /* 0x000fea000383ffff */
.L_x_1182:
[----:B------:R-:W-:-:S07]  /*1c160*/  MOV R2, UR4 ;  /* 0x0000000400027c02 */ /* 0x000fce0008000f00 */
.L_x_1412:
[----:B--2---:R2:W3:Y:S02]  /*1c170*/  SYNCS.PHASECHK.TRANS64.TRYWAIT P0, [R2+URZ+0x30028], R7 ;  /* 0x03002807020075a7 */ /* 0x0044e400080011ff */
[----:B---3--:R-:W-:Y:S05]  /*1c180*/  @!P0 NANOSLEEP.SYNCS 0x989680 ;  /* 0x009896800000895d */ /* 0x008fea0003900000 */
[----:B------:R-:W3:Y:S02]  /*1c190*/  @!P0 SYNCS.PHASECHK.TRANS64 P0, [R2+URZ+0x30028], R7 ;  /* 0x03002807020085a7 */ /* 0x000ee400080010ff */
[----:B---3--:R-:W-:Y:S05]  /*1c1a0*/  @!P0 BRA `(.L_x_1412) ;  /* 0xfffffffc00f08947 */ /* 0x008fea000383ffff */
[----:B------:R-:W-:Y:S05]  /*1c1b0*/  BRA `(.L_x_1413) ;  /* 0xfffffe5800487947 */ /* 0x000fea000383ffff */
.L_x_1184:
[----:B0-----:R-:W-:-:S07]  /*1c1c0*/  MOV R5, UR4 ;  /* 0x0000000400057c02 */ /* 0x001fce0008000f00 */
.L_x_1414:
[----:B0-----:R0:W2:Y:S02]  /*1c1d0*/  SYNCS.PHASECHK.TRANS64.TRYWAIT P0, [R5+URZ+0x300e8], R6 ;  /* 0x0300e806050075a7 */ /* 0x0010a400080011ff */
[----:B--2---:R-:W-:Y:S05]  /*1c1e0*/  @!P0 NANOSLEEP.SYNCS 0x989680 ;  /* 0x009896800000895d */ /* 0x004fea0003900000 */
[----:B------:R-:W2:Y:S02]  /*1c1f0*/  @!P0 SYNCS.PHASECHK.TRANS64 P0, [R5+URZ+0x300e8], R6 ;  /* 0x0300e806050085a7 */ /* 0x000ea400080010ff */
[----:B--2---:R-:W-:Y:S05]  /*1c200*/  @!P0 BRA `(.L_x_1414) ;  /* 0xfffffffc00f08947 */ /* 0x004fea000383ffff */
[----:B------:R-:W-:Y:S05]  /*1c210*/  BRA `(.L_x_1415) ;  /* 0xfffffe5800507947 */ /* 0x000fea000383ffff */
.L_x_1188:
[----:B------:R-:W-:-:S07]  /*1c220*/  MOV R2, UR4 ;  /* 0x0000000400027c02 */ /* 0x000fce0008000f00 */
.L_x_1416:
[----:B--2---:R2:W3:Y:S02]  /*1c230*/  SYNCS.PHASECHK.TRANS64.TRYWAIT P0, [R2+URZ+0x30030], R7 ;  /* 0x03003007020075a7 */ /* 0x0044e400080011ff */
[----:B---3--:R-:W-:Y:S05]  /*1c240*/  @!P0 NANOSLEEP.SYNCS 0x989680 ;  /* 0x009896800000895d */ /* 0x008fea0003900000 */
[----:B------:R-:W3:Y:S02]  /*1c250*/  @!P0 SYNCS.PHASECHK.TRANS64 P0, [R2+URZ+0x30030], R7 ;  /* 0x03003007020085a7 */ /* 0x000ee400080010ff */
[----:B---3--:R-:W-:Y:S05]  /*1c260*/  @!P0 BRA `(.L_x_1416) ;  /* 0xfffffffc00f08947 */ /* 0x008fea000383ffff */
[----:B------:R-:W-:Y:S05]  /*1c270*/  BRA `(.L_x_1417) ;  /* 0xfffffe5800e87947 */ /* 0x000fea000383ffff */
.L_x_1190:
[----:B------:R-:W-:-:S07]  /*1c280*/  MOV R3, UR4 ;  /* 0x0000000400037c02 */ /* 0x000fce0008000f00 */
.L_x_1418:
[----:B---3--:R3:W4:Y:S02]  /*1c290*/  SYNCS.PHASECHK.TRANS64.TRYWAIT P0, [R3+URZ+0x30120], R6 ;  /* 0x03012006030075a7 */ /* 0x00872400080011ff */
[----:B----4-:R-:W-:Y:S05]  /*1c2a0*/  @!P0 NANOSLEEP.SYNCS 0x989680 ;  /* 0x009896800000895d */ /* 0x010fea0003900000 */
[----:B------:R-:W4:Y:S02]  /*1c2b0*/  @!P0 SYNCS.PHASECHK.TRANS64 P0, [R3+URZ+0x30120], R6 ;  /* 0x03012006030085a7 */ /* 0x000f2400080010ff */
[----:B----4-:R-:W-:Y:S05]  /*1c2c0*/  @!P0 BRA `(.L_x_1418) ;  /* 0xfffffffc00f08947 */ /* 0x010fea000383ffff */
[----:B------:R-:W-:Y:S05]  /*1c2d0*/  BRA `(.L_x_1419) ;  /* 0xfffffe5800e07947 */ /* 0x000fea000383ffff */
.L_x_1192:
[----:B------:R-:W-:-:S07]  /*1c2e0*/  MOV R4, UR4 ;  /* 0x0000000400047c02 */ /* 0x000fce0008000f00 */
.L_x_1420:
[----:B--2---:R2:W3:Y:S02]  /*1c2f0*/  SYNCS.PHASECHK.TRANS64.TRYWAIT P0, [R4+URZ+0x300d8], R7 ;  /* 0x0300d807040075a7 */ /* 0x0044e400080011ff */
[----:B---3--:R-:W-:Y:S05]  /*1c300*/  @!P0 NANOSLEEP.SYNCS 0x989680 ;  /* 0x009896800000895d */ /* 0x008fea0003900000 */
[----:B------:R-:W3:Y:S02]  /*1c310*/  @!P0 SYNCS.PHASECHK.TRANS64 P0, [R4+URZ+0x300d8], R7 ;  /* 0x0300d807040085a7 */ /* 0x000ee400080010ff */
[----:B---3--:R-:W-:Y:S05]  /*1c320*/  @!P0 BRA `(.L_x_1420) ;  /* 0xfffffffc00f08947 */ /* 0x008fea000383ffff */
[----:B------:R-:W-:Y:S05]  /*1c330*/  BRA `(.L_x_1421) ;  /* 0xfffffe5800e07947 */ /* 0x000fea000383ffff */
.L_x_1197:
[----:B------:R-:W-:Y:S07]  /*1c340*/  MOV R4, UR11 ;  /* 0x0000000b00047c02 */ /* 0x000fee0008000f00 */
.L_x_1422:
[----:B0-----:R0:W1:Y:S02]  /*1c350*/  SYNCS.PHASECHK.TRANS64.TRYWAIT P1, [R4+URZ+0x30020], R5 ;  /* 0x03002005040075a7 */ /* 0x00106400080211ff */
[----:B-1----:R-:W-:Y:S05]  /*1c360*/  @!P1 NANOSLEEP.SYNCS 0x989680 ;  /* 0x009896800000995d */ /* 0x002fea0003900000 */
[----:B------:R-:W1:Y:S02]  /*1c370*/  @!P1 SYNCS.PHASECHK.TRANS64 P1, [R4+URZ+0x30020], R5 ;  /* 0x03002005040095a7 */ /* 0x000e6400080210ff */
[----:B-1----:R-:W-:Y:S05]  /*1c380*/  @!P1 BRA `(.L_x_1422) ;  /* 0xfffffffc00f09947 */ /* 0x002fea000383ffff */
[----:B------:R-:W-:Y:S05]  /*1c390*/  BRA `(.L_x_1423) ;  /* 0xfffffe5c00e47947 */ /* 0x000fea000383ffff */
.L_x_1201:
[----:B------:R-:W-:Y:S07]  /*1c3a0*/  MOV R0, UR7 ;  /* 0x0000000700007c02 */ /* 0x000fee0008000f00 */
.L_x_1424:
[----:B-1----:R1:W2:Y:S02]  /*1c3b0*/  SYNCS.PHASECHK.TRANS64.TRYWAIT P1, [R0+URZ+0x30020], R3 ;  /* 0x03002003000075a7 */ /* 0x0022a400080211ff */
[----:B--2---:R-:W-:Y:S05]  /*1c3c0*/  @!P1 NANOSLEEP.SYNCS 0x989680 ;  /* 0x009896800000995d */ /* 0x004fea0003900000 */
[----:B------:R-:W2:Y:S02]  /*1c3d0*/  @!P1 SYNCS.PHASECHK.TRANS64 P1, [R0+URZ+0x30020], R3 ;  /* 0x03002003000095a7 */ /* 0x000ea400080210ff */
[----:B--2---:R-:W-:Y:S05]  /*1c3e0*/  @!P1 BRA `(.L_x_1424) ;  /* 0xfffffffc00f09947 */ /* 0x004fea000383ffff */
[----:B------:R-:W-:Y:S05]  /*1c3f0*/  BRA `(.L_x_1425) ;  /* 0xfffffe6000947947 */ /* 0x000fea000383ffff */
.L_x_1203:
[----:B------:R-:W-:Y:S07]  /*1c400*/  MOV R0, UR4 ;  /* 0x0000000400007c02 */ /* 0x000fee0008000f00 */
.L_x_1426:
[----:B-1----:R1:W2:Y:S02]  /*1c410*/  SYNCS.PHASECHK.TRANS64.TRYWAIT P1, [R0+URZ+0x30128], R3 ;  /* 0x03012803000075a7 */ /* 0x0022a400080211ff */
[----:B--2---:R-:W-:Y:S05]  /*1c420*/  @!P1 NANOSLEEP.SYNCS 0x989680 ;  /* 0x009896800000995d */ /* 0x004fea0003900000 */
[----:B------:R-:W2:Y:S02]  /*1c430*/  @!P1 SYNCS.PHASECHK.TRANS64 P1, [R0+URZ+0x30128], R3 ;  /* 0x03012803000095a7 */ /* 0x000ea400080210ff */
[----:B--2---:R-:W-:Y:S05]  /*1c440*/  @!P1 BRA `(.L_x_1426) ;  /* 0xfffffffc00f09947 */ /* 0x004fea000383ffff */
[----:B------:R-:W-:Y:S05]  /*1c450*/  BRA `(.L_x_1427) ;  /* 0xfffffe6000947947 */ /* 0x000fea000383ffff */
.L_x_1205:
[----:B------:R-:W-:Y:S07]  /*1c460*/  MOV R4, UR4 ;  /* 0x0000000400047c02 */ /* 0x000fee0008000f00 */
.L_x_1428:
[----:B-1----:R1:W2:Y:S02]  /*1c470*/  SYNCS.PHASECHK.TRANS64.TRYWAIT P1, [R4+URZ+0x300e8], R7 ;  /* 0x0300e807040075a7 */ /* 0x0022a400080211ff */
[----:B--2---:R-:W-:Y:S05]  /*1c480*/  @!P1 NANOSLEEP.SYNCS 0x989680 ;  /* 0x009896800000995d */ /* 0x004fea0003900000 */
[----:B------:R-:W2:Y:S02]  /*1c490*/  @!P1 SYNCS.PHASECHK.TRANS64 P1, [R4+URZ+0x300e8], R7 ;  /* 0x0300e807040095a7 */ /* 0x000ea400080210ff */
[----:B--2---:R-:W-:Y:S05]  /*1c4a0*/  @!P1 BRA `(.L_x_1428) ;  /* 0xfffffffc00f09947 */ /* 0x004fea000383ffff */
[----:B------:R-:W-:Y:S05]  /*1c4b0*/  BRA `(.L_x_1429) ;  /* 0xfffffe60009c7947 */ /* 0x000fea000383ffff */
.L_x_1209:
[----:B------:R-:W-:Y:S07]  /*1c4c0*/  MOV R4, UR10 ;  /* 0x0000000a00047c02 */ /* 0x000fee0008000f00 */
.L_x_1430:
[----:B0-----:R0:W1:Y:S02]  /*1c4d0*/  SYNCS.PHASECHK.TRANS64.TRYWAIT P1, [R4+URZ+0x30020], R7 ;  /* 0x03002007040075a7 */ /* 0x00106400080211ff */
[----:B-1----:R-:W-:Y:S05]  /*1c4e0*/  @!P1 NANOSLEEP.SYNCS 0x989680 ;  /* 0x009896800000995d */ /* 0x002fea0003900000 */
[----:B------:R-:W1:Y:S02]  /*1c4f0*/  @!P1 SYNCS.PHASECHK.TRANS64 P1, [R4+URZ+0x30020], R7 ;  /* 0x03002007040095a7 */ /* 0x000e6400080210ff */
[----:B-1----:R-:W-:Y:S05]  /*1c500*/  @!P1 BRA `(.L_x_1430) ;  /* 0xfffffffc00f09947 */ /* 0x002fea000383ffff */
[----:B------:R-:W-:Y:S05]  /*1c510*/  BRA `(.L_x_1431) ;  /* 0xfffffe6400787947 */ /* 0x000fea000383ffff */
.L_x_1213:
[----:B------:R-:W-:Y:S07]  /*1c520*/  MOV R0, UR7 ;  /* 0x0000000700007c02 */ /* 0x000fee0008000f00 */
.L_x_1432:
[----:B--2---:R2:W3:Y:S02]  /*1c530*/  SYNCS.PHASECHK.TRANS64.TRYWAIT P1, [R0+URZ+0x30020], R3 ;  /* 0x03002003000075a7 */ /* 0x0044e400080211ff */
[----:B---3--:R-:W-:Y:S05]  /*1c540*/  @!P1 NANOSLEEP.SYNCS 0x989680 ;  /* 0x009896800000995d */ /* 0x008fea0003900000 */
[----:B------:R-:W3:Y:S02]  /*1c550*/  @!P1 SYNCS.PHASECHK.TRANS64 P1, [R0+URZ+0x30020], R3 ;  /* 0x03002003000095a7 */ /* 0x000ee400080210ff */
[----:B---3--:R-:W-:Y:S05]  /*1c560*/  @!P1 BRA `(.L_x_1432) ;  /* 0xfffffffc00f09947 */ /* 0x008fea000383ffff */
[----:B------:R-:W-:Y:S05]  /*1c570*/  BRA `(.L_x_1433) ;  /* 0xfffffe6800207947 */ /* 0x000fea000383ffff */
.L_x_1215:
[----:B------:R-:W-:Y:S07]  /*1c580*/  MOV R0, UR4 ;  /* 0x0000000400007c02 */ /* 0x000fee0008000f00 */
.L_x_1434:
[----:B0-----:R0:W2:Y:S02]  /*1c590*/  SYNCS.PHASECHK.TRANS64.TRYWAIT P1, [R0+URZ+0x30120], R3 ;  /* 0x03012003000075a7 */ /* 0x0010a400080211ff */
[----:B--2---:R-:W-:Y:S05]  /*1c5a0*/  @!P1 NANOSLEEP.SYNCS 0x989680 ;  /* 0x009896800000995d */ /* 0x004fea0003900000 */
[----:B------:R-:W2:Y:S02]  /*1c5b0*/  @!P1 SYNCS.PHASECHK.TRANS64 P1, [R0+URZ+0x30120], R3 ;  /* 0x03012003000095a7 */ /* 0x000ea400080210ff */
[----:B--2---:R-:W-:Y:S05]  /*1c5c0*/  @!P1 BRA `(.L_x_1434) ;  /* 0xfffffffc00f09947 */ /* 0x004fea000383ffff */
[----:B------:R-:W-:Y:S05]  /*1c5d0*/  BRA `(.L_x_1435) ;  /* 0xfffffe6800307947 */ /* 0x000fea000383ffff */
.L_x_1217:
[----:B------:R-:W-:Y:S07]  /*1c5e0*/  MOV R4, UR4 ;  /* 0x0000000400047c02 */ /* 0x000fee0008000f00 */
.L_x_1436:
[----:B0-----:R0:W2:Y:S02]  /*1c5f0*/  SYNCS.PHASECHK.TRANS64.TRYWAIT P1, [R4+URZ+0x300d8], R5 ;  /* 0x0300d805040075a7 */ /* 0x0010a400080211ff */
[----:B--2---:R-:W-:Y:S05]  /*1c600*/  @!P1 NANOSLEEP.SYNCS 0x989680 ;  /* 0x009896800000995d */ /* 0x004fea0003900000 */
[----:B------:R-:W2:Y:S02]  /*1c610*/  @!P1 SYNCS.PHASECHK.TRANS64 P1, [R4+URZ+0x300d8], R5 ;  /* 0x0300d805040095a7 */ /* 0x000ea400080210ff */
[----:B--2---:R-:W-:Y:S05]  /*1c620*/  @!P1 BRA `(.L_x_1436) ;  /* 0xfffffffc00f09947 */ /* 0x004fea000383ffff */
[----:B------:R-:W-:Y:S05]  /*1c630*/  BRA `(.L_x_1437) ;  /* 0xfffffe6800387947 */ /* 0x000fea000383ffff */
.L_x_1223:
[----:B------:R-:W-:-:S07]  /*1c640*/  MOV R0, UR6 ;  /* 0x0000000600007c02 */ /* 0x000fce0008000f00 */
.L_x_1438:
[----:B---3--:R3:W4:Y:S02]  /*1c650*/  SYNCS.PHASECHK.TRANS64.TRYWAIT P0, [R0+URZ+0x30020], R7 ;  /* 0x03002007000075a7 */ /* 0x00872400080011ff */
[----:B----4-:R-:W-:Y:S05]  /*1c660*/  @!P0 NANOSLEEP.SYNCS 0x989680 ;  /* 0x009896800000895d */ /* 0x010fea0003900000 */
[----:B------:R-:W4:Y:S02]  /*1c670*/  @!P0 SYNCS.PHASECHK.TRANS64 P0, [R0+URZ+0x30020], R7 ;  /* 0x03002007000085a7 */ /* 0x000f2400080010ff */
[----:B----4-:R-:W-:Y:S05]  /*1c680*/  @!P0 BRA `(.L_x_1438) ;  /* 0xfffffffc00f08947 */ /* 0x010fea000383ffff */
[----:B------:R-:W-:Y:S05]  /*1c690*/  BRA `(.L_x_1439) ;  /* 0xfffffe6c00087947 */ /* 0x000fea000383ffff */
.L_x_1225:
[----:B---3--:R-:W-:-:S07]  /*1c6a0*/  MOV R0, UR4 ;  /* 0x0000000400007c02 */ /* 0x008fce0008000f00 */
.L_x_1440:
[----:B---3--:R3:W4:Y:S02]  /*1c6b0*/  SYNCS.PHASECHK.TRANS64.TRYWAIT P0, [R0+URZ+0x30128], R3 ;  /* 0x03012803000075a7 */ /* 0x00872400080011ff */
[----:B----4-:R-:W-:Y:S05]  /*1c6c0*/  @!P0 NANOSLEEP.SYNCS 0x989680 ;  /* 0x009896800000895d */ /* 0x010fea0003900000 */
[----:B------:R-:W4:Y:S02]  /*1c6d0*/  @!P0 SYNCS.PHASECHK.TRANS64 P0, [R0+URZ+0x30128], R3 ;  /* 0x03012803000085a7 */ /* 0x000f2400080010ff */
[----:B----4-:R-:W-:Y:S05]  /*1c6e0*/  @!P0 BRA `(.L_x_1440) ;  /* 0xfffffffc00f08947 */ /* 0x010fea000383ffff */
[----:B------:R-:W-:Y:S05]  /*1c6f0*/  BRA `(.L_x_1441) ;  /* 0xfffffe6c00047947 */ /* 0x000fea000383ffff */
.L_x_1227:
[----:B------:R-:W-:-:S07]  /*1c700*/  MOV R4, UR4 ;  /* 0x0000000400047c02 */ /* 0x000fce0008000f00 */
.L_x_1442:
[----:B---3--:R3:W4:Y:S02]  /*1c710*/  SYNCS.PHASECHK.TRANS64.TRYWAIT P0, [R4+URZ+0x300e8], R9 ;  /* 0x0300e809040075a7 */ /* 0x00872400080011ff */
[----:B----4-:R-:W-:Y:S05]  /*1c720*/  @!P0 NANOSLEEP.SYNCS 0x989680 ;  /* 0x009896800000895d */ /* 0x010fea0003900000 */
[----:B------:R-:W4:Y:S02]  /*1c730*/  @!P0 SYNCS.PHASECHK.TRANS64 P0, [R4+URZ+0x300e8], R9 ;  /* 0x0300e809040085a7 */ /* 0x000f2400080010ff */
[----:B----4-:R-:W-:Y:S05]  /*1c740*/  @!P0 BRA `(.L_x_1442) ;  /* 0xfffffffc00f08947 */ /* 0x010fea000383ffff */
[----:B------:R-:W-:Y:S05]  /*1c750*/  BRA `(.L_x_1443) ;  /* 0xfffffe6c000c7947 */ /* 0x000fea000383ffff */
.L_x_1234:
[----:B0-----:R0:W1:Y:S02]  /*1c760*/  SYNCS.PHASECHK.TRANS64.TRYWAIT P0, [R22+URZ+0x300f0], R3 ;  /* 0x0300f003160075a7 */ /* 0x00106400080011ff */
[----:B-1----:R-:W-:Y:S05]  /*1c770*/  @!P0 NANOSLEEP.SYNCS 0x989680 ;  /* 0x009896800000895d */ /* 0x002fea0003900000 */
[----:B------:R-:W1:Y:S02]  /*1c780*/  @!P0 SYNCS.PHASECHK.TRANS64 P0, [R22+URZ+0x300f0], R3 ;  /* 0x0300f003160085a7 */ /* 0x000e6400080010ff */
[----:B-1----:R-:W-:Y:S05]  /*1c790*/  @!P0 BRA `(.L_x_1234) ;  /* 0xfffffffc00f08947 */ /* 0x002fea000383ffff */
[----:B------:R-:W-:Y:S05]  /*1c7a0*/  BRA `(.L_x_1444) ;  /* 0xfffffe70004c7947 */ /* 0x000fea000383ffff */
.L_x_1237:
[----:B--2---:R2:W3:Y:S02]  /*1c7b0*/  SYNCS.PHASECHK.TRANS64.TRYWAIT P0, [R22+URZ+0x30100], R3 ;  /* 0x03010003160075a7 */ /* 0x0044e400080011ff */
[----:B---3--:R-:W-:Y:S05]  /*1c7c0*/  @!P0 NANOSLEEP.SYNCS 0x989680 ;  /* 0x009896800000895d */ /* 0x008fea0003900000 */
[----:B------:R-:W3:Y:S02]  /*1c7d0*/  @!P0 SYNCS.PHASECHK.TRANS64 P0, [R22+URZ+0x30100], R3 ;  /* 0x03010003160085a7 */ /* 0x000ee400080010ff */
[----:B---3--:R-:W-:Y:S05]  /*1c7e0*/  @!P0 BRA `(.L_x_1237) ;  /* 0xfffffffc00f08947 */ /* 0x008fea000383ffff */
[----:B------:R-:W-:Y:S05]  /*1c7f0*/  BRA `(.L_x_1445) ;  /* 0xfffffe7000687947 */ /* 0x000fea000383ffff */
.L_x_1240:
[----:B0-----:R0:W1:Y:S02]  /*1c800*/  SYNCS.PHASECHK.TRANS64.TRYWAIT P0, [R0+URZ+0x300f0], R3 ;  /* 0x0300f003000075a7 */ /* 0x00106400080011ff */
[----:B-1----:R-:W-:Y:S05]  /*1c810*/  @!P0 NANOSLEEP.SYNCS 0x989680 ;  /* 0x009896800000895d */ /* 0x002fea0003900000 */
[----:B------:R-:W1:Y:S02]  /*1c820*/  @!P0 SYNCS.PHASECHK.TRANS64 P0, [R0+URZ+0x300f0], R3 ;  /* 0x0300f003000085a7 */ /* 0x000e6400080010ff */
[----:B-1----:R-:W-:Y:S05]  /*1c830*/  @!P0 BRA `(.L_x_1240) ;  /* 0xfffffffc00f08947 */ /* 0x002fea000383ffff */
[----:B------:R-:W-:Y:S05]  /*1c840*/  BRA `(.L_x_1446) ;  /* 0xfffffe7400007947 */ /* 0x000fea000383ffff */
.L_x_1242:
[----:B0-----:R0:W1:Y:S02]  /*1c850*/  SYNCS.PHASECHK.TRANS64.TRYWAIT P0, [R0+URZ+0x30110], R3 ;  /* 0x03011003000075a7 */ /* 0x00106400080011ff */
[----:B-1----:R-:W-:Y:S05]  /*1c860*/  @!P0 NANOSLEEP.SYNCS 0x989680 ;  /* 0x009896800000895d */ /* 0x002fea0003900000 */
[----:B------:R-:W1:Y:S02]  /*1c870*/  @!P0 SYNCS.PHASECHK.TRANS64 P0, [R0+URZ+0x30110], R3 ;  /* 0x03011003000085a7 */ /* 0x000e6400080010ff */
[----:B-1----:R-:W-:Y:S05]  /*1c880*/  @!P0 BRA `(.L_x_1242) ;  /* 0xfffffffc00f08947 */ /* 0x002fea000383ffff */
[----:B------:R-:W-:Y:S05]  /*1c890*/  BRA `(.L_x_1447) ;  /* 0xfffffe7400447947 */ /* 0x000fea000383ffff */
.L_x_1263:
[----:B---3--:R3:W4:Y:S02]  /*1c8a0*/  SYNCS.PHASECHK.TRANS64.TRYWAIT P1, [R23+URZ+0x30100], R0 ;  /* 0x03010000170075a7 */ /* 0x00872400080211ff */
[----:B----4-:R-:W-:Y:S05]  /*1c8b0*/  @!P1 NANOSLEEP.SYNCS 0x989680 ;  /* 0x009896800000995d */ /* 0x010fea0003900000 */
[----:B------:R-:W4:Y:S02]  /*1c8c0*/  @!P1 SYNCS.PHASECHK.TRANS64 P1, [R23+URZ+0x30100], R0 ;  /* 0x03010000170095a7 */ /* 0x000f2400080210ff */
[----:B----4-:R-:W-:Y:S05]  /*1c8d0*/  @!P1 BRA `(.L_x_1263) ;  /* 0xfffffffc00f09947 */ /* 0x010fea000383ffff */
[----:B------:R-:W-:Y:S05]  /*1c8e0*/  BRA `(.L_x_1448) ;  /* 0xfffffe8400847947 */ /* 0x000fea000383ffff */
.L_x_1266:
[----:B---3--:R3:W4:Y:S02]  /*1c8f0*/  SYNCS.PHASECHK.TRANS64.TRYWAIT P0, [R23+URZ+0x30118], R0 ;  /* 0x03011800170075a7 */ /* 0x00872400080011ff */
[----:B----4-:R-:W-:Y:S05]  /*1c900*/  @!P0 NANOSLEEP.SYNCS 0x989680 ;  /* 0x009896800000895d */ /* 0x010fea0003900000 */
[----:B------:R-:W4:Y:S02]  /*1c910*/  @!P0 SYNCS.PHASECHK.TRANS64 P0, [R23+URZ+0x30118], R0 ;  /* 0x03011800170085a7 */ /* 0x000f2400080010ff */
[----:B----4-:R-:W-:Y:S05]  /*1c920*/  @!P0 BRA `(.L_x_1266) ;  /* 0xfffffffc00f08947 */ /* 0x010fea000383ffff */
[----:B------:R-:W-:Y:S05]  /*1c930*/  BRA `(.L_x_1449) ;  /* 0xfffffe8800107947 */ /* 0x000fea000383ffff */
.L_x_1289:
[----:B0-----:R0:W2:Y:S02]  /*1c940*/  SYNCS.PHASECHK.TRANS64.TRYWAIT P0, [R22+URZ+0x300f0], R3 ;  /* 0x0300f003160075a7 */ /* 0x0010a400080011ff */
[----:B--2---:R-:W-:Y:S05]  /*1c950*/  @!P0 NANOSLEEP.SYNCS 0x989680 ;  /* 0x009896800000895d */ /* 0x004fea0003900000 */
[----:B------:R-:W2:Y:S02]  /*1c960*/  @!P0 SYNCS.PHASECHK.TRANS64 P0, [R22+URZ+0x300f0], R3 ;  /* 0x0300f003160085a7 */ /* 0x000ea400080010ff */
[----:B--2---:R-:W-:Y:S05]  /*1c970*/  @!P0 BRA `(.L_x_1289) ;  /* 0xfffffffc00f08947 */ /* 0x004fea000383ffff */
[----:B------:R-:W-:Y:S05]  /*1c980*/  BRA `(.L_x_1450) ;  /* 0xfffffe9800707947 */ /* 0x000fea000383ffff */
.L_x_1292:
[----:B0-----:R0:W4:Y:S02]  /*1c990*/  SYNCS.PHASECHK.TRANS64.TRYWAIT P1, [R22+URZ+0x30100], R5 ;  /* 0x03010005160075a7 */ /* 0x00112400080211ff */
[----:B----4-:R-:W-:Y:S05]  /*1c9a0*/  @!P1 NANOSLEEP.SYNCS 0x989680 ;  /* 0x009896800000995d */ /* 0x010fea0003900000 */
[----:B------:R-:W4:Y:S02]  /*1c9b0*/  @!P1 SYNCS.PHASECHK.TRANS64 P1, [R22+URZ+0x30100], R5 ;  /* 0x03010005160095a7 */ /* 0x000f2400080210ff */
[----:B----4-:R-:W-:Y:S05]  /*1c9c0*/  @!P1 BRA `(.L_x_1292) ;  /* 0xfffffffc00f09947 */ /* 0x010fea000383ffff */
[----:B------:R-:W-:Y:S05]  /*1c9d0*/  BRA `(.L_x_1451) ;  /* 0xfffffe9800a47947 */ /* 0x000fea000383ffff */
.L_x_1296:
[----:B----4-:R4:W0:Y:S02]  /*1c9e0*/  SYNCS.PHASECHK.TRANS64.TRYWAIT P0, [R22+URZ+0x30110], R3 ;  /* 0x03011003160075a7 */ /* 0x01082400080011ff */
[----:B0-----:R-:W-:Y:S05]  /*1c9f0*/  @!P0 NANOSLEEP.SYNCS 0x989680 ;  /* 0x009896800000895d */ /* 0x001fea0003900000 */
[----:B------:R-:W0:Y:S02]  /*1ca00*/  @!P0 SYNCS.PHASECHK.TRANS64 P0, [R22+URZ+0x30110], R3 ;  /* 0x03011003160085a7 */ /* 0x000e2400080010ff */
[----:B0-----:R-:W-:Y:S05]  /*1ca10*/  @!P0 BRA `(.L_x_1296) ;  /* 0xfffffffc00f08947 */ /* 0x001fea000383ffff */
[----:B------:R-:W-:Y:S05]  /*1ca20*/  BRA `(.L_x_1452) ;  /* 0xfffffe9c00107947 */ /* 0x000fea000383ffff */
.L_x_1298:
[----:B-1----:R1:W2:Y:S02]  /*1ca30*/  SYNCS.PHASECHK.TRANS64.TRYWAIT P0, [R22+URZ+0x30118], R3 ;  /* 0x03011803160075a7 */ /* 0x0022a400080011ff */
[----:B--2---:R-:W-:Y:S05]  /*1ca40*/  @!P0 NANOSLEEP.SYNCS 0x989680 ;  /* 0x009896800000895d */ /* 0x004fea0003900000 */
[----:B------:R-:W2:Y:S02]  /*1ca50*/  @!P0 SYNCS.PHASECHK.TRANS64 P0, [R22+URZ+0x30118], R3 ;  /* 0x03011803160085a7 */ /* 0x000ea400080010ff */
[----:B--2---:R-:W-:Y:S05]  /*1ca60*/  @!P0 BRA `(.L_x_1298) ;  /* 0xfffffffc00f08947 */ /* 0x004fea000383ffff */
[----:B------:R-:W-:Y:S05]  /*1ca70*/  BRA `(.L_x_1453) ;  /* 0xfffffe9c00207947 */ /* 0x000fea000383ffff */
.L_x_1325:
[----:B------:R-:W-:-:S07]  /*1ca80*/  MOV R0, UR5 ;  /* 0x0000000500007c02 */ /* 0x000fce0008000f00 */
.L_x_1454:
[----:B0-----:R0:W1:Y:S02]  /*1ca90*/  SYNCS.PHASECHK.TRANS64.TRYWAIT P0, [R0+URZ], R3 ;  /* 0x00000003000075a7 */ /* 0x00106400080011ff */
[----:B-1----:R-:W-:Y:S05]  /*1caa0*/  @!P0 NANOSLEEP.SYNCS 0x989680 ;  /* 0x009896800000895d */ /* 0x002fea0003900000 */
[----:B------:R-:W1:Y:S02]  /*1cab0*/  @!P0 SYNCS.PHASECHK.TRANS64 P0, [R0+URZ], R3 ;  /* 0x00000003000085a7 */ /* 0x000e6400080010ff */
[----:B-1----:R-:W-:Y:S05]  /*1cac0*/  @!P0 BRA `(.L_x_1454) ;  /* 0xfffffffc00f08947 */ /* 0x002fea000383ffff */
[----:B------:R-:W-:Y:S05]  /*1cad0*/  BRA `(.L_x_1455) ;  /* 0xfffffecc000c7947 */ /* 0x000fea000383ffff */
.L_x_1328:
[----:B------:R-:W-:-:S07]  /*1cae0*/  MOV R0, UR5 ;  /* 0x0000000500007c02 */ /* 0x000fce0008000f00 */
.L_x_1456:
[----:B0-----:R0:W2:Y:S02]  /*1caf0*/  SYNCS.PHASECHK.TRANS64.TRYWAIT P1, [R0+URZ], R3 ;  /* 0x00000003000075a7 */ /* 0x0010a400080211ff */
[----:B--2---:R-:W-:Y:S05]  /*1cb00*/  @!P1 NANOSLEEP.SYNCS 0x989680 ;  /* 0x009896800000995d */ /* 0x004fea0003900000 */
[----:B------:R-:W2:Y:S02]  /*1cb10*/  @!P1 SYNCS.PHASECHK.TRANS64 P1, [R0+URZ], R3 ;  /* 0x00000003000095a7 */ /* 0x000ea400080210ff */
[----:B--2---:R-:W-:Y:S05]  /*1cb20*/  @!P1 BRA `(.L_x_1456) ;  /* 0xfffffffc00f09947 */ /* 0x004fea000383ffff */
[----:B------:R-:W-:Y:S05]  /*1cb30*/  BRA `(.L_x_1457) ;  /* 0xfffffecc00b47947 */ /* 0x000fea000383ffff */
.L_x_1335:
[----:B0-----:R-:W-:-:S04]  /*1cb40*/  MOV R4, UR4 ;  /* 0x0000000400047c02 */ /* 0x001fc80008000f00 */
[----:B------:R0:W1:Y:S03]  /*1cb50*/  SYNCS.PHASECHK.TRANS64.TRYWAIT P3, [R4+URZ], R3 ;  /* 0x00000003040075a7 */ /* 0x00006600080611ff */
[----:B-1----:R-:W-:Y:S05]  /*1cb60*/  @!P3 NANOSLEEP.SYNCS 0x989680 ;  /* 0x009896800000b95d */ /* 0x002fea0003900000 */
[----:B------:R-:W1:Y:S02]  /*1cb70*/  @!P3 SYNCS.PHASECHK.TRANS64 P3, [R4+URZ], R3 ;  /* 0x000000030400b5a7 */ /* 0x000e6400080610ff */
[----:B-1----:R-:W-:Y:S05]  /*1cb80*/  @!P3 BRA `(.L_x_1335) ;  /* 0xfffffffc00ecb947 */ /* 0x002fea000383ffff */
[----:B------:R-:W-:Y:S05]  /*1cb90*/  BRA `(.L_x_1458) ;  /* 0xfffffed800fc7947 */ /* 0x000fea000383ffff */
.L_x_1340:
[----:B0-----:R-:W-:-:S07]  /*1cba0*/  MOV R5, UR6 ;  /* 0x0000000600057c02 */ /* 0x001fce0008000f00 */
.L_x_1459:
[----:B0-----:R0:W1:Y:S02]  /*1cbb0*/  SYNCS.PHASECHK.TRANS64.TRYWAIT P2, [R5+URZ], R0 ;  /* 0x00000000050075a7 */ /* 0x00106400080411ff */
[----:B-1----:R-:W-:Y:S05]  /*1cbc0*/  @!P2 NANOSLEEP.SYNCS 0x989680 ;  /* 0x009896800000a95d */ /* 0x002fea0003900000 */
[----:B------:R-:W1:Y:S02]  /*1cbd0*/  @!P2 SYNCS.PHASECHK.TRANS64 P2, [R5+URZ], R0 ;  /* 0x000000000500a5a7 */ /* 0x000e6400080410ff */
[----:B-1----:R-:W-:Y:S05]  /*1cbe0*/  @!P2 BRA `(.L_x_1459) ;  /* 0xfffffffc00f0a947 */ /* 0x002fea000383ffff */
[----:B------:R-:W-:Y:S05]  /*1cbf0*/  BRA `(.L_x_1460) ;  /* 0xffffff0c00447947 */ /* 0x000fea000383ffff */
.L_x_1345:
[----:B------:R-:W-:-:S07]  /*1cc00*/  MOV R3, UR6 ;  /* 0x0000000600037c02 */ /* 0x000fce0008000f00 */
.L_x_1461:
[----:B0-----:R0:W1:Y:S02]  /*1cc10*/  SYNCS.PHASECHK.TRANS64.TRYWAIT P1, [R3+URZ], R0 ;  /* 0x00000000030075a7 */ /* 0x00106400080211ff */
[----:B-1----:R-:W-:Y:S05]  /*1cc20*/  @!P1 NANOSLEEP.SYNCS 0x989680 ;  /* 0x009896800000995d */ /* 0x002fea0003900000 */
[----:B------:R-:W1:Y:S02]  /*1cc30*/  @!P1 SYNCS.PHASECHK.TRANS64 P1, [R3+URZ], R0 ;  /* 0x00000000030095a7 */ /* 0x000e6400080210ff */
[----:B-1----:R-:W-:Y:S05]  /*1cc40*/  @!P1 BRA `(.L_x_1461) ;  /* 0xfffffffc00f09947 */ /* 0x002fea000383ffff */
[----:B------:R-:W-:Y:S05]  /*1cc50*/  BRA `(.L_x_1462) ;  /* 0xffffff10007c7947 */ /* 0x000fea000383ffff */
.L_x_1350:
[----:B------:R-:W-:-:S07]  /*1cc60*/  MOV R0, UR4 ;  /* 0x0000000400007c02 */ /* 0x000fce0008000f00 */
.L_x_1463:
[----:B0-----:R0:W2:Y:S02]  /*1cc70*/  SYNCS.PHASECHK.TRANS64.TRYWAIT P1, [R0+URZ], R3 ;  /* 0x00000003000075a7 */ /* 0x0010a400080211ff */
[----:B--2---:R-:W-:Y:S05]  /*1cc80*/  @!P1 NANOSLEEP.SYNCS 0x989680 ;  /* 0x009896800000995d */ /* 0x004fea0003900000 */
[----:B------:R-:W2:Y:S02]  /*1cc90*/  @!P1 SYNCS.PHASECHK.TRANS64 P1, [R0+URZ], R3 ;  /* 0x00000003000095a7 */ /* 0x000ea400080210ff */
[----:B--2---:R-:W-:Y:S05]  /*1cca0*/  @!P1 BRA `(.L_x_1463) ;  /* 0xfffffffc00f09947 */ /* 0x004fea000383ffff */
[----:B------:R-:W-:Y:S05]  /*1ccb0*/  BRA `(.L_x_1464) ;  /* 0xffffff1400487947 */ /* 0x000fea000383ffff */
.L_x_1358:
[----:B------:R-:W-:-:S07]  /*1ccc0*/  MOV R3, UR6 ;  /* 0x0000000600037c02 */ /* 0x000fce0008000f00 */
.L_x_1465:
[----:B0-----:R0:W2:Y:S02]  /*1ccd0*/  SYNCS.PHASECHK.TRANS64.TRYWAIT P3, [R3+URZ], R2 ;  /* 0x00000002030075a7 */ /* 0x0010a400080611ff */
[----:B--2---:R-:W-:Y:S05]  /*1cce0*/  @!P3 NANOSLEEP.SYNCS 0x989680 ;  /* 0x009896800000b95d */ /* 0x004fea0003900000 */
[----:B------:R-:W2:Y:S02]  /*1ccf0*/  @!P3 SYNCS.PHASECHK.TRANS64 P3, [R3+URZ], R2 ;  /* 0x000000020300b5a7 */ /* 0x000ea400080610ff */
[----:B--2---:R-:W-:Y:S05]  /*1cd00*/  @!P3 BRA `(.L_x_1465) ;  /* 0xfffffffc00f0b947 */ /* 0x004fea000383ffff */
[----:B------:R-:W-:Y:S05]  /*1cd10*/  BRA `(.L_x_1466) ;  /* 0xffffff3800947947 */ /* 0x000fea000383ffff */
.L_x_1363:
[----:B------:R-:W-:-:S07]  /*1cd20*/  MOV R3, UR5 ;  /* 0x0000000500037c02 */ /* 0x000fce0008000f00 */
.L_x_1467:
[----:B-1----:R1:W2:Y:S02]  /*1cd30*/  SYNCS.PHASECHK.TRANS64.TRYWAIT P2, [R3+URZ], R0 ;  /* 0x00000000030075a7 */ /* 0x0022a400080411ff */
[----:B--2---:R-:W-:Y:S05]  /*1cd40*/  @!P2 NANOSLEEP.SYNCS 0x989680 ;  /* 0x009896800000a95d */ /* 0x004fea0003900000 */
[----:B------:R-:W2:Y:S02]  /*1cd50*/  @!P2 SYNCS.PHASECHK.TRANS64 P2, [R3+URZ], R0 ;  /* 0x000000000300a5a7 */ /* 0x000ea400080410ff */
[----:B--2---:R-:W-:Y:S05]  /*1cd60*/  @!P2 BRA `(.L_x_1467) ;  /* 0xfffffffc00f0a947 */ /* 0x004fea000383ffff */
[----:B------:R-:W-:Y:S05]  /*1cd70*/  BRA `(.L_x_1468) ;  /* 0xffffff6800bc7947 */ /* 0x000fea000383ffff */
.L_x_1367:
[----:B------:R-:W-:-:S07]  /*1cd80*/  MOV R3, UR5 ;  /* 0x0000000500037c02 */ /* 0x000fce0008000f00 */
.L_x_1469:
[----:B0-----:R0:W1:Y:S02]  /*1cd90*/  SYNCS.PHASECHK.TRANS64.TRYWAIT P1, [R3+URZ], R0 ;  /* 0x00000000030075a7 */ /* 0x00106400080211ff */
[----:B-1----:R-:W-:Y:S05]  /*1cda0*/  @!P1 NANOSLEEP.SYNCS 0x989680 ;  /* 0x009896800000995d */ /* 0x002fea0003900000 */
[----:B------:R-:W1:Y:S02]  /*1cdb0*/  @!P1 SYNCS.PHASECHK.TRANS64 P1, [R3+URZ], R0 ;  /* 0x00000000030095a7 */ /* 0x000e6400080210ff */
[----:B-1----:R-:W-:Y:S05]  /*1cdc0*/  @!P1 BRA `(.L_x_1469) ;  /* 0xfffffffc00f09947 */ /* 0x002fea000383ffff */
[----:B------:R-:W-:Y:S05]  /*1cdd0*/  BRA `(.L_x_1470) ;  /* 0xffffff6c00f47947 */ /* 0x000fea000383ffff */
.L_x_1371:
[----:B------:R-:W-:-:S07]  /*1cde0*/  MOV R0, UR4 ;  /* 0x0000000400007c02 */ /* 0x000fce0008000f00 */
.L_x_1471:
[----:B0-----:R0:W3:Y:S02]  /*1cdf0*/  SYNCS.PHASECHK.TRANS64.TRYWAIT P0, [R0+URZ], R3 ;  /* 0x00000003000075a7 */ /* 0x0010e400080011ff */
[----:B---3--:R-:W-:Y:S05]  /*1ce00*/  @!P0 NANOSLEEP.SYNCS 0x989680 ;  /* 0x009896800000895d */ /* 0x008fea0003900000 */
[----:B------:R-:W3:Y:S02]  /*1ce10*/  @!P0 SYNCS.PHASECHK.TRANS64 P0, [R0+URZ], R3 ;  /* 0x00000003000085a7 */ /* 0x000ee400080010ff */
[----:B---3--:R-:W-:Y:S05]  /*1ce20*/  @!P0 BRA `(.L_x_1471) ;  /* 0xfffffffc00f08947 */ /* 0x008fea000383ffff */
[----:B------:R-:W-:Y:S05]  /*1ce30*/  BRA `(.L_x_1472) ;  /* 0xffffff70008c7947 */ /* 0x000fea000383ffff */
.L_x_1376:
[----:B------:R-:W-:-:S07]  /*1ce40*/  MOV R7, UR10 ;  /* 0x0000000a00077c02 */ /* 0x000fce0008000f00 */
.L_x_1473:
[----:B0-----:R0:W1:Y:S02]  /*1ce50*/  SYNCS.PHASECHK.TRANS64.TRYWAIT P1, [R7+URZ+0x30018], R2 ;  /* 0x03001802070075a7 */ /* 0x00106400080211ff */
[----:B-1----:R-:W-:Y:S05]  /*1ce60*/  @!P1 NANOSLEEP.SYNCS 0x989680 ;  /* 0x009896800000995d */ /* 0x002fea0003900000 */
[----:B------:R-:W1:Y:S02]  /*1ce70*/  @!P1 SYNCS.PHASECHK.TRANS64 P1, [R7+URZ+0x30018], R2 ;  /* 0x03001802070095a7 */ /* 0x000e6400080210ff */
[----:B-1----:R-:W-:Y:S05]  /*1ce80*/  @!P1 BRA `(.L_x_1473) ;  /* 0xfffffffc00f09947 */ /* 0x002fea000383ffff */
[----:B------:R-:W-:Y:S05]  /*1ce90*/  BRA `(.L_x_1474) ;  /* 0xffffff7400fc7947 */ /* 0x000fea000383ffff */
.L_x_1379:
[----:B------:R-:W-:-:S07]  /*1cea0*/  MOV R25, UR10 ;  /* 0x0000000a00197c02 */ /* 0x000fce0008000f00 */
.L_x_1475:
[----:B0-----:R0:W1:Y:S02]  /*1ceb0*/  SYNCS.PHASECHK.TRANS64.TRYWAIT P1, [R25+URZ+0x30078], R2 ;  /* 0x03007802190075a7 */ /* 0x00106400080211ff */
[----:B-1----:R-:W-:Y:S05]  /*1cec0*/  @!P1 NANOSLEEP.SYNCS 0x989680 ;  /* 0x009896800000995d */ /* 0x002fea0003900000 */
[----:B------:R-:W1:Y:S02]  /*1ced0*/  @!P1 SYNCS.PHASECHK.TRANS64 P1, [R25+URZ+0x30078], R2 ;  /* 0x03007802190095a7 */ /* 0x000e6400080210ff */
[----:B-1----:R-:W-:Y:S05]  /*1cee0*/  @!P1 BRA `(.L_x_1475) ;  /* 0xfffffffc00f09947 */ /* 0x002fea000383ffff */
[----:B------:R-:W-:Y:S05]  /*1cef0*/  BRA `(.L_x_1476) ;  /* 0xffffff8000d47947 */ /* 0x000fea000383ffff */
.L_x_1386:
[----:B------:R-:W-:-:S07]  /*1cf00*/  MOV R19, UR9 ;  /* 0x0000000900137c02 */ /* 0x000fce0008000f00 */
.L_x_1477:
[----:B--2---:R2:W3:Y:S02]  /*1cf10*/  SYNCS.PHASECHK.TRANS64.TRYWAIT P1, [R19+URZ+0x30078], R20 ;  /* 0x03007814130075a7 */ /* 0x0044e400080211ff */
[----:B---3--:R-:W-:Y:S05]  /*1cf20*/  @!P1 NANOSLEEP.SYNCS 0x989680 ;  /* 0x009896800000995d */ /* 0x008fea0003900000 */
[----:B------:R-:W3:Y:S02]  /*1cf30*/  @!P1 SYNCS.PHASECHK.TRANS64 P1, [R19+URZ+0x30078], R20 ;  /* 0x03007814130095a7 */ /* 0x000ee400080210ff */
[----:B---3--:R-:W-:Y:S05]  /*1cf40*/  @!P1 BRA `(.L_x_1477) ;  /* 0xfffffffc00f09947 */ /* 0x008fea000383ffff */
[----:B------:R-:W-:Y:S05]  /*1cf50*/  BRA `(.L_x_1478) ;  /* 0xffffff9c00fc7947 */ /* 0x000fea000383ffff */
.L_x_1392:
[----:B------:R-:W-:-:S07]  /*1cf60*/  MOV R19, UR9 ;  /* 0x0000000900137c02 */ /* 0x000fce0008000f00 */
.L_x_1479:
[----:B-1----:R1:W2:Y:S02]  /*1cf70*/  SYNCS.PHASECHK.TRANS64.TRYWAIT P0, [R19+URZ+0x30078], R20 ;  /* 0x03007814130075a7 */ /* 0x0022a400080011ff */
[----:B--2---:R-:W-:Y:S05]  /*1cf80*/  @!P0 NANOSLEEP.SYNCS 0x989680 ;  /* 0x009896800000895d */ /* 0x004fea0003900000 */
[----:B------:R-:W2:Y:S02]  /*1cf90*/  @!P0 SYNCS.PHASECHK.TRANS64 P0, [R19+URZ+0x30078], R20 ;  /* 0x03007814130085a7 */ /* 0x000ea400080010ff */
[----:B--2---:R-:W-:Y:S05]  /*1cfa0*/  @!P0 BRA `(.L_x_1479) ;  /* 0xfffffffc00f08947 */ /* 0x004fea000383ffff */
[----:B------:R-:W-:Y:S05]  /*1cfb0*/  BRA `(.L_x_1480) ;  /* 0xffffffb800487947 */ /* 0x000fea000383ffff */
.L_x_1399:
[----:B------:R-:W-:-:S07]  /*1cfc0*/  MOV R3, UR10 ;  /* 0x0000000a00037c02 */ /* 0x000fce0008000f00 */
.L_x_1481:
[----:B0-----:R0:W1:Y:S02]  /*1cfd0*/  SYNCS.PHASECHK.TRANS64.TRYWAIT P1, [R3+URZ+0x30078], R0 ;  /* 0x03007800030075a7 */ /* 0x00106400080211ff */
[----:B-1----:R-:W-:Y:S05]  /*1cfe0*/  @!P1 NANOSLEEP.SYNCS 0x989680 ;  /* 0x009896800000995d */ /* 0x002fea0003900000 */
[----:B------:R-:W1:Y:S02]  /*1cff0*/  @!P1 SYNCS.PHASECHK.TRANS64 P1, [R3+URZ+0x30078], R0 ;  /* 0x03007800030095a7 */ /* 0x000e6400080210ff */
[----:B-1----:R-:W-:Y:S05]  /*1d000*/  @!P1 BRA `(.L_x_1481) ;  /* 0xfffffffc00f09947 */ /* 0x002fea000383ffff */
[----:B------:R-:W-:Y:S05]  /*1d010*/  BRA `(.L_x_1482) ;  /* 0xffffffd000c87947 */ /* 0x000fea000383ffff */
        .weak           $__internal_14_$__cuda_sm10x_tcgen05_guardrail_trap_col_being_dealloced_not_returned_by_alloc
        .type           $__internal_14_$__cuda_sm10x_tcgen05_guardrail_trap_col_being_dealloced_not_returned_by_alloc,@function
        .size           $__internal_14_$__cuda_sm10x_tcgen05_guardrail_trap_col_being_dealloced_not_returned_by_alloc,($__internal_15_$__cuda_sm10x_tcgen05_guardrail_trap_phase_invalid_during_alloc - $__internal_14_$__cuda_sm10x_tcgen05_guardrail_trap_col_being_dealloced_not_returned_by_alloc)
$__internal_14_$__cuda_sm10x_tcgen05_guardrail_trap_col_being_dealloced_not_returned_by_alloc:
[----:B------:R-:W-:Y:S05]  /*1d020*/  BPT.TRAP 0x1 ;  /* 0x000000040000795c */ /* 0x000fea0000300000 */
[----:B------:R-:W-:-:S04]  /*1d030*/  HFMA2 R3, -RZ, RZ, 0, 0 ;  /* 0x00000000ff037431 */ /* 0x000fc800000001ff */
[----:B------:R-:W-:Y:S05]  /*1d040*/  RET.REL.NODEC R2 `(_ZN7cutlass13device_kernelINS_4fmha6kernel33Sm100FmhaGenKernelWarpspecializedIN4cute5tupleIJNS4_1CILi1EEEiiNS5_IJNS5_IJiiEEEiEEEEEENS1_10collective35Sm100FmhaGenMainloopWarpspecializedINS_12float_e5m2_tEffNS_6half_tENS5_IJNS6_ILi128EEENS6_ILi256EEESF_EEENS5_IJNS6_ILi0EEES7_S9_EEENS5_IJSI_S7_NS5_IJNS5_IJSI_iEEEiEEEEEESM_NS5_IJiS7_SL_EEESN_SJ_NSB_12ResidualMaskENS5_IJS7_NS6_ILi2EEES7_EEEEENSB_35Sm100FmhaGenEpilogueWarpspecializedISE_SJ_EENS2_23IndividualTileSchedulerENS2_41Sm100FmhaGenKernelWarpspecializedScheduleEEEEEvNT_6ParamsE) ;  /* 0xfffffe2c02ec7950 */ /* 0x000fea0003c3ffff */
        .weak           $__internal_15_$__cuda_sm10x_tcgen05_guardrail_trap_phase_invalid_during_alloc
        .type           $__internal_15_$__cuda_sm10x_tcgen05_guardrail_trap_phase_invalid_during_alloc,@function
        .size           $__internal_15_$__cuda_sm10x_tcgen05_guardrail_trap_phase_invalid_during_alloc,($__internal_16_$__cuda_sm10x_tcgen05_guardrail_trap_unallocated_columns_being_dealloced - $__internal_15_$__cuda_sm10x_tcgen05_guardrail_trap_phase_invalid_during_alloc)
$__internal_15_$__cuda_sm10x_tcgen05_guardrail_trap_phase_invalid_during_alloc:
[----:B------:R-:W-:Y:S05]  /*1d050*/  BPT.TRAP 0x1 ;  /* 0x000000040000795c */ /* 0x000fea0000300000 */
[----:B------:R-:W-:-:S04]  /*1d060*/  MOV R3, 0x0 ;  /* 0x0000000000037802 */ /* 0x000fc80000000f00 */
[----:B------:R-:W-:Y:S05]  /*1d070*/  RET.REL.NODEC R2 `(_ZN7cutlass13device_kernelINS_4fmha6kernel33Sm100FmhaGenKernelWarpspecializedIN4cute5tupleIJNS4_1CILi1EEEiiNS5_IJNS5_IJiiEEEiEEEEEENS1_10collective35Sm100FmhaGenMainloopWarpspecializedINS_12float_e5m2_tEffNS_6half_tENS5_IJNS6_ILi128EEENS6_ILi256EEESF_EEENS5_IJNS6_ILi0EEES7_S9_EEENS5_IJSI_S7_NS5_IJNS5_IJSI_iEEEiEEEEEESM_NS5_IJiS7_SL_EEESN_SJ_NSB_12ResidualMaskENS5_IJS7_NS6_ILi2EEES7_EEEEENSB_35Sm100FmhaGenEpilogueWarpspecializedISE_SJ_EENS2_23IndividualTileSchedulerENS2_41Sm100FmhaGenKernelWarpspecializedScheduleEEEEEvNT_6ParamsE) ;  /* 0xfffffe2c02e07950 */ /* 0x000fea0003c3ffff */
        .weak           $__internal_16_$__cuda_sm10x_tcgen05_guardrail_trap_unallocated_columns_being_dealloced
        .type           $__internal_16_$__cuda_sm10x_tcgen05_guardrail_trap_unallocated_columns_being_dealloced,@function
        .size           $__internal_16_$__cuda_sm10x_tcgen05_guardrail_trap_unallocated_columns_being_dealloced,($__internal_17_$__cuda_sm3x_div_rn_noftz_f32_slowpath - $__internal_16_$__cuda_sm10x_tcgen05_guardrail_trap_unallocated_columns_being_dealloced)
$__internal_16_$__cuda_sm10x_tcgen05_guardrail_trap_unallocated_columns_being_dealloced:
[----:B------:R-:W-:Y:S05]  /*1d080*/  BPT.TRAP 0x1 ;  /* 0x000000040000795c */ /* 0x000fea0000300000 */
[----:B------:R-:W-:-:S04]  /*1d090*/  HFMA2 R3, -RZ, RZ, 0, 0 ;  /* 0x00000000ff037431 */ /* 0x000fc800000001ff */
[----:B------:R-:W-:Y:S05]  /*1d0a0*/  RET.REL.NODEC R2 `(_ZN7cutlass13device_kernelINS_4fmha6kernel33Sm100FmhaGenKernelWarpspecializedIN4cute5tupleIJNS4_1CILi1EEEiiNS5_IJNS5_IJiiEEEiEEEEEENS1_10collective35Sm100FmhaGenMainloopWarpspecializedINS_12float_e5m2_tEffNS_6half_tENS5_IJNS6_ILi128EEENS6_ILi256EEESF_EEENS5_IJNS6_ILi0EEES7_S9_EEENS5_IJSI_S7_NS5_IJNS5_IJSI_iEEEiEEEEEESM_NS5_IJiS7_SL_EEESN_SJ_NSB_12ResidualMaskENS5_IJS7_NS6_ILi2EEES7_EEEEENSB_35Sm100FmhaGenEpilogueWarpspecializedISE_SJ_EENS2_23IndividualTileSchedulerENS2_41Sm100FmhaGenKernelWarpspecializedScheduleEEEEEvNT_6ParamsE) ;  /* 0xfffffe2c02d47950 */ /* 0x000fea0003c3ffff */
        .weak           $__internal_17_$__cuda_sm3x_div_rn_noftz_f32_slowpath
        .type           $__internal_17_$__cuda_sm3x_div_rn_noftz_f32_slowpath,@function
        .size           $__internal_17_$__cuda_sm3x_div_rn_noftz_f32_slowpath,(.L_x_2891 - $__internal_17_$__cuda_sm3x_div_rn_noftz_f32_slowpath)
$__internal_17_$__cuda_sm3x_div_rn_noftz_f32_slowpath:
[--C-:B------:R-:W-:Y:S01]  /*1d0b0*/  SHF.R.U32.HI R7, RZ, 0x17, R18.reuse ;  /* 0x00000017ff077819 */ /* 0x100fe20000011612 */
        /* <DEDUP_REMOVED lines=17> */
[C---:B------:R-:W-:Y:S02]  /*1d1d0*/  FSETP.NEU.FTZ.AND P0, PT, |R13|.reuse, +INF , PT ;  /* 0x7f8000000d00780b */ /* 0x040fe40003f1d200 */
        /* <DEDUP_REMOVED lines=16> */
.L_x_1484:
[----:B------:R-:W-:Y:S01]  /*1d2e0*/  LEA R15, R7, 0xc0800000, 0x17 ;  /* 0xc0800000070f7811 */ /* 0x000fe200078eb8ff */
[----:B------:R-:W-:Y:S01]  /*1d2f0*/  BSSY.RECONVERGENT B0, `(.L_x_1489) ;  /* 0x0000036000007945 */ /* 0x000fe20003800200 */
[----:B------:R-:W-:Y:S02]  /*1d300*/  IADD3 R12, PT, PT, R12, -0x7f, RZ ;  /* 0xffffff810c0c7810 */ /* 0x000fe40007ffe0ff */
[----:B------:R-:W-:-:S03]  /*1d310*/  IADD3 R15, PT, PT, -R15, R10, RZ ;  /* 0x0000000a0f0f7210 */ /* 0x000fc60007ffe1ff */
[----:B------:R-:W-:Y:S01]  /*1d320*/  IMAD R13, R12, -0x800000, R13 ;  /* 0xff8000000c0d7824 */ /* 0x000fe200078e020d */
[----:B------:R-:W0:Y:S01]  /*1d330*/  MUFU.RCP R9, R15 ;  /* 0x0000000f00097308 */ /* 0x000e220000001000 */
[----:B------:R-:W-:-:S04]  /*1d340*/  FADD.FTZ R10, -R15, -RZ ;  /* 0x800000ff0f0a7221 */ /* 0x000fc80000010100 */
[----:B0-----:R-:W-:-:S04]  /*1d350*/  FFMA R6, R9, R10, 1 ;  /* 0x3f80000009067423 */ /* 0x001fc8000000000a */
[----:B------:R-:W-:-:S04]  /*1d360*/  FFMA R6, R9, R6, R9 ;  /* 0x0000000609067223 */ /* 0x000fc80000000009 */
[----:B------:R-:W-:-:S04]  /*1d370*/  FFMA R11, R13, R6, RZ ;  /* 0x000000060d0b7223 */ /* 0x000fc800000000ff */
[----:B------:R-:W-:-:S04]  /*1d380*/  FFMA R9, R10, R11, R13 ;  /* 0x0000000b0a097223 */ /* 0x000fc8000000000d */
[----:B------:R-:W-:-:S04]  /*1d390*/  FFMA R9, R6, R9, R11 ;  /* 0x0000000906097223 */ /* 0x000fc8000000000b */
[----:B------:R-:W-:Y:S01]  /*1d3a0*/  FFMA R10, R10, R9, R13 ;  /* 0x000000090a0a7223 */ /* 0x000fe2000000000d */
[----:B------:R-:W-:-:S03]  /*1d3b0*/  IADD3 R13, PT, PT, R12, 0x7f, -R7 ;  /* 0x0000007f0c0d7810 */ /* 0x000fc60007ffe807 */
[----:B------:R-:W-:Y:S01]  /*1d3c0*/  FFMA R11, R6, R10, R9 ;  /* 0x0000000a060b7223 */ /* 0x000fe20000000009 */
[----:B------:R-:W-:-:S04]  /*1d3d0*/  IADD3 R14, PT, PT, R13, R14, RZ ;  /* 0x0000000e0d0e7210 */ /* 0x000fc80007ffe0ff */
        /* <DEDUP_REMOVED lines=35> */
.L_x_1491:
[----:B------:R-:W-:-:S04]  /*1d610*/  LOP3.LUT R11, R11, 0x80000000, RZ, 0xc0, !PT ;  /* 0x800000000b0b7812 */ /* 0x000fc800078ec0ff */
[----:B------:R-:W-:Y:S01]  /*1d620*/  LOP3.LUT R11, R11, 0x7f800000, RZ, 0xfc, !PT ;  /* 0x7f8000000b0b7812 */ /* 0x000fe200078efcff */
[----:B------:R-:W-:Y:S05]  /*1d630*/  BRA `(.L_x_1492) ;  /* 0x0000000000047947 */ /* 0x000fea0003800000 */
.L_x_1490:
[----:B------:R-:W-:Y:S02]  /*1d640*/  LEA R11, R14, R11, 0x17 ;  /* 0x0000000b0e0b7211 */ /* 0x000fe400078eb8ff */
.L_x_1492:
[----:B------:R-:W-:Y:S05]  /*1d650*/  BSYNC.RECONVERGENT B0 ;  /* 0x0000000000007941 */ /* 0x000fea0003800200 */
.L_x_1489:
[----:B------:R-:W-:Y:S01]  /*1d660*/  MOV R42, R11 ;  /* 0x0000000b002a7202 */ /* 0x000fe20000000f00 */
[----:B------:R-:W-:Y:S05]  /*1d670*/  BRA `(.L_x_1493) ;  /* 0x0000000000207947 */ /* 0x000fea0003800000 */
.L_x_1488:
[----:B------:R-:W-:-:S04]  /*1d680*/  LOP3.LUT R10, R10, 0x80000000, R13, 0x48, !PT ;  /* 0x800000000a0a7812 */ /* 0x000fc800078e480d */
[----:B------:R-:W-:Y:S01]  /*1d690*/  LOP3.LUT R42, R10, 0x7f800000, RZ, 0xfc, !PT ;  /* 0x7f8000000a2a7812 */ /* 0x000fe200078efcff */
[----:B------:R-:W-:Y:S05]  /*1d6a0*/  BRA `(.L_x_1493) ;  /* 0x0000000000147947 */ /* 0x000fea0003800000 */
.L_x_1487:
[----:B------:R-:W-:Y:S01]  /*1d6b0*/  LOP3.LUT R42, R10, 0x80000000, R13, 0x48, !PT ;  /* 0x800000000a2a7812 */ /* 0x000fe200078e480d */
[----:B------:R-:W-:Y:S05]  /*1d6c0*/  BRA `(.L_x_1493) ;  /* 0x00000000000c7947 */ /* 0x000fea0003800000 */
.L_x_1486:
[----:B------:R-:W0:Y:S01]  /*1d6d0*/  MUFU.RSQ R42, -QNAN ;  /* 0xffc00000002a7908 */ /* 0x000e220000001400 */
[----:B------:R-:W-:Y:S05]  /*1d6e0*/  BRA `(.L_x_1493) ;  /* 0x0000000000047947 */ /* 0x000fea0003800000 */
.L_x_1485:
[----:B------:R-:W-:-:S07]  /*1d6f0*/  FADD.FTZ R42, R13, R18 ;  /* 0x000000120d2a7221 */ /* 0x000fce0000010000 */
.L_x_1493:
[----:B------:R-:W-:Y:S05]  /*1d700*/  BSYNC.RECONVERGENT B1 ;  /* 0x0000000000017941 */ /* 0x000fea0003800200 */
.L_x_1483:
[----:B------:R-:W-:-:S04]  /*1d710*/  HFMA2 R9, -RZ, RZ, 0, 0 ;  /* 0x00000000ff097431 */ /* 0x000fc800000001ff */
[----:B0-----:R-:W-:Y:S05]  /*1d720*/  RET.REL.NODEC R8 `(_ZN7cutlass13device_kernelINS_4fmha6kernel33Sm100FmhaGenKernelWarpspecializedIN4cute5tupleIJNS4_1CILi1EEEiiNS5_IJNS5_IJiiEEEiEEEEEENS1_10collective35Sm100FmhaGenMainloopWarpspecializedINS_12float_e5m2_tEffNS_6half_tENS5_IJNS6_ILi128EEENS6_ILi256EEESF_EEENS5_IJNS6_ILi0EEES7_S9_EEENS5_IJSI_S7_NS5_IJNS5_IJSI_iEEEiEEEEEESM_NS5_IJiS7_SL_EEESN_SJ_NSB_12ResidualMaskENS5_IJS7_NS6_ILi2EEES7_EEEEENSB_35Sm100FmhaGenEpilogueWarpspecializedISE_SJ_EENS2_23IndividualTileSchedulerENS2_41Sm100FmhaGenKernelWarpspecializedScheduleEEEEEvNT_6ParamsE) ;  /* 0xfffffe2808347950 */ /* 0x001fea0003c3ffff */
.L_x_1494:
        /* <DEDUP_REMOVED lines=13> */
.L_x_2891:


//--------------------- .text._ZN7cutlass13device_kernelINS_4fmha6kernel33Sm100FmhaGenKernelWarpspecializedIN4cute5tupleIJNS4_1CILi1EEEiiNS5_IJNS5_IJiiEEEiEEEEEENS1_10collective35Sm100FmhaGenMainloopWarpspecializedINS_12float_e5m2_tEffNS_6half_tENS5_IJNS6_ILi128EEESF_SF_EEENS5_IJNS6_ILi0EEES7_S9_EEENS5_IJSH_S7_NS5_IJNS5_IJSH_iEEEiEEEEEESL_NS5_IJiS7_SK_EEESM_SI_NSB_12ResidualMaskENS5_IJS7_NS6_ILi2EEES7_EEEEENSB_35Sm100FmhaGenEpilogueWarpspecializedISE_SI_EENS2_23IndividualTileSchedulerENS2_41Sm100FmhaGenKernelWarpspecializedScheduleEEEEEvNT_6ParamsE --------------------------
	.section	.text._ZN7cutlass13device_kernelINS_4fmha6kernel33Sm100FmhaGenKernelWarpspecializedIN4cute5tupleIJNS4_1CILi1EEEiiNS5_IJNS5_IJiiEEEiEEEEEENS1_10collective35Sm100FmhaGenMainloopWarpspecializedINS_12float_e5m2_tEffNS_6half_tENS5_IJNS6_ILi128EEESF_SF_EEENS5_IJNS6_ILi0EEES7_S9_EEENS5_IJSH_S7_NS5_IJNS5_IJSH_iEEEiEEEEEESL_NS5_IJiS7_SK_EEESM_SI_NSB_12ResidualMaskENS5_IJS7_NS6_ILi2EEES7_EEEEENSB_35Sm100FmhaGenEpilogueWarpspecializedISE_SI_EENS2_23IndividualTileSchedulerENS2_41Sm100FmhaGenKernelWarpspecializedScheduleEEEEEvNT_6ParamsE,"ax",@progbits
	.align	128
.text._ZN7cutlass13device_kernelINS_4fmha6kernel33Sm100FmhaGenKernelWarpspecializedIN4cute5tupleIJNS4_1CILi1EEEiiNS5_IJNS5_IJiiEEEiEEEEEENS1_10collective35Sm100FmhaGenMainloopWarpspecializedINS_12float_e5m2_tEffNS_6half_tENS5_IJNS6_ILi128EEESF_SF_EEENS5_IJNS6_ILi0EEES7_S9_EEENS5_IJSH_S7_NS5_IJNS5_IJSH_iEEEiEEEEEESL_NS5_IJiS7_SK_EEESM_SI_NSB_12ResidualMaskENS5_IJS7_NS6_ILi2EEES7_EEEEENSB_35Sm100FmhaGenEpilogueWarpspecializedISE_SI_EENS2_23IndividualTileSchedulerENS2_41Sm100FmhaGenKernelWarpspecializedScheduleEEEEEvNT_6ParamsE:
        .type           _ZN7cutlass13device_kernelINS_4fmha6kernel33Sm100FmhaGenKernelWarpspecializedIN4cute5tupleIJNS4_1CILi1EEEiiNS5_IJNS5_IJiiEEEiEEEEEENS1_10collective35Sm100FmhaGenMainloopWarpspecializedINS_12float_e5m2_tEffNS_6half_tENS5_IJNS6_ILi128EEESF_SF_EEENS5_IJNS6_ILi0EEES7_S9_EEENS5_IJSH_S7_NS5_IJNS5_IJSH_iEEEiEEEEEESL_NS5_IJiS7_SK_EEESM_SI_NSB_12ResidualMaskENS5_IJS7_NS6_ILi2EEES7_EEEEENSB_35Sm100FmhaGenEpilogueWarpspecializedISE_SI_EENS2_23IndividualTileSchedulerENS2_41Sm100FmhaGenKernelWarpspecializedScheduleEEEEEvNT_6ParamsE,@function
        .size           _ZN7cutlass13device_kernelINS_4fmha6kernel33Sm100FmhaGenKernelWarpspecializedIN4cute5tupleIJNS4_1CILi1EEEiiNS5_IJNS5_IJiiEEEiEEEEEENS1_10collective35Sm100FmhaGenMainloopWarpspecializedINS_12float_e5m2_tEffNS_6half_tENS5_IJNS6_ILi128EEESF_SF_EEENS5_IJNS6_ILi0EEES7_S9_EEENS5_IJSH_S7_NS5_IJNS5_IJSH_iEEEiEEEEEESL_NS5_IJiS7_SK_EEESM_SI_NSB_12ResidualMaskENS5_IJS7_NS6_ILi2EEES7_EEEEENSB_35Sm100FmhaGenEpilogueWarpspecializedISE_SI_EENS2_23IndividualTileSchedulerENS2_41Sm100FmhaGenKernelWarpspecializedScheduleEEEEEvNT_6ParamsE,(.L_x_2896 - _ZN7cutlass13device_kernelINS_4fmha6kernel33Sm100FmhaGenKernelWarpspecializedIN4cute5tupleIJNS4_1CILi1EEEiiNS5_IJNS5_IJiiEEEiEEEEEENS1_10collective35Sm100FmhaGenMainloopWarpspecializedINS_12float_e5m2_tEffNS_6half_tENS5_IJNS6_ILi128EEESF_SF_EEENS5_IJNS6_ILi0EEES7_S9_EEENS5_IJSH_S7_NS5_IJNS5_IJSH_iEEEiEEEEEESL_NS5_IJiS7_SK_EEESM_SI_NSB_12ResidualMaskENS5_IJS7_NS6_ILi2EEES7_EEEEENSB_35Sm100FmhaGenEpilogueWarpspecializedISE_SI_EENS2_23IndividualTileSchedulerENS2_41Sm100FmhaGenKernelWarpspecializedScheduleEEEEEvNT_6ParamsE)
        .other          _ZN7cutlass13device_kernelINS_4fmha6kernel33Sm100FmhaGenKernelWarpspecializedIN4cute5tupleIJNS4_1CILi1EEEiiNS5_IJNS5_IJiiEEEiEEEEEENS1_10collective35Sm100FmhaGenMainloopWarpspecializedINS_12float_e5m2_tEffNS_6half_tENS5_IJNS6_ILi128EEESF_SF_EEENS5_IJNS6_ILi0EEES7_S9_EEENS5_IJSH_S7_NS5_IJNS5_IJSH_iEEEiEEEEEESL_NS5_IJiS7_SK_EEESM_SI_NSB_12ResidualMaskENS5_IJS7_NS6_ILi2EEES7_EEEEENSB_35Sm100FmhaGenEpilogueWarpspecializedISE_SI_EENS2_23IndividualTileSchedulerENS2_41Sm100FmhaGenKernelWarpspecializedScheduleEEEEEvNT_6ParamsE,@"STO_CUDA_ENTRY STV_DEFAULT"
_ZN7cutlass13device_kernelINS_4fmha6kernel33Sm100FmhaGenKernelWarpspecializedIN4cute5tupleIJNS4_1CILi1EEEiiNS5_IJNS5_IJiiEEEiEEEEEENS1_10collective35Sm100FmhaGenMainloopWarpspecializedINS_12float_e5m2_tEffNS_6half_tENS5_IJNS6_ILi128EEESF_SF_EEENS5_IJNS6_ILi0EEES7_S9_EEENS5_IJSH_S7_NS5_IJNS5_IJSH_iEEEiEEEEEESL_NS5_IJiS7_SK_EEESM_SI_NSB_12ResidualMaskENS5_IJS7_NS6_ILi2EEES7_EEEEENSB_35Sm100FmhaGenEpilogueWarpspecializedISE_SI_EENS2_23IndividualTileSchedulerENS2_41Sm100FmhaGenKernelWarpspecializedScheduleEEEEEvNT_6ParamsE:
[----:B------:R-:W0:Y:S01]  /*0000*/  LDC R1, c[0x0][0x37c] ;  /* 0x0000df00ff017b82 */ /* 0x000e220000000800 */
[----:B------:R-:W1:Y:S02]  /*0010*/  S2R R17, SR_TID.X ;  /* 0x0000000000117919 */ /* 0x000e640000002100 */
[----:B-1----:R-:W-:-:S05]  /*0020*/  SHF.R.U32.HI R16, RZ, 0x5, R17 ;  /* 0x00000005ff107819 */ /* 0x002fca0000011611 */
[----:B------:R-:W1:Y:S02]  /*0030*/  SHFL.IDX PT, R3, R16, RZ, 0x1f ;  /* 0x00001fff10037589 */ /* 0x000e6400000e0000 */
[----:B-1----:R-:W-:-:S13]  /*0040*/  ISETP.GT.AND P0, PT, R3, 0x1, PT ;  /* 0x000000010300780c */ /* 0x002fda0003f04270 */
[----:B0-----:R-:W-:Y:S05]  /*0050*/  @P0 BRA `(.L_x_1495) ;  /* 0x0000000000500947 */ /* 0x001fea0003800000 */
        /* <DEDUP_REMOVED lines=20> */
.L_x_1495:
        /* <DEDUP_REMOVED lines=12> */
.L_x_1498:
[----:B------:R-:W-:-:S05]  /*0260*/  IMAD.MOV.U32 R0, RZ, RZ, -0x4 ;  /* 0xfffffffcff007424 */ /* 0x000fca00078e00ff */
[----:B------:R-:W-:-:S05]  /*0270*/  VIADDMNMX.U32 R0, R3, R0, 0x5, PT ;  /* 0x0000000503007446 */ /* 0x000fca0003800000 */
[----:B------:R-:W-:-:S04]  /*0280*/  IMAD.SHL.U32 R0, R0, 0x4, RZ ;  /* 0x0000000400007824 */ /* 0x000fc800078e00ff */
[----:B------:R-:W0:Y:S02]  /*0290*/  LDC R2, c[0x2][R0] ;  /* 0x0080000000027b82 */ /* 0x000e240000000800 */
[----:B0-----:R-:W-:-:S04]  /*02a0*/  SHF.R.S32.HI R3, RZ, 0x1f, R2 ;  /* 0x0000001fff037819 */ /* 0x001fc80000011402 */
.L_x_2852:
[----:B------:R-:W-:Y:S05]  /*02b0*/  BRX R2 -0x2c0                                                                                                                                                                                                                                                                                                                                                                                                                                                                                                                                                                (*"BRANCH_TARGETS .L_x_2853,.L_x_1497,.L_x_2857"*) ;  /* 0xfffffffc02507949 */ /* 0x000fea000383ffff */
.L_x_2857:
        /* <DEDUP_REMOVED lines=9> */
.L_x_1497:
        /* <DEDUP_REMOVED lines=9> */
.L_x_2853:
        /* <DEDUP_REMOVED lines=8> */
.L_x_1496:
        /* <DEDUP_REMOVED lines=21> */
.L_x_1499:
        /* <DEDUP_REMOVED lines=64> */
.L_x_1501:
[----:B0-----:R-:W-:Y:S05]  /*09b0*/  BSYNC.RECONVERGENT B0 ;  /* 0x0000000000007941 */ /* 0x001fea0003800200 */
.L_x_1500:
[----:B------:R-:W5:Y:S01]  /*09c0*/  SHFL.IDX PT, R0, R16, RZ, 0x1f ;  /* 0x00001fff10007589 */ /* 0x000f6200000e0000 */
[----:B------:R-:W-:Y:S01]  /*09d0*/  UISETP.NE.AND UP3, UPT, UR60, URZ, UPT ;  /* 0x000000ff3c00728c */ /* 0x000fe2000bf65270 */
[----:B------:R-:W-:-:S03]  /*09e0*/  NOP ;  /* 0x0000000000007918 */ /* 0x000fc60000000000 */
[----:B------:R-:W-:-:S04]  /*09f0*/  USEL UR50, URZ, 0x2, !UP3 ;  /* 0x00000002ff327887 */ /* 0x000fc8000d800000 */
        /* <DEDUP_REMOVED lines=19> */
.L_x_1502:
        /* <DEDUP_REMOVED lines=23> */
.L_x_1503:
        /* <DEDUP_REMOVED lines=9> */
.L_x_1504:
[----:B------:R-:W-:Y:S01]  /*0d30*/  UPLOP3.LUT UP3, UPT, UPT, UPT, UPT, 0x40, 0x4 ;  /* 0x000000000004789c */ /* 0x000fe20003f6e870 */
[----:B0-----:R-:W-:-:S03]  /*0d40*/  UMOV UR5, 0x2 ;  /* 0x0000000200057882 */ /* 0x001fc60000000000 */
[----:B------:R-:W-:Y:S02]  /*0d50*/  UP2UR UR37, UPR, URZ, 0x8 ;  /* 0x00000008ff257883 */ /* 0x000fe40008000000 */
.L_x_1505:
        /* <DEDUP_REMOVED lines=15> */
.L_x_1506:
        /* <DEDUP_REMOVED lines=9> */
.L_x_1507:
[----:B------:R-:W-:Y:S01]  /*0ee0*/  UPLOP3.LUT UP3, UPT, UPT, UPT, UPT, 0x40, 0x4 ;  /* 0x000000000004789c */ /* 0x000fe20003f6e870 */
[----:B------:R-:W-:-:S03]  /*0ef0*/  UMOV UR4, 0x2 ;  /* 0x0000000200047882 */ /* 0x000fc60000000000 */
[----:B------:R-:W-:Y:S02]  /*0f00*/  UP2UR UR36, UPR, URZ, 0x8 ;  /* 0x00000008ff247883 */ /* 0x000fe40008000000 */
.L_x_1508:
        /* <DEDUP_REMOVED lines=15> */
.L_x_1509:
        /* <DEDUP_REMOVED lines=22> */
.L_x_1510:
        /* <DEDUP_REMOVED lines=22> */
.L_x_1511:
        /* <DEDUP_REMOVED lines=18> */
.L_x_1512:
        /* <DEDUP_REMOVED lines=8> */
.L_x_1516:
        /* <DEDUP_REMOVED lines=21> */
.L_x_1520:
[----:B------:R-:W-:Y:S05]  /*15b0*/  NANOSLEEP 0x64 ;  /* 0x000000640000795d */ /* 0x000fea0003800000 */
[----:B------:R-:W-:-:S05]  /*15c0*/  UMOV UR5, 0x10 ;  /* 0x0000001000057882 */ /* 0x000fca0000000000 */
[----:B------:R-:W-:Y:S04]  /*15d0*/  DEPBAR.LE SB0, 0x36 ;  /* 0x00008d800000791a */ /* 0x000fe80000000000 */
[----:B------:R-:W0:Y:S02]  /*15e0*/  UTCATOMSWS.FIND_AND_SET.ALIGN UP0, UR5, UR5 ;  /* 0x00000005000575e3 */ /* 0x000e240008000800 */
[----:B0-----:R-:W-:Y:S01]  /*15f0*/  MOV R3, UR5 ;  /* 0x0000000500037c02 */ /* 0x001fe20008000f00 */
[----:B------:R-:W-:Y:S05]  /*1600*/  BRA.U !UP0, `(.L_x_1520) ;  /* 0xfffffffd08e87547 */ /* 0x000fea000b83ffff */
.L_x_1519:
[-C--:B------:R-:W-:Y:S02]  /*1610*/  SHF.L.U32 R2, R2, R3.reuse, RZ ;  /* 0x0000000302027219 */ /* 0x080fe400000006ff */
[----:B------:R-:W-:Y:S01]  /*1620*/  SHF.L.U32 R0, R0, R3, RZ ;  /* 0x0000000300007219 */ /* 0x000fe200000006ff */
[----:B------:R-:W-:Y:S02]  /*1630*/  IMAD.SHL.U32 R3, R3, 0x20, RZ ;  /* 0x0000002003037824 */ /* 0x000fe400078e00ff */
[----:B------:R0:W-:Y:S04]  /*1640*/  ATOMS.OR RZ, [UR6+0x14], R2 ;  /* 0x00001402ffff798c */ /* 0x0001e8000b000006 */
[----:B------:R0:W-:Y:S04]  /*1650*/  ATOMS.OR RZ, [UR6+0x18], R0 ;  /* 0x00001800ffff798c */ /* 0x0001e8000b000006 */
[----:B------:R0:W-:Y:S01]  /*1660*/  STS [UR4+0x34220], R3 ;  /* 0x03422003ff007988 */ /* 0x0001e20008000804 */
[----:B------:R-:W-:Y:S05]  /*1670*/  BRA `(.L_x_1518) ;  /* 0x0000000000107947 */ /* 0x000fea0003800000 */
.L_x_1517:
[----:B------:R-:W-:Y:S02]  /*1680*/  MOV R0, 0xffffffff ;  /* 0xffffffff00007802 */ /* 0x000fe40000000f00 */
[----:B------:R-:W-:-:S03]  /*1690*/  MOV R2, 0x16c0 ;  /* 0x000016c000027802 */ /* 0x000fc60000000f00 */
[----:B------:R0:W-:Y:S04]  /*16a0*/  STS [UR4+0x34220], R0 ;  /* 0x03422000ff007988 */ /* 0x0001e80008000804 */
[----:B0-----:R-:W-:Y:S05]  /*16b0*/  CALL.REL.NOINC `($__internal_19_$__cuda_sm10x_tcgen05_guardrail_trap_phase_invalid_during_alloc) ;  /* 0x0000014c00307944 */ /* 0x001fea0003c00000 */
.L_x_1518:
        /* <DEDUP_REMOVED lines=27> */
.L_x_1521:
[----:B------:R-:W-:-:S04]  /*1870*/  SHF.L.U32 R7, RZ, 0x1f, RZ ;  /* 0x0000001fff077819 */ /* 0x000fc800000006ff */
[----:B------:R-:W0:Y:S02]  /*1880*/  SYNCS.PHASECHK.TRANS64.TRYWAIT P0, [UR4+0x34010], R7 ;  /* 0x03401007ff0075a7 */ /* 0x000e240008001104 */
[----:B0-----:R-:W-:Y:S05]  /*1890*/  @!P0 BRA `(.L_x_1522) ;  /* 0x00000138009c8947 */ /* 0x001fea0003800000 */
.L_x_1764:
[----:B------:R-:W-:Y:S05]  /*18a0*/  BRA.U UP2, `(.L_x_1523) ;  /* 0x0000000102047547 */ /* 0x000fea000b800000 */
[----:B------:R-:W-:Y:S05]  /*18b0*/  BPT.TRAP 0x1 ;  /* 0x000000040000795c */ /* 0x000fea0000300000 */
.L_x_1523:
[----:B------:R-:W1:Y:S01]  /*18c0*/  SYNCS.PHASECHK.TRANS64.TRYWAIT P0, [UR4+0x34030], R7 ;  /* 0x03403007ff0075a7 */ /* 0x000e620008001104 */
[----:B------:R-:W-:Y:S01]  /*18d0*/  ULOP3.LUT UR50, UR50, 0x1, URZ, 0xc0, !UPT ;  /* 0x0000000132327892 */ /* 0x000fe2000f8ec0ff */
[----:B-1----:R-:W-:Y:S11]  /*18e0*/  @!P0 BRA `(.L_x_1524) ;  /* 0x0000013800a08947 */ /* 0x002ff60003800000 */
.L_x_1766:
[----:B------:R-:W-:-:S09]  /*18f0*/  UISETP.NE.U32.AND UP0, UPT, UR50, 0x1, UPT ;  /* 0x000000013200788c */ /* 0x000fd2000bf05070 */
[----:B------:R-:W-:Y:S05]  /*1900*/  BRA.U !UP0, `(.L_x_1525) ;  /* 0x0000000108047547 */ /* 0x000fea000b800000 */
[----:B------:R-:W-:Y:S05]  /*1910*/  BPT.TRAP 0x1 ;  /* 0x000000040000795c */ /* 0x000fea0000300000 */
.L_x_1525:
[----:B------:R-:W-:Y:S01]  /*1920*/  IMAD.MOV.U32 R6, RZ, RZ, 0x1 ;  /* 0x00000001ff067424 */ /* 0x000fe200078e00ff */
[----:B0-----:R-:W-:Y:S01]  /*1930*/  CS2R R2, SRZ ;  /* 0x0000000000027805 */ /* 0x001fe2000001ff00 */
[----:B------:R-:W-:-:S03]  /*1940*/  IMAD.MOV.U32 R4, RZ, RZ, RZ ;  /* 0x000000ffff047224 */ /* 0x000fc600078e00ff */
[----:B------:R-:W-:-:S04]  /*1950*/  SHF.L.U32 R6, R6, 0x1f, RZ ;  /* 0x0000001f06067819 */ /* 0x000fc800000006ff */
[----:B------:R-:W0:Y:S02]  /*1960*/  SYNCS.PHASECHK.TRANS64.TRYWAIT P0, [UR4+0x34198], R6 ;  /* 0x03419806ff0075a7 */ /* 0x000e240008001104 */
[----:B0-----:R-:W-:Y:S05]  /*1970*/  @!P0 BRA `(.L_x_1526) ;  /* 0x0000013800948947 */ /* 0x001fea0003800000 */
.L_x_1768:
        /* <DEDUP_REMOVED lines=34> */
.L_x_1527:
[----:B-1----:R-:W-:-:S09]  /*1ba0*/  UIADD3 UR7, UPT, UPT, UR4, 0x34190, URZ ;  /* 0x0003419004077890 */ /* 0x002fd2000fffe0ff */
[----:B------:R1:W-:Y:S01]  /*1bb0*/  UTCBAR [UR7], URZ ;  /* 0x000000ff070073e9 */ /* 0x0003e200080000ff */
[----:B------:R-:W-:Y:S05]  /*1bc0*/  BRA.U UP2, `(.L_x_1528) ;  /* 0x0000000102047547 */ /* 0x000fea000b800000 */
[----:B-1----:R-:W-:Y:S05]  /*1bd0*/  BPT.TRAP 0x1 ;  /* 0x000000040000795c */ /* 0x002fea0000300000 */
.L_x_1528:
[----:B-1----:R-:W-:-:S09]  /*1be0*/  UIADD3 UR7, UPT, UPT, UR4, 0x340e0, URZ ;  /* 0x000340e004077890 */ /* 0x002fd2000fffe0ff */
[----:B------:R1:W-:Y:S01]  /*1bf0*/  UTCBAR [UR7], URZ ;  /* 0x000000ff070073e9 */ /* 0x0003e200080000ff */
[----:B------:R-:W-:Y:S05]  /*1c00*/  BRA.U UP2, `(.L_x_1529) ;  /* 0x0000000102047547 */ /* 0x000fea000b800000 */
[----:B-1----:R-:W-:Y:S05]  /*1c10*/  BPT.TRAP 0x1 ;  /* 0x000000040000795c */ /* 0x002fea0000300000 */
.L_x_1529:
[----:B------:R-:W2:Y:S01]  /*1c20*/  SYNCS.PHASECHK.TRANS64.TRYWAIT P0, [UR4+0x34038], R7 ;  /* 0x03403807ff0075a7 */ /* 0x000ea20008001104 */
[----:B------:R-:W-:Y:S01]  /*1c30*/  ULOP3.LUT UR49, UR49, 0x1, URZ, 0xc0, !UPT ;  /* 0x0000000131317892 */ /* 0x000fe2000f8ec0ff */
[----:B--2---:R-:W-:Y:S11]  /*1c40*/  @!P0 BRA `(.L_x_1530) ;  /* 0x0000013400f88947 */ /* 0x004ff60003800000 */
.L_x_1770:
[----:B------:R-:W-:-:S09]  /*1c50*/  UISETP.NE.U32.AND UP0, UPT, UR49, 0x1, UPT ;  /* 0x000000013100788c */ /* 0x000fd2000bf05070 */
[----:B------:R-:W-:Y:S05]  /*1c60*/  BRA.U !UP0, `(.L_x_1531) ;  /* 0x0000000108047547 */ /* 0x000fea000b800000 */
[----:B-1----:R-:W-:Y:S05]  /*1c70*/  BPT.TRAP 0x1 ;  /* 0x000000040000795c */ /* 0x002fea0000300000 */
.L_x_1531:
[----:B------:R-:W3:Y:S01]  /*1c80*/  SYNCS.PHASECHK.TRANS64.TRYWAIT P0, [UR4+0x341a8], R6 ;  /* 0x0341a806ff0075a7 */ /* 0x000ee20008001104 */
[----:B------:R-:W-:Y:S01]  /*1c90*/  HFMA2 R4, -RZ, RZ, 0, 7.62939453125e-06 ;  /* 0x00000080ff047431 */ /* 0x000fe200000001ff */
[----:B------:R-:W-:Y:S01]  /*1ca0*/  MOV R3, 0x80 ;  /* 0x0000008000037802 */ /* 0x000fe20000000f00 */
[----:B--2---:R-:W-:Y:S01]  /*1cb0*/  HFMA2 R2, -RZ, RZ, 0, 7.62939453125e-06 ;  /* 0x00000080ff027431 */ /* 0x004fe200000001ff */
[----:B---3--:R-:W-:Y:S06]  /*1cc0*/  @!P0 BRA `(.L_x_1532) ;  /* 0x0000013400f08947 */ /* 0x008fec0003800000 */
.L_x_1772:
        /* <DEDUP_REMOVED lines=34> */
.L_x_1533:
[----:B-1----:R-:W-:-:S09]  /*1ef0*/  UIADD3 UR7, UPT, UPT, UR4, 0x341a0, URZ ;  /* 0x000341a004077890 */ /* 0x002fd2000fffe0ff */
[----:B------:R1:W-:Y:S01]  /*1f00*/  UTCBAR [UR7], URZ ;  /* 0x000000ff070073e9 */ /* 0x0003e200080000ff */
[----:B------:R-:W-:Y:S05]  /*1f10*/  BRA.U UP2, `(.L_x_1534) ;  /* 0x0000000102047547 */ /* 0x000fea000b800000 */
[----:B-1----:R-:W-:Y:S05]  /*1f20*/  BPT.TRAP 0x1 ;  /* 0x000000040000795c */ /* 0x002fea0000300000 */
.L_x_1534:
[----:B-1----:R-:W-:-:S09]  /*1f30*/  UIADD3 UR7, UPT, UPT, UR4, 0x340e8, URZ ;  /* 0x000340e804077890 */ /* 0x002fd2000fffe0ff */
[----:B------:R1:W-:Y:S01]  /*1f40*/  UTCBAR [UR7], URZ ;  /* 0x000000ff070073e9 */ /* 0x0003e200080000ff */
[----:B------:R-:W-:Y:S05]  /*1f50*/  BRA.U UP2, `(.L_x_1535) ;  /* 0x0000000102047547 */ /* 0x000fea000b800000 */
[----:B-1----:R-:W-:Y:S05]  /*1f60*/  BPT.TRAP 0x1 ;  /* 0x000000040000795c */ /* 0x002fea0000300000 */
.L_x_1535:
[----:B------:R-:W2:Y:S02]  /*1f70*/  SYNCS.PHASECHK.TRANS64.TRYWAIT P0, [UR4+0x34040], R7 ;  /* 0x03404007ff0075a7 */ /* 0x000ea40008001104 */
[----:B--2---:R-:W-:Y:S05]  /*1f80*/  @!P0 BRA `(.L_x_1536) ;  /* 0x0000013400588947 */ /* 0x004fea0003800000 */
.L_x_1774:
[----:B------:R-:W-:Y:S05]  /*1f90*/  BRA.U UP2, `(.L_x_1537) ;  /* 0x0000000102047547 */ /* 0x000fea000b800000 */
[----:B-1----:R-:W-:Y:S05]  /*1fa0*/  BPT.TRAP 0x1 ;  /* 0x000000040000795c */ /* 0x002fea0000300000 */
.L_x_1537:
[----:B------:R-:W3:Y:S02]  /*1fb0*/  SYNCS.PHASECHK.TRANS64.TRYWAIT P0, [UR4+0x341e0], R6 ;  /* 0x0341e006ff0075a7 */ /* 0x000ee40008001104 */
[----:B---3--:R-:W-:Y:S05]  /*1fc0*/  @!P0 BRA `(.L_x_1538) ;  /* 0x0000013400608947 */ /* 0x008fea0003800000 */
.L_x_1776:
[----:B------:R-:W-:Y:S05]  /*1fd0*/  BRA.U UP3, `(.L_x_1539) ;  /* 0x0000000103047547 */ /* 0x000fea000b800000 */
[----:B-1----:R-:W-:Y:S05]  /*1fe0*/  BPT.TRAP 0x1 ;  /* 0x000000040000795c */ /* 0x002fea0000300000 */
.L_x_1539:
[----:B------:R-:W4:Y:S01]  /*1ff0*/  SYNCS.PHASECHK.TRANS64.TRYWAIT P0, [UR4+0x34198], R7 ;  /* 0x03419807ff0075a7 */ /* 0x000f220008001104 */
[----:B--2---:R-:W-:Y:S01]  /*2000*/  HFMA2 R2, -RZ, RZ, 0, 1.52587890625e-05 ;  /* 0x00000100ff027431 */ /* 0x004fe200000001ff */
[----:B---3--:R-:W-:Y:S01]  /*2010*/  MOV R3, 0x20 ;  /* 0x0000002000037802 */ /* 0x008fe20000000f00 */
[----:B----4-:R-:W-:Y:S06]  /*2020*/  @!P0 BRA `(.L_x_1540) ;  /* 0x0000013400608947 */ /* 0x010fec0003800000 */
.L_x_1778:
[----:B0-----:R-:W-:Y:S01]  /*2030*/  IMAD.MOV.U32 R5, RZ, RZ, 0x28 ;  /* 0x00000028ff057424 */ /* 0x001fe200078e00ff */
[----:B------:R-:W-:Y:S01]  /*2040*/  R2UR UR11, R3 ;  /* 0x00000000030b72ca */ /* 0x000fe200000e0000 */
[----:B--2---:R-:W-:Y:S01]  /*2050*/  IMAD.MOV.U32 R4, RZ, RZ, 0x100 ;  /* 0x00000100ff047424 */ /* 0x004fe200078e00ff */
[----:B------:R-:W-:Y:S01]  /*2060*/  R2UR UR12, R2 ;  /* 0x00000000020c72ca */ /* 0x000fe200000e0000 */
[----:B------:R-:W-:Y:S01]  /*2070*/  UIADD3 UR20, UPT, UPT, UR5, 0x400, URZ ;  /* 0x0000040005147890 */ /* 0x000fe2000fffe0ff */
[----:B-1----:R-:W-:Y:S01]  /*2080*/  R2UR UR7, R5 ;  /* 0x00000000050772ca */ /* 0x002fe200000e0000 */
[----:B------:R-:W-:Y:S01]  /*2090*/  UIADD3 UR18, UPT, UPT, UR5, 0x500, URZ ;  /* 0x0000050005127890 */ /* 0x000fe2000fffe0ff */
[----:B------:R-:W-:Y:S01]  /*20a0*/  R2UR UR10, R4 ;  /* 0x00000000040a72ca */ /* 0x000fe200000e0000 */
[----:B------:R-:W-:Y:S01]  /*20b0*/  UMOV UR16, 0x0 ;  /* 0x0000000000107882 */ /* 0x000fe20000000000 */
        /* <DEDUP_REMOVED lines=8> */
[----:B0-----:R-:W-:Y:S05]  /*2140*/  BPT.TRAP 0x1 ;  /* 0x000000040000795c */ /* 0x001fea0000300000 */
.L_x_1541:
[----:B0-----:R-:W-:-:S09]  /*2150*/  UIADD3 UR7, UPT, UPT, UR4, 0x341d0, URZ ;  /* 0x000341d004077890 */ /* 0x001fd2000fffe0ff */
[----:B------:R0:W-:Y:S01]  /*2160*/  UTCBAR [UR7], URZ ;  /* 0x000000ff070073e9 */ /* 0x0001e200080000ff */
[----:B------:R-:W-:Y:S05]  /*2170*/  BRA.U UP2, `(.L_x_1542) ;  /* 0x0000000102047547 */ /* 0x000fea000b800000 */
[----:B0-----:R-:W-:Y:S05]  /*2180*/  BPT.TRAP 0x1 ;  /* 0x000000040000795c */ /* 0x001fea0000300000 */
.L_x_1542:
[----:B------:R-:W-:Y:S01]  /*2190*/  ISETP.GE.AND P0, PT, R0, 0x100, PT ;  /* 0x000001000000780c */ /* 0x000fe20003f06270 */
[----:B0-----:R-:W-:Y:S01]  /*21a0*/  UIADD3 UR7, UPT, UPT, UR4, 0x340f0, URZ ;  /* 0x000340f004077890 */ /* 0x001fe2000fffe0ff */
[----:B------:R-:W-:Y:S01]  /*21b0*/  HFMA2 R7, -RZ, RZ, 0, 0 ;  /* 0x00000000ff077431 */ /* 0x000fe200000001ff */
[----:B------:R-:W-:Y:S01]  /*21c0*/  UMOV UR15, 0x3 ;  /* 0x00000003000f7882 */ /* 0x000fe20000000000 */
[----:B------:R-:W-:Y:S01]  /*21d0*/  UMOV UR14, URZ ;  /* 0x000000ff000e7c82 */ /* 0x000fe20008000000 */
[----:B------:R-:W-:Y:S01]  /*21e0*/  UMOV UR13, 0x3 ;  /* 0x00000003000d7882 */ /* 0x000fe20000000000 */
[----:B------:R-:W-:Y:S02]  /*21f0*/  IMAD.MOV.U32 R10, RZ, RZ, 0x1 ;  /* 0x00000001ff0a7424 */ /* 0x000fe400078e00ff */
[----:B------:R-:W-:Y:S02]  /*2200*/  IMAD.MOV.U32 R9, RZ, RZ, RZ ;  /* 0x000000ffff097224 */ /* 0x000fe400078e00ff */
[----:B------:R0:W-:Y:S03]  /*2210*/  UTCBAR [UR7], URZ ;  /* 0x000000ff070073e9 */ /* 0x0001e600080000ff */
[----:B------:R-:W-:Y:S05]  /*2220*/  @!P0 BRA `(.L_x_1543) ;  /* 0x0000000c00848947 */ /* 0x000fea0003800000 */
[----:B------:R-:W-:Y:S01]  /*2230*/  SHF.R.S32.HI R3, RZ, 0x1f, R0 ;  /* 0x0000001fff037819 */ /* 0x000fe20000011400 */
[----:B------:R-:W-:Y:S01]  /*2240*/  IMAD.MOV.U32 R10, RZ, RZ, 0x1 ;  /* 0x00000001ff0a7424 */ /* 0x000fe200078e00ff */
[----:B------:R-:W-:Y:S01]  /*2250*/  CS2R R6, SRZ ;  /* 0x0000000000067805 */ /* 0x000fe2000001ff00 */
        /* <DEDUP_REMOVED lines=9> */
.L_x_1568:
[C---:B------:R-:W-:Y:S02]  /*22f0*/  ISETP.GT.AND P0, PT, R8.reuse, 0x2, PT ;  /* 0x000000020800780c */ /* 0x040fe40003f04270 */
[----:B------:R-:W-:Y:S01]  /*2300*/  IADD3 R8, PT, PT, R8, -0x1, RZ ;  /* 0xffffffff08087810 */ /* 0x000fe20007ffe0ff */
[----:B-1----:R-:W-:Y:S05]  /*2310*/  BRA.U UP2, `(.L_x_1544) ;  /* 0x0000000102047547 */ /* 0x002fea000b800000 */
[----:B0-----:R-:W-:Y:S05]  /*2320*/  BPT.TRAP 0x1 ;  /* 0x000000040000795c */ /* 0x001fea0000300000 */
.L_x_1544:
[----:B0-----:R-:W-:Y:S01]  /*2330*/  ULEA UR7, UR15, UR4, 0x3 ;  /* 0x000000040f077291 */ /* 0x001fe2000f8e18ff */
[----:B------:R-:W-:Y:S02]  /*2340*/  SHF.L.U32 R5, R7, 0x1f, RZ ;  /* 0x0000001f07057819 */ /* 0x000fe400000006ff */
[----:B------:R-:W-:Y:S01]  /*2350*/  CS2R R2, SRZ ;  /* 0x0000000000027805 */ /* 0x000fe2000001ff00 */
[----:B------:R-:W-:Y:S05]  /*2360*/  IMAD.MOV.U32 R0, RZ, RZ, RZ ;  /* 0x000000ffff007224 */ /* 0x000fea00078e00ff */
[----:B------:R-:W0:Y:S02]  /*2370*/  SYNCS.PHASECHK.TRANS64.TRYWAIT P1, [UR7+0x34030], R5 ;  /* 0x03403005ff0075a7 */ /* 0x000e240008021107 */
[----:B0-----:R-:W-:Y:S05]  /*2380*/  @!P1 BRA `(.L_x_1545) ;  /* 0x0000013000a09947 */ /* 0x001fea0003800000 */
.L_x_1780:
        /* <DEDUP_REMOVED lines=33> */
.L_x_1546:
[----:B------:R-:W-:Y:S01]  /*25a0*/  LOP3.LUT R6, R6, 0x1, RZ, 0x3c, !PT ;  /* 0x0000000106067812 */ /* 0x000fe200078e3cff */
[----:B-1----:R-:W-:Y:S09]  /*25b0*/  UIADD3 UR7, UPT, UPT, UR4, 0x34190, URZ ;  /* 0x0003419004077890 */ /* 0x002ff2000fffe0ff */
[----:B------:R0:W-:Y:S01]  /*25c0*/  UTCBAR [UR7], URZ ;  /* 0x000000ff070073e9 */ /* 0x0001e200080000ff */
[----:B------:R-:W-:Y:S05]  /*25d0*/  BRA.U UP2, `(.L_x_1547) ;  /* 0x0000000102047547 */ /* 0x000fea000b800000 */
[----:B0-----:R-:W-:Y:S05]  /*25e0*/  BPT.TRAP 0x1 ;  /* 0x000000040000795c */ /* 0x001fea0000300000 */
.L_x_1547:
        /* <DEDUP_REMOVED lines=8> */
.L_x_1548:
[----:B0-----:R-:W-:Y:S01]  /*2670*/  ULEA UR7, UR15, UR4, 0x3 ;  /* 0x000000040f077291 */ /* 0x001fe2000f8e18ff */
[----:B------:R-:W-:Y:S08]  /*2680*/  SHF.L.U32 R3, R5, 0x1f, RZ ;  /* 0x0000001f05037819 */ /* 0x000ff000000006ff */
[----:B------:R-:W0:Y:S02]  /*2690*/  SYNCS.PHASECHK.TRANS64.TRYWAIT P1, [UR7+0x34030], R3 ;  /* 0x03403003ff0075a7 */ /* 0x000e240008021107 */
[----:B0-----:R-:W-:Y:S05]  /*26a0*/  @!P1 BRA `(.L_x_1549) ;  /* 0x0000012c00f09947 */ /* 0x001fea0003800000 */
.L_x_1782:
[----:B------:R-:W-:Y:S05]  /*26b0*/  BRA.U UP2, `(.L_x_1550) ;  /* 0x0000000102047547 */ /* 0x000fea000b800000 */
[----:B------:R-:W-:Y:S05]  /*26c0*/  BPT.TRAP 0x1 ;  /* 0x000000040000795c */ /* 0x000fea0000300000 */
.L_x_1550:
[----:B0-----:R-:W-:Y:S01]  /*26d0*/  SHF.L.U32 R3, R10, 0x1f, RZ ;  /* 0x0000001f0a037819 */ /* 0x001fe200000006ff */
[----:B------:R-:W-:Y:S03]  /*26e0*/  UISETP.NE.AND UP1, UPT, UR49, URZ, UPT ;  /* 0x000000ff3100728c */ /* 0x000fe6000bf25270 */
[----:B------:R-:W0:Y:S02]  /*26f0*/  SYNCS.PHASECHK.TRANS64.TRYWAIT P1, [UR4+0x341e8], R3 ;  /* 0x0341e803ff0075a7 */ /* 0x000e240008021104 */
[----:B0-----:R-:W-:Y:S06]  /*2700*/  @!P1 BRA `(.L_x_1551) ;  /* 0x0000012c00f09947 */ /* 0x001fec0003800000 */
.L_x_1784:
[----:B------:R-:W-:Y:S05]  /*2710*/  BRA.U UP1, `(.L_x_1552) ;  /* 0x0000000101047547 */ /* 0x000fea000b800000 */
[----:B------:R-:W-:Y:S05]  /*2720*/  BPT.TRAP 0x1 ;  /* 0x000000040000795c */ /* 0x000fea0000300000 */
.L_x_1552:
[----:B------:R-:W-:Y:S01]  /*2730*/  SHF.L.U32 R4, R9, 0x1f, RZ ;  /* 0x0000001f09047819 */ /* 0x000fe200000006ff */
[----:B0-----:R-:W-:Y:S02]  /*2740*/  HFMA2 R0, -RZ, RZ, 0, 2.288818359375e-05 ;  /* 0x00000180ff007431 */ /* 0x001fe400000001ff */
[----:B------:R-:W-:Y:S01]  /*2750*/  IMAD.MOV.U32 R2, RZ, RZ, 0xa0 ;  /* 0x000000a0ff027424 */ /* 0x000fe200078e00ff */
[----:B------:R-:W0:Y:S02]  /*2760*/  SYNCS.PHASECHK.TRANS64.TRYWAIT P1, [UR4+0x341a8], R4 ;  /* 0x0341a804ff0075a7 */ /* 0x000e240008021104 */
[----:B0-----:R-:W-:Y:S05]  /*2770*/  @!P1 BRA `(.L_x_1553) ;  /* 0x0000012c00ec9947 */ /* 0x001fea0003800000 */
.L_x_1786:
[----:B------:R-:W-:Y:S01]  /*2780*/  ULEA UR16, UR15, UR5, 0x9 ;  /* 0x000000050f107291 */ /* 0x000fe2000f8e48ff */
[----:B------:R-:W-:Y:S01]  /*2790*/  R2UR UR11, R2 ;  /* 0x00000000020b72ca */ /* 0x000fe200000e0000 */
[----:B------:R-:W-:Y:S01]  /*27a0*/  UISETP.NE.U32.AND UP0, UPT, UR14, URZ, UPT ;  /* 0x000000ff0e00728c */ /* 0x000fe2000bf05070 */
[----:B0-----:R-:W-:Y:S01]  /*27b0*/  IMAD.MOV.U32 R3, RZ, RZ, 0xa8 ;  /* 0x000000a8ff037424 */ /* 0x001fe200078e00ff */
[----:B------:R-:W-:Y:S01]  /*27c0*/  UIADD3 UR22, UPT, UPT, UR16, 0x100, URZ ;  /* 0x0000010010167890 */ /* 0x000fe2000fffe0ff */
[----:B------:R-:W-:Y:S01]  /*27d0*/  IMAD.MOV.U32 R2, RZ, RZ, 0x180 ;  /* 0x00000180ff027424 */ /* 0x000fe200078e00ff */
        /* <DEDUP_REMOVED lines=9> */
[----:B------:R0:W-:Y:S04]  /*2870*/  UTCQMMA tmem[UR11], gdesc[UR16], tmem[UR12], tmem[UR20], idesc[UR21], UP0 ;  /* 0x00ff14100b0079ea */ /* 0x0001e8000800030c */
[----:B------:R0:W-:Y:S01]  /*2880*/  UTCQMMA tmem[UR7], gdesc[UR22], tmem[UR10], tmem[UR18], idesc[UR19], UPT ;  /* 0x00ff1216070079ea */ /* 0x0001e2000b80030a */
[----:B------:R-:W-:Y:S05]  /*2890*/  BRA.U UP2, `(.L_x_1554) ;  /* 0x0000000102047547 */ /* 0x000fea000b800000 */
[----:B0-----:R-:W-:Y:S05]  /*28a0*/  BPT.TRAP 0x1 ;  /* 0x000000040000795c */ /* 0x001fea0000300000 */
.L_x_1554:
[----:B------:R-:W-:Y:S01]  /*28b0*/  LOP3.LUT R10, R10, 0x1, RZ, 0x3c, !PT ;  /* 0x000000010a0a7812 */ /* 0x000fe200078e3cff */
[----:B0-----:R-:W-:Y:S09]  /*28c0*/  UIADD3 UR7, UPT, UPT, UR4, 0x341d8, URZ ;  /* 0x000341d804077890 */ /* 0x001ff2000fffe0ff */
[----:B------:R0:W-:Y:S01]  /*28d0*/  UTCBAR [UR7], URZ ;  /* 0x000000ff070073e9 */ /* 0x0001e200080000ff */
[----:B------:R-:W-:Y:S05]  /*28e0*/  BRA.U UP2, `(.L_x_1555) ;  /* 0x0000000102047547 */ /* 0x000fea000b800000 */
[----:B0-----:R-:W-:Y:S05]  /*28f0*/  BPT.TRAP 0x1 ;  /* 0x000000040000795c */ /* 0x001fea0000300000 */
.L_x_1555:
        /* <DEDUP_REMOVED lines=8> */
.L_x_1556:
        /* <DEDUP_REMOVED lines=12> */
.L_x_1788:
        /* <DEDUP_REMOVED lines=32> */
.L_x_1558:
[----:B-1----:R-:W-:Y:S09]  /*2c40*/  UIADD3 UR7, UPT, UPT, UR4, 0x341a0, URZ ;  /* 0x000341a004077890 */ /* 0x002ff2000fffe0ff */
[----:B------:R1:W-:Y:S01]  /*2c50*/  UTCBAR [UR7], URZ ;  /* 0x000000ff070073e9 */ /* 0x0003e200080000ff */
[----:B------:R-:W-:Y:S05]  /*2c60*/  BRA.U UP2, `(.L_x_1559) ;  /* 0x0000000102047547 */ /* 0x000fea000b800000 */
[----:B-1----:R-:W-:Y:S05]  /*2c70*/  BPT.TRAP 0x1 ;  /* 0x000000040000795c */ /* 0x002fea0000300000 */
.L_x_1559:
        /* <DEDUP_REMOVED lines=8> */
.L_x_1560:
[----:B-1----:R-:W-:Y:S01]  /*2d00*/  ULEA UR7, UR13, UR4, 0x3 ;  /* 0x000000040d077291 */ /* 0x002fe2000f8e18ff */
[----:B------:R-:W-:Y:S08]  /*2d10*/  SHF.L.U32 R3, R5, 0x1f, RZ ;  /* 0x0000001f05037819 */ /* 0x000ff000000006ff */
[----:B------:R-:W1:Y:S02]  /*2d20*/  SYNCS.PHASECHK.TRANS64.TRYWAIT P1, [UR7+0x34030], R3 ;  /* 0x03403003ff0075a7 */ /* 0x000e640008021107 */
[----:B-1----:R-:W-:Y:S05]  /*2d30*/  @!P1 BRA `(.L_x_1561) ;  /* 0x0000012800ac9947 */ /* 0x002fea0003800000 */
.L_x_1790:
[----:B------:R-:W-:Y:S04]  /*2d40*/  UIADD3 UR15, UPT, UPT, UR13, 0x1, URZ ;  /* 0x000000010d0f7890 */ /* 0x000fe8000fffe0ff */
[----:B------:R-:W-:Y:S04]  /*2d50*/  UISETP.NE.AND UP0, UPT, UR15, 0x16, UPT ;  /* 0x000000160f00788c */ /* 0x000fe8000bf05270 */
[----:B------:R-:W-:Y:S02]  /*2d60*/  USEL UR7, URZ, 0x1, UP0 ;  /* 0x00000001ff077887 */ /* 0x000fe40008000000 */
[----:B------:R-:W-:Y:S04]  /*2d70*/  USEL UR15, UR15, URZ, UP0 ;  /* 0x000000ff0f0f7287 */ /* 0x000fe80008000000 */
[----:B0-----:R-:W-:Y:S01]  /*2d80*/  LOP3.LUT R7, R5, UR7, RZ, 0x3c, !PT ;  /* 0x0000000705077c12 */ /* 0x001fe2000f8e3cff */
[----:B------:R-:W-:Y:S05]  /*2d90*/  BRA.U UP2, `(.L_x_1562) ;  /* 0x0000000102047547 */ /* 0x000fea000b800000 */
[----:B------:R-:W-:Y:S05]  /*2da0*/  BPT.TRAP 0x1 ;  /* 0x000000040000795c */ /* 0x000fea0000300000 */
.L_x_1562:
[----:B-1----:R-:W-:Y:S04]  /*2db0*/  SHF.L.U32 R3, R10, 0x1f, RZ ;  /* 0x0000001f0a037819 */ /* 0x002fe800000006ff */
[----:B------:R-:W0:Y:S02]  /*2dc0*/  SYNCS.PHASECHK.TRANS64.TRYWAIT P1, [UR4+0x341e0], R3 ;  /* 0x0341e003ff0075a7 */ /* 0x000e240008021104 */
[----:B0-----:R-:W-:Y:S05]  /*2dd0*/  @!P1 BRA `(.L_x_1563) ;  /* 0x00000128009c9947 */ /* 0x001fea0003800000 */
.L_x_1792:
[----:B------:R-:W-:Y:S05]  /*2de0*/  BRA.U UP3, `(.L_x_1564) ;  /* 0x0000000103047547 */ /* 0x000fea000b800000 */
[----:B------:R-:W-:Y:S05]  /*2df0*/  BPT.TRAP 0x1 ;  /* 0x000000040000795c */ /* 0x000fea0000300000 */
.L_x_1564:
[----:B------:R-:W-:Y:S01]  /*2e00*/  SHF.L.U32 R5, R6, 0x1f, RZ ;  /* 0x0000001f06057819 */ /* 0x000fe200000006ff */
[----:B0-----:R-:W-:Y:S02]  /*2e10*/  HFMA2 R3, -RZ, RZ, 0, 1.52587890625e-05 ;  /* 0x00000100ff037431 */ /* 0x001fe400000001ff */
[----:B------:R-:W-:Y:S01]  /*2e20*/  IMAD.MOV.U32 R4, RZ, RZ, 0x20 ;  /* 0x00000020ff047424 */ /* 0x000fe200078e00ff */
[----:B------:R-:W0:Y:S02]  /*2e30*/  SYNCS.PHASECHK.TRANS64.TRYWAIT P1, [UR4+0x34198], R5 ;  /* 0x03419805ff0075a7 */ /* 0x000e240008021104 */
[----:B0-----:R-:W-:Y:S05]  /*2e40*/  @!P1 BRA `(.L_x_1565) ;  /* 0x0000012800989947 */ /* 0x001fea0003800000 */
.L_x_1794:
[----:B------:R-:W-:Y:S01]  /*2e50*/  ULEA UR22, UR13, UR5, 0x9 ;  /* 0x000000050d167291 */ /* 0x000fe2000f8e48ff */
[----:B------:R-:W-:Y:S01]  /*2e60*/  IMAD.MOV.U32 R2, RZ, RZ, 0x28 ;  /* 0x00000028ff027424 */ /* 0x000fe200078e00ff */
[----:B------:R-:W-:Y:S01]  /*2e70*/  R2UR UR11, R4 ;  /* 0x00000000040b72ca */ /* 0x000fe200000e0000 */
[----:B0-----:R-:W-:Y:S01]  /*2e80*/  IMAD.MOV.U32 R0, RZ, RZ, 0x100 ;  /* 0x00000100ff007424 */ /* 0x001fe200078e00ff */
        /* <DEDUP_REMOVED lines=13> */
[----:B0-----:R-:W-:Y:S05]  /*2f60*/  BPT.TRAP 0x1 ;  /* 0x000000040000795c */ /* 0x001fea0000300000 */
.L_x_1566:
[----:B0-----:R-:W-:Y:S09]  /*2f70*/  UIADD3 UR7, UPT, UPT, UR4, 0x341d0, URZ ;  /* 0x000341d004077890 */ /* 0x001ff2000fffe0ff */
[----:B------:R0:W-:Y:S01]  /*2f80*/  UTCBAR [UR7], URZ ;  /* 0x000000ff070073e9 */ /* 0x0001e200080000ff */
[----:B------:R-:W-:Y:S05]  /*2f90*/  BRA.U UP2, `(.L_x_1567) ;  /* 0x0000000102047547 */ /* 0x000fea000b800000 */
[----:B0-----:R-:W-:Y:S05]  /*2fa0*/  BPT.TRAP 0x1 ;  /* 0x000000040000795c */ /* 0x001fea0000300000 */
.L_x_1567:
[----:B------:R-:W-:Y:S01]  /*2fb0*/  ULEA UR10, UR14, UR4, 0x3 ;  /* 0x000000040e0a7291 */ /* 0x000fe2000f8e18ff */
[----:B------:R-:W-:Y:S01]  /*2fc0*/  LOP3.LUT R9, R9, 0x1, RZ, 0x3c, !PT ;  /* 0x0000000109097812 */ /* 0x000fe200078e3cff */
[----:B------:R-:W-:Y:S02]  /*2fd0*/  UIADD3 UR13, UPT, UPT, UR14, 0x1, URZ ;  /* 0x000000010e0d7890 */ /* 0x000fe4000fffe0ff */
[----:B0-----:R-:W-:Y:S02]  /*2fe0*/  UIADD3 UR7, UPT, UPT, UR10, 0x340e0, URZ ;  /* 0x000340e00a077890 */ /* 0x001fe4000fffe0ff */
[----:B------:R-:W-:Y:S01]  /*2ff0*/  UISETP.NE.AND UP0, UPT, UR13, 0x16, UPT ;  /* 0x000000160d00788c */ /* 0x000fe2000bf05270 */
[----:B------:R-:W-:Y:S03]  /*3000*/  UMOV UR14, 0x1 ;  /* 0x00000001000e7882 */ /* 0x000fe60000000000 */
[----:B------:R-:W-:Y:S03]  /*3010*/  USEL UR13, UR13, URZ, UP0 ;  /* 0x000000ff0d0d7287 */ /* 0x000fe60008000000 */
[----:B------:R1:W-:Y:S01]  /*3020*/  UTCBAR [UR7], URZ ;  /* 0x000000ff070073e9 */ /* 0x0003e200080000ff */
[----:B------:R-:W-:Y:S06]  /*3030*/  @P0 BRA `(.L_x_1568) ;  /* 0xfffffff000ac0947 */ /* 0x000fec000383ffff */
.L_x_1543:
[----:B------:R-:W-:Y:S05]  /*3040*/  BRA.U UP2, `(.L_x_1569) ;  /* 0x0000000102047547 */ /* 0x000fea000b800000 */
[----:B01----:R-:W-:Y:S05]  /*3050*/  BPT.TRAP 0x1 ;  /* 0x000000040000795c */ /* 0x003fea0000300000 */
.L_x_1569:
[----:B------:R-:W-:-:S09]  /*3060*/  UIADD3 UR6, UPT, UPT, UR4, 0x34020, URZ ;  /* 0x0003402004067890 */ /* 0x000fd2000fffe0ff */
[----:B------:R2:W-:Y:S01]  /*3070*/  UTCBAR [UR6], URZ ;  /* 0x000000ff060073e9 */ /* 0x0005e200080000ff */
[----:B------:R-:W-:Y:S05]  /*3080*/  BRA.U UP2, `(.L_x_1570) ;  /* 0x0000000102047547 */ /* 0x000fea000b800000 */
[----:B012---:R-:W-:Y:S05]  /*3090*/  BPT.TRAP 0x1 ;  /* 0x000000040000795c */ /* 0x007fea0000300000 */
.L_x_1570:
[----:B--2---:R-:W-:Y:S01]  /*30a0*/  ULEA UR6, UR15, UR4, 0x3 ;  /* 0x000000040f067291 */ /* 0x004fe2000f8e18ff */
[----:B------:R-:W-:-:S08]  /*30b0*/  SHF.L.U32 R7, R7, 0x1f, RZ ;  /* 0x0000001f07077819 */ /* 0x000fd000000006ff */
[----:B------:R-:W2:Y:S02]  /*30c0*/  SYNCS.PHASECHK.TRANS64.TRYWAIT P0, [UR6+0x34030], R7 ;  /* 0x03403007ff0075a7 */ /* 0x000ea40008001106 */
[----:B--2---:R-:W-:Y:S05]  /*30d0*/  @!P0 BRA `(.L_x_1571) ;  /* 0x00000128000c8947 */ /* 0x004fea0003800000 */
.L_x_1796:
[----:B------:R-:W-:Y:S05]  /*30e0*/  BRA.U UP2, `(.L_x_1572) ;  /* 0x0000000102047547 */ /* 0x000fea000b800000 */
[----:B01----:R-:W-:Y:S05]  /*30f0*/  BPT.TRAP 0x1 ;  /* 0x000000040000795c */ /* 0x003fea0000300000 */
.L_x_1572:
[----:B------:R-:W-:-:S04]  /*3100*/  SHF.L.U32 R3, R10, 0x1f, RZ ;  /* 0x0000001f0a037819 */ /* 0x000fc800000006ff */
[----:B------:R-:W3:Y:S02]  /*3110*/  SYNCS.PHASECHK.TRANS64.TRYWAIT P0, [UR4+0x341e8], R3 ;  /* 0x0341e803ff0075a7 */ /* 0x000ee40008001104 */
[----:B---3--:R-:W-:Y:S05]  /*3120*/  @!P0 BRA `(.L_x_1573) ;  /* 0x0000012800108947 */ /* 0x008fea0003800000 */
.L_x_1798:
[----:B------:R-:W-:Y:S05]  /*3130*/  BRA.U UP1, `(.L_x_1574) ;  /* 0x0000000101047547 */ /* 0x000fea000b800000 */
[----:B01----:R-:W-:Y:S05]  /*3140*/  BPT.TRAP 0x1 ;  /* 0x000000040000795c */ /* 0x003fea0000300000 */
.L_x_1574:
[----:B------:R-:W-:Y:S01]  /*3150*/  SHF.L.U32 R4, R9, 0x1f, RZ ;  /* 0x0000001f09047819 */ /* 0x000fe200000006ff */
[----:B--2---:R-:W-:Y:S02]  /*3160*/  HFMA2 R0, -RZ, RZ, 0, 2.288818359375e-05 ;  /* 0x00000180ff007431 */ /* 0x004fe400000001ff */
[----:B------:R-:W-:Y:S01]  /*3170*/  IMAD.MOV.U32 R2, RZ, RZ, 0xa0 ;  /* 0x000000a0ff027424 */ /* 0x000fe200078e00ff */
[----:B------:R-:W2:Y:S02]  /*3180*/  SYNCS.PHASECHK.TRANS64.TRYWAIT P0, [UR4+0x341a8], R4 ;  /* 0x0341a804ff0075a7 */ /* 0x000ea40008001104 */
[----:B--2---:R-:W-:Y:S05]  /*3190*/  @!P0 BRA `(.L_x_1575) ;  /* 0x00000128000c8947 */ /* 0x004fea0003800000 */
.L_x_1800:
[----:B01----:R-:W-:Y:S01]  /*31a0*/  R2UR UR7, R2 ;  /* 0x00000000020772ca */ /* 0x003fe200000e0000 */
[----:B--2---:R-:W-:Y:S01]  /*31b0*/  IMAD.MOV.U32 R3, RZ, RZ, 0xa8 ;  /* 0x000000a8ff037424 */ /* 0x004fe200078e00ff */
[----:B------:R-:W-:Y:S01]  /*31c0*/  R2UR UR8, R0 ;  /* 0x00000000000872ca */ /* 0x000fe200000e0000 */
[----:B------:R-:W-:Y:S01]  /*31d0*/  IMAD.MOV.U32 R2, RZ, RZ, 0x180 ;  /* 0x00000180ff027424 */ /* 0x000fe200078e00ff */
[----:B------:R-:W-:Y:S02]  /*31e0*/  ULEA UR10, UR15, UR5, 0x9 ;  /* 0x000000050f0a7291 */ /* 0x000fe4000f8e48ff */
[----:B------:R-:W-:Y:S01]  /*31f0*/  R2UR UR6, R3 ;  /* 0x00000000030672ca */ /* 0x000fe200000e0000 */
        /* <DEDUP_REMOVED lines=8> */
[----:B------:R-:W-:-:S03]  /*3280*/  UMOV UR19, 0x40004040 ;  /* 0x4000404000137882 */ /* 0x000fc60000000000 */
[----:B------:R0:W-:Y:S03]  /*3290*/  UTCQMMA tmem[UR7], gdesc[UR10], tmem[UR8], tmem[UR16], idesc[UR17], UP0 ;  /* 0x00ff100a070079ea */ /* 0x0001e60008000308 */
[----:B------:R0:W-:Y:S01]  /*32a0*/  UTCQMMA tmem[UR6], gdesc[UR18], tmem[UR5], tmem[UR14], idesc[UR15], UPT ;  /* 0x00ff0e12060079ea */ /* 0x0001e2000b800305 */
[----:B------:R-:W-:Y:S05]  /*32b0*/  BRA.U UP2, `(.L_x_1576) ;  /* 0x0000000102047547 */ /* 0x000fea000b800000 */
[----:B0-----:R-:W-:Y:S05]  /*32c0*/  BPT.TRAP 0x1 ;  /* 0x000000040000795c */ /* 0x001fea0000300000 */
.L_x_1576:
[----:B0-----:R-:W-:-:S09]  /*32d0*/  UIADD3 UR5, UPT, UPT, UR4, 0x341d8, URZ ;  /* 0x000341d804057890 */ /* 0x001fd2000fffe0ff */
[----:B------:R0:W-:Y:S01]  /*32e0*/  UTCBAR [UR5], URZ ;  /* 0x000000ff050073e9 */ /* 0x0001e200080000ff */
[----:B------:R-:W-:Y:S05]  /*32f0*/  BRA.U UP2, `(.L_x_1577) ;  /* 0x0000000102047547 */ /* 0x000fea000b800000 */
[----:B0-----:R-:W-:Y:S05]  /*3300*/  BPT.TRAP 0x1 ;  /* 0x000000040000795c */ /* 0x001fea0000300000 */
.L_x_1577:
[----:B0-----:R-:W-:-:S04]  /*3310*/  ULEA UR5, UR13, UR4, 0x3 ;  /* 0x000000040d057291 */ /* 0x001fc8000f8e18ff */
[----:B------:R-:W-:-:S09]  /*3320*/  UIADD3 UR5, UPT, UPT, UR5, 0x340e0, URZ ;  /* 0x000340e005057890 */ /* 0x000fd2000fffe0ff */
[----:B------:R0:W-:Y:S01]  /*3330*/  UTCBAR [UR5], URZ ;  /* 0x000000ff050073e9 */ /* 0x0001e200080000ff */
[----:B------:R-:W-:Y:S05]  /*3340*/  BRA.U UP3, `(.L_x_1578) ;  /* 0x0000000103047547 */ /* 0x000fea000b800000 */
[----:B0-----:R-:W-:Y:S05]  /*3350*/  BPT.TRAP 0x1 ;  /* 0x000000040000795c */ /* 0x001fea0000300000 */
.L_x_1578:
[----:B0-----:R-:W-:-:S09]  /*3360*/  UIADD3 UR5, UPT, UPT, UR4, 0x34190, URZ ;  /* 0x0003419004057890 */ /* 0x001fd2000fffe0ff */
[----:B------:R0:W-:Y:S01]  /*3370*/  UTCBAR [UR5], URZ ;  /* 0x000000ff050073e9 */ /* 0x0001e200080000ff */
[----:B------:R-:W-:Y:S05]  /*3380*/  BRA.U UP1, `(.L_x_1579) ;  /* 0x0000000101047547 */ /* 0x000fea000b800000 */
[----:B0-----:R-:W-:Y:S05]  /*3390*/  BPT.TRAP 0x1 ;  /* 0x000000040000795c */ /* 0x001fea0000300000 */
.L_x_1579:
[----:B------:R-:W-:-:S13]  /*33a0*/  ELECT P0, URZ, PT ;  /* 0x0000000000ff782f */ /* 0x000fda0003800000 */
[----:B0-----:R-:W-:Y:S05]  /*33b0*/  @!P0 EXIT ;  /* 0x000000000000894d */ /* 0x001fea0003800000 */
[----:B------:R-:W-:-:S09]  /*33c0*/  UIADD3 UR4, UPT, UPT, UR4, 0x341a0, URZ ;  /* 0x000341a004047890 */ /* 0x000fd2000fffe0ff */
[----:B------:R0:W-:Y:S01]  /*33d0*/  UTCBAR [UR4], URZ ;  /* 0x000000ff040073e9 */ /* 0x0001e200080000ff */
[----:B------:R-:W-:Y:S01]  /*33e0*/  NOP ;  /* 0x0000000000007918 */ /* 0x000fe20000000000 */
[----:B0-----:R-:W-:Y:S05]  /*33f0*/  EXIT ;  /* 0x000000000000794d */ /* 0x001fea0003800000 */
.L_x_1515:
        /* <DEDUP_REMOVED lines=24> */
.L_x_1581:
[----:B------:R-:W0:Y:S01]  /*3580*/  S2UR UR42, SR_CgaCtaId ;  /* 0x00000000002a79c3 */ /* 0x000e220000008800 */
[----:B------:R-:W-:Y:S01]  /*3590*/  UMOV UR39, 0x400 ;  /* 0x0000040000277882 */ /* 0x000fe20000000000 */
[----:B------:R-:W-:Y:S01]  /*35a0*/  SHF.L.U32 R3, RZ, 0x1f, RZ ;  /* 0x0000001fff037819 */ /* 0x000fe200000006ff */
[----:B0-----:R-:W-:-:S09]  /*35b0*/  ULEA UR39, UR42, UR39, 0x18 ;  /* 0x000000272a277291 */ /* 0x001fd2000f8ec0ff */
[----:B------:R-:W0:Y:S02]  /*35c0*/  SYNCS.PHASECHK.TRANS64.TRYWAIT P0, [UR39+0x341b0], R3 ;  /* 0x0341b003ff0075a7 */ /* 0x000e240008001127 */
[----:B0-----:R-:W-:Y:S05]  /*35d0*/  @!P0 BRA `(.L_x_1582) ;  /* 0x0000012400148947 */ /* 0x001fea0003800000 */
.L_x_1801:
[----:B------:R-:W-:-:S09]  /*35e0*/  UISETP.NE.AND UP0, UPT, UR37, URZ, UPT ;  /* 0x000000ff2500728c */ /* 0x000fd2000bf05270 */
[----:B------:R-:W-:Y:S05]  /*35f0*/  BRA.U !UP0, `(.L_x_1583) ;  /* 0x0000000108047547 */ /* 0x000fea000b800000 */
[----:B------:R-:W-:Y:S05]  /*3600*/  BPT.TRAP 0x1 ;  /* 0x000000040000795c */ /* 0x000fea0000300000 */
.L_x_1583:
[----:B------:R-:W-:Y:S02]  /*3610*/  UIADD3 UR4, UPT, UPT, UR39, 0x341b8, URZ ;  /* 0x000341b827047890 */ /* 0x000fe4000fffe0ff */
[----:B------:R-:W-:Y:S02]  /*3620*/  UISETP.NE.AND UP0, UPT, UR36, URZ, UPT ;  /* 0x000000ff2400728c */ /* 0x000fe4000bf05270 */
[----:B------:R-:W-:-:S09]  /*3630*/  UPRMT UR4, UR42, 0x654, UR4 ;  /* 0x000006542a047896 */ /* 0x000fd20008000004 */
[----:B------:R-:W-:Y:S01]  /*3640*/  SYNCS.ARRIVE.TRANS64.RED.A1T0 RZ, [UR4], RZ ;  /* 0x000000ffffff79a7 */ /* 0x000fe20008100404 */
[----:B------:R-:W-:Y:S05]  /*3650*/  BRA.U !UP0, `(.L_x_1584) ;  /* 0x0000000108047547 */ /* 0x000fea000b800000 */
[----:B------:R-:W-:Y:S05]  /*3660*/  BPT.TRAP 0x1 ;  /* 0x000000040000795c */ /* 0x000fea0000300000 */
.L_x_1584:
[----:B------:R-:W1:Y:S01]  /*3670*/  SYNCS.PHASECHK.TRANS64.TRYWAIT P0, [UR39+0x341c0], R3 ;  /* 0x0341c003ff0075a7 */ /* 0x000e620008001127 */
[----:B------:R-:W-:Y:S01]  /*3680*/  UMOV UR47, URZ ;  /* 0x000000ff002f7c82 */ /* 0x000fe20008000000 */
[----:B-1----:R-:W-:Y:S05]  /*3690*/  @!P0 BRA `(.L_x_1585) ;  /* 0x0000012000fc8947 */ /* 0x002fea0003800000 */
.L_x_1802:
[----:B------:R-:W-:Y:S01]  /*36a0*/  UISETP.GE.AND UP0, UPT, UR5, 0x100, UPT ;  /* 0x000001000500788c */ /* 0x000fe2000bf06270 */
[----:B------:R-:W-:Y:S01]  /*36b0*/  UMOV UR46, 0x1 ;  /* 0x00000001002e7882 */ /* 0x000fe20000000000 */
[----:B------:R-:W-:-:S07]  /*36c0*/  UMOV UR45, 0x1 ;  /* 0x00000001002d7882 */ /* 0x000fce0000000000 */
[----:B------:R-:W-:Y:S05]  /*36d0*/  BRA.U !UP0, `(.L_x_1586) ;  /* 0x0000002908287547 */ /* 0x000fea000b800000 */
[----:B------:R-:W-:Y:S01]  /*36e0*/  USHF.R.S32.HI UR4, URZ, 0x1f, UR5 ;  /* 0x0000001fff047899 */ /* 0x000fe20008011405 */
[----:B------:R-:W-:Y:S01]  /*36f0*/  VIADD R94, R2, 0x100 ;  /* 0x00000100025e7836 */ /* 0x000fe20000000000 */
        /* <DEDUP_REMOVED lines=22> */
.L_x_1634:
[----:B------:R-:W-:Y:S01]  /*3860*/  UISETP.NE.AND UP0, UPT, UR37, URZ, UPT ;  /* 0x000000ff2500728c */ /* 0x000fe2000bf05270 */
[----:B------:R-:W-:Y:S01]  /*3870*/  UMOV UR4, UR44 ;  /* 0x0000002c00047c82 */ /* 0x000fe20008000000 */
[----:B------:R-:W-:Y:S02]  /*3880*/  UIADD3 UR44, UPT, UPT, UR44, -0x1, URZ ;  /* 0xffffffff2c2c7890 */ /* 0x000fe4000fffe0ff */
[----:B------:R-:W-:Y:S01]  /*3890*/  UISETP.GT.AND UP1, UPT, UR4, 0x2, UPT ;  /* 0x000000020400788c */ /* 0x000fe2000bf24270 */
[----:B------:R-:W-:-:S03]  /*38a0*/  UMOV UR46, UR43 ;  /* 0x0000002b002e7c82 */ /* 0x000fc60008000000 */
[----:B------:R-:W-:Y:S01]  /*38b0*/  UP2UR UR48, UPR, URZ, 0x2 ;  /* 0x00000002ff307883 */ /* 0x000fe20008000000 */
[----:B012---:R-:W-:Y:S11]  /*38c0*/  BRA.U !UP0, `(.L_x_1587) ;  /* 0x0000000108047547 */ /* 0x007ff6000b800000 */
[----:B------:R-:W-:Y:S05]  /*38d0*/  BPT.TRAP 0x1 ;  /* 0x000000040000795c */ /* 0x000fea0000300000 */
.L_x_1587:
[----:B0-----:R-:W0:Y:S01]  /*38e0*/  S2R R0, SR_CgaCtaId ;  /* 0x0000000000007919 */ /* 0x001e220000008800 */
[----:B------:R-:W-:Y:S01]  /*38f0*/  IMAD.U32 R3, RZ, RZ, UR45 ;  /* 0x0000002dff037e24 */ /* 0x000fe2000f8e00ff */
[----:B------:R-:W-:-:S04]  /*3900*/  MOV R5, 0x400 ;  /* 0x0000040000057802 */ /* 0x000fc80000000f00 */
[----:B------:R-:W-:Y:S02]  /*3910*/  SHF.L.U32 R3, R3, 0x1f, RZ ;  /* 0x0000001f03037819 */ /* 0x000fe400000006ff */
[----:B0-----:R-:W-:-:S04]  /*3920*/  LEA R0, R0, R5, 0x18 ;  /* 0x0000000500007211 */ /* 0x001fc800078ec0ff */
[----:B------:R-:W0:Y:S02]  /*3930*/  SYNCS.PHASECHK.TRANS64.TRYWAIT P0, [R0+URZ+0x341b0], R3 ;  /* 0x0341b003000075a7 */ /* 0x000e2400080011ff */
[----:B0-----:R-:W-:Y:S05]  /*3940*/  @!P0 BRA `(.L_x_1588) ;  /* 0x0000012000688947 */ /* 0x001fea0003800000 */
.L_x_1803:
        /* <DEDUP_REMOVED lines=17> */
.L_x_1589:
[----:B------:R-:W-:Y:S01]  /*3a60*/  IMAD.U32 R3, RZ, RZ, UR47 ;  /* 0x0000002fff037e24 */ /* 0x000fe2000f8e00ff */
[----:B------:R-:W-:-:S04]  /*3a70*/  FSETP.NEU.AND P1, PT, R96, 1, PT ;  /* 0x3f8000006000780b */ /* 0x000fc80003f2d000 */
[----:B------:R-:W-:-:S04]  /*3a80*/  SHF.L.U32 R3, R3, 0x1f, RZ ;  /* 0x0000001f03037819 */ /* 0x000fc800000006ff */
[----:B------:R-:W0:Y:S02]  /*3a90*/  SYNCS.PHASECHK.TRANS64.TRYWAIT P0, [R0+URZ+0x341d0], R3 ;  /* 0x0341d003000075a7 */ /* 0x000e2400080011ff */
[----:B0-----:R-:W-:Y:S05]  /*3aa0*/  @!P0 BRA `(.L_x_1590) ;  /* 0x0000012000248947 */ /* 0x001fea0003800000 */
.L_x_1804:
        /* <DEDUP_REMOVED lines=20> */
.L_x_1592:
        /* <DEDUP_REMOVED lines=21> */
.L_x_1593:
        /* <DEDUP_REMOVED lines=23> */
.L_x_1595:
[----:B------:R-:W-:Y:S05]  /*3eb0*/  BSYNC.RECONVERGENT B0 ;  /* 0x0000000000007941 */ /* 0x000fea0003800200 */
.L_x_1594:
        /* <DEDUP_REMOVED lines=17> */
.L_x_1596:
        /* <DEDUP_REMOVED lines=21> */
.L_x_1597:
        /* <DEDUP_REMOVED lines=23> */
.L_x_1599:
[----:B------:R-:W-:Y:S05]  /*4290*/  BSYNC.RECONVERGENT B0 ;  /* 0x0000000000007941 */ /* 0x000fea0003800200 */
.L_x_1598:
        /* <DEDUP_REMOVED lines=17> */
.L_x_1600:
        /* <DEDUP_REMOVED lines=21> */
.L_x_1601:
        /* <DEDUP_REMOVED lines=24> */
.L_x_1603:
[----:B------:R-:W-:Y:S05]  /*4680*/  BSYNC.RECONVERGENT B0 ;  /* 0x0000000000007941 */ /* 0x000fea0003800200 */
.L_x_1602:
        /* <DEDUP_REMOVED lines=17> */
.L_x_1604:
        /* <DEDUP_REMOVED lines=23> */
.L_x_1606:
[----:B------:R-:W-:Y:S05]  /*4910*/  BSYNC.RECONVERGENT B0 ;  /* 0x0000000000007941 */ /* 0x000fea0003800200 */
.L_x_1605:
        /* <DEDUP_REMOVED lines=17> */
.L_x_1607:
[----:B------:R-:W-:Y:S05]  /*4a30*/  WARPSYNC.ALL ;  /* 0x0000000000007948 */ /* 0x000fea0003800000 */
[----:B------:R-:W-:-:S13]  /*4a40*/  R2UR UR4, R2 ;  /* 0x00000000020472ca */ /* 0x000fda00000e0000 */
[----:B------:R2:W-:Y:S02]  /*4a50*/  STTM.x32 tmem[UR4+0x160], R24 ;  /* 0x00016018000079ed */ /* 0x0005e400082c0004 */
.L_x_1591:
[----:B------:R-:W-:-:S09]  /*4a60*/  UISETP.NE.AND UP0, UPT, UR36, URZ, UPT ;  /* 0x000000ff2400728c */ /* 0x000fd2000bf05270 */
[----:B------:R-:W-:Y:S05]  /*4a70*/  BRA.U !UP0, `(.L_x_1608) ;  /* 0x0000000108047547 */ /* 0x000fea000b800000 */
[----:B------:R-:W-:Y:S05]  /*4a80*/  BPT.TRAP 0x1 ;  /* 0x000000040000795c */ /* 0x000fea0000300000 */
.L_x_1608:
[----:B0-----:R-:W2:Y:S01]  /*4a90*/  S2R R0, SR_CgaCtaId ;  /* 0x0000000000007919 */ /* 0x001ea20000008800 */
[----:B------:R-:W-:Y:S01]  /*4aa0*/  MOV R3, 0x400 ;  /* 0x0000040000037802 */ /* 0x000fe20000000f00 */
[----:B------:R-:W-:Y:S02]  /*4ab0*/  UISETP.NE.AND UP0, UPT, UR38, URZ, UPT ;  /* 0x000000ff2600728c */ /* 0x000fe4000bf05270 */
[----:B------:R-:W-:Y:S01]  /*4ac0*/  ULOP3.LUT UR43, UR46, 0x1, URZ, 0x3c, !UPT ;  /* 0x000000012e2b7892 */ /* 0x000fe2000f8e3cff */
[----:B--2---:R-:W-:-:S05]  /*4ad0*/  LEA R24, R0, R3, 0x18 ;  /* 0x0000000300187211 */ /* 0x004fca00078ec0ff */
[----:B------:R-:W-:-:S05]  /*4ae0*/  VIADD R3, R24, 0x341c8 ;  /* 0x000341c818037836 */ /* 0x000fca0000000000 */
[----:B------:R-:W-:-:S04]  /*4af0*/  PRMT R3, R0, 0x654, R3 ;  /* 0x0000065400037816 */ /* 0x000fc80000000003 */
[----:B------:R0:W-:Y:S01]  /*4b00*/  SYNCS.ARRIVE.TRANS64.RED.A1T0 RZ, [R3+URZ], RZ ;  /* 0x000000ff03ff79a7 */ /* 0x0001e200081004ff */
[----:B------:R-:W2:Y:S01]  /*4b10*/  FENCE.VIEW.ASYNC.T ;  /* 0x00000000000073c6 */ /* 0x000ea20000000200 */
[----:B------:R-:W-:Y:S05]  /*4b20*/  BRA.U UP0, `(.L_x_1609) ;  /* 0x0000000100087547 */ /* 0x000fea000b800000 */
[----:B------:R-:W-:Y:S05]  /*4b30*/  BPT.TRAP 0x1 ;  /* 0x000000040000795c */ /* 0x000fea0000300000 */
[----:B------:R-:W-:Y:S05]  /*4b40*/  BPT.TRAP 0x1 ;  /* 0x000000040000795c */ /* 0x000fea0000300000 */
.L_x_1609:
[----:B0-----:R-:W-:Y:S01]  /*4b50*/  IADD3 R3, PT, PT, R24, 0x341e0, RZ ;  /* 0x000341e018037810 */ /* 0x001fe20007ffe0ff */
[----:B------:R-:W-:-:S03]  /*4b60*/  UISETP.NE.AND UP0, UPT, UR36, URZ, UPT ;  /* 0x000000ff2400728c */ /* 0x000fc6000bf05270 */
[----:B------:R-:W-:-:S04]  /*4b70*/  PRMT R3, R0, 0x654, R3 ;  /* 0x0000065400037816 */ /* 0x000fc80000000003 */
[----:B--2---:R0:W-:Y:S02]  /*4b80*/  SYNCS.ARRIVE.TRANS64.RED.A1T0 RZ, [R3+URZ], RZ ;  /* 0x000000ff03ff79a7 */ /* 0x0041e400081004ff */
[----:B------:R-:W-:Y:S05]  /*4b90*/  BRA.U !UP0, `(.L_x_1610) ;  /* 0x0000000108047547 */ /* 0x000fea000b800000 */
[----:B------:R-:W-:Y:S05]  /*4ba0*/  BPT.TRAP 0x1 ;  /* 0x000000040000795c */ /* 0x000fea0000300000 */
.L_x_1610:
[----:B------:R-:W-:Y:S01]  /*4bb0*/  IMAD.U32 R0, RZ, RZ, UR43 ;  /* 0x0000002bff007e24 */ /* 0x000fe2000f8e00ff */
[----:B------:R-:W-:-:S04]  /*4bc0*/  ISETP.NE.AND P0, PT, R95, R93, PT ;  /* 0x0000005d5f00720c */ /* 0x000fc80003f05270 */
[----:B0-----:R-:W-:-:S04]  /*4bd0*/  SHF.L.U32 R3, R0, 0x1f, RZ ;  /* 0x0000001f00037819 */ /* 0x001fc800000006ff */
[----:B------:R-:W0:Y:S02]  /*4be0*/  SYNCS.PHASECHK.TRANS64.TRYWAIT P1, [R24+URZ+0x341c0], R3 ;  /* 0x0341c003180075a7 */ /* 0x000e2400080211ff */
[----:B0-----:R-:W-:Y:S05]  /*4bf0*/  @!P1 BRA `(.L_x_1611) ;  /* 0x0000010c00e49947 */ /* 0x001fea0003800000 */
.L_x_1805:
        /* <DEDUP_REMOVED lines=17> */
.L_x_1612:
[----:B------:R-:W-:Y:S05]  /*4d10*/  WARPSYNC.ALL ;  /* 0x0000000000007948 */ /* 0x000fea0003800000 */
[----:B------:R-:W-:Y:S01]  /*4d20*/  R2UR UR4, R19 ;  /* 0x00000000130472ca */ /* 0x000fe200000e0000 */
[----:B------:R-:W-:Y:S01]  /*4d30*/  UISETP.NE.AND UP0, UPT, UR38, URZ, UPT ;  /* 0x000000ff2600728c */ /* 0x000fe2000bf05270 */
[----:B------:R-:W-:Y:S01]  /*4d40*/  PLOP3.LUT P0, PT, PT, PT, PT, 0x80, 0x8 ;  /* 0x000000000008781c */ /* 0x000fe20003f0f070 */
[----:B------:R-:W-:-:S10]  /*4d50*/  IMAD.MOV.U32 R96, RZ, RZ, 0x3f800000 ;  /* 0x3f800000ff607424 */ /* 0x000fd400078e00ff */
[----:B------:R-:W2:Y:S02]  /*4d60*/  LDTM.x2 R4, tmem[UR4] ;  /* 0x00000004000479ee */ /* 0x000ea400080c0000 */
[----:B--2---:R-:W-:-:S13]  /*4d70*/  FSETP.NEU.AND P2, PT, R4, R5, PT ;  /* 0x000000050400720b */ /* 0x004fda0003f4d000 */
[----:B------:R-:W2:Y:S01]  /*4d80*/  @P2 LDC R0, c[0x0][0x414] ;  /* 0x00010500ff002b82 */ /* 0x000ea20000000800 */
[----:B------:R-:W-:-:S04]  /*4d90*/  @P2 FADD R5, R4, -R5 ;  /* 0x8000000504052221 */ /* 0x000fc80000000000 */
[----:B--2---:R-:W-:-:S05]  /*4da0*/  @P2 FMUL R5, R5, R0 ;  /* 0x0000000005052220 */ /* 0x004fca0000400000 */
[----:B------:R-:W-:-:S04]  /*4db0*/  @P2 FSETP.GEU.AND P1, PT, R5, -126, PT ;  /* 0xc2fc00000500280b */ /* 0x000fc80003f2e000 */
[----:B------:R-:W-:-:S13]  /*4dc0*/  @P2 PLOP3.LUT P0, PT, P1, PT, PT, 0x80, 0x8 ;  /* 0x000000000008281c */ /* 0x000fda0000f0f070 */
[----:B------:R-:W-:-:S04]  /*4dd0*/  @!P0 FMUL R5, R5, 0.5 ;  /* 0x3f00000005058820 */ /* 0x000fc80000400000 */
[----:B------:R-:W2:Y:S02]  /*4de0*/  @P2 MUFU.EX2 R0, R5 ;  /* 0x0000000500002308 */ /* 0x000ea40000000800 */
[----:B--2---:R-:W-:-:S05]  /*4df0*/  @!P0 FMUL R0, R0, R0 ;  /* 0x0000000000008220 */ /* 0x004fca0000400000 */
[----:B------:R-:W-:Y:S01]  /*4e00*/  @P2 MOV R96, R0 ;  /* 0x0000000000602202 */ /* 0x000fe20000000f00 */
[----:B------:R-:W-:Y:S06]  /*4e10*/  BRA.U UP0, `(.L_x_1613) ;  /* 0x0000000100047547 */ /* 0x000fec000b800000 */
[----:B------:R-:W-:Y:S05]  /*4e20*/  BPT.TRAP 0x1 ;  /* 0x000000040000795c */ /* 0x000fea0000300000 */
.L_x_1613:
[----:B------:R-:W-:Y:S01]  /*4e30*/  IMAD.U32 R0, RZ, RZ, UR47 ;  /* 0x0000002fff007e24 */ /* 0x000fe2000f8e00ff */
[----:B------:R-:W-:-:S04]  /*4e40*/  FSETP.NEU.AND P1, PT, R96, 1, PT ;  /* 0x3f8000006000780b */ /* 0x000fc80003f2d000 */
[----:B0-----:R-:W-:-:S04]  /*4e50*/  SHF.L.U32 R3, R0, 0x1f, RZ ;  /* 0x0000001f00037819 */ /* 0x001fc800000006ff */
[----:B------:R-:W0:Y:S02]  /*4e60*/  SYNCS.PHASECHK.TRANS64.TRYWAIT P0, [R24+URZ+0x341d8], R3 ;  /* 0x0341d803180075a7 */ /* 0x000e2400080011ff */
[----:B0-----:R-:W-:Y:S05]  /*4e70*/  @!P0 BRA `(.L_x_1614) ;  /* 0x0000010c00588947 */ /* 0x001fea0003800000 */
.L_x_1806:
[----:B------:R-:W-:-:S13]  /*4e80*/  VOTE.ANY P1, P1 ;  /* 0x0000000000ff7806 */ /* 0x000fda0000820100 */
[----:B------:R-:W-:Y:S05]  /*4e90*/  @!P1 BRA `(.L_x_1615) ;  /* 0x0000000c00e49947 */ /* 0x000fea0003800000 */
        /* <DEDUP_REMOVED lines=18> */
.L_x_1616:
        /* <DEDUP_REMOVED lines=21> */
.L_x_1617:
[----:B------:R-:W-:Y:S05]  /*5110*/  WARPSYNC.ALL ;  /* 0x0000000000007948 */ /* 0x000fea0003800000 */
[----:B------:R-:W-:Y:S01]  /*5120*/  R2UR UR4, R2 ;  /* 0x00000000020472ca */ /* 0x000fe200000e0000 */
[----:B------:R-:W-:Y:S01]  /*5130*/  BSSY.RECONVERGENT B0, `(.L_x_1618) ;  /* 0x0000015000007945 */ /* 0x000fe20003800200 */
[----:B------:R-:W-:Y:S02]  /*5140*/  FSETP.NEU.AND P1, PT, R96, 1, PT ;  /* 0x3f8000006000780b */ /* 0x000fe40003f2d000 */
[----:B------:R-:W-:-:S09]  /*5150*/  ISETP.NE.AND P0, PT, R95, R92, PT ;  /* 0x0000005c5f00720c */ /* 0x000fd20003f05270 */
[----:B0-----:R-:W0:Y:S02]  /*5160*/  LDTM.x32 R24, tmem[UR4+0x1a0] ;  /* 0x0001a004001879ee */ /* 0x001e2400082c0000 */
        /* <DEDUP_REMOVED lines=17> */
.L_x_1619:
[----:B------:R-:W-:Y:S05]  /*5280*/  BSYNC.RECONVERGENT B0 ;  /* 0x0000000000007941 */ /* 0x000fea0003800200 */
.L_x_1618:
        /* <DEDUP_REMOVED lines=17> */
.L_x_1620:
[----:B------:R-:W-:Y:S05]  /*53a0*/  WARPSYNC.ALL ;  /* 0x0000000000007948 */ /* 0x000fea0003800000 */
[----:B------:R-:W-:Y:S02]  /*53b0*/  R2UR UR4, R2 ;  /* 0x00000000020472ca */ /* 0x000fe400000e0000 */
[----:B------:R-:W-:-:S11]  /*53c0*/  ISETP.NE.AND P0, PT, R95, R23, PT ;  /* 0x000000175f00720c */ /* 0x000fd60003f05270 */
[----:B------:R0:W-:Y:S02]  /*53d0*/  STTM.x32 tmem[UR4+0x180], R56 ;  /* 0x00018038000079ed */ /* 0x0001e400082c0004 */
        /* <DEDUP_REMOVED lines=17> */
.L_x_1621:
        /* <DEDUP_REMOVED lines=23> */
.L_x_1623:
[----:B------:R-:W-:Y:S05]  /*5660*/  BSYNC.RECONVERGENT B0 ;  /* 0x0000000000007941 */ /* 0x000fea0003800200 */
.L_x_1622:
        /* <DEDUP_REMOVED lines=17> */
.L_x_1624:
        /* <DEDUP_REMOVED lines=21> */
.L_x_1625:
[----:B------:R-:W-:Y:S05]  /*58d0*/  WARPSYNC.ALL ;  /* 0x0000000000007948 */ /* 0x000fea0003800000 */
[----:B------:R-:W-:Y:S01]  /*58e0*/  R2UR UR4, R2 ;  /* 0x00000000020472ca */ /* 0x000fe200000e0000 */
[----:B------:R-:W-:Y:S01]  /*58f0*/  BSSY.RECONVERGENT B0, `(.L_x_1626) ;  /* 0x0000016000007945 */ /* 0x000fe20003800200 */
[----:B------:R-:W-:Y:S02]  /*5900*/  FSETP.NEU.AND P1, PT, R96, 1, PT ;  /* 0x3f8000006000780b */ /* 0x000fe40003f2d000 */
[----:B------:R-:W-:Y:S02]  /*5910*/  ISETP.NE.AND P0, PT, R95, R23, PT ;  /* 0x000000175f00720c */ /* 0x000fe40003f05270 */
[----:B------:R-:W-:-:S07]  /*5920*/  P2R R97, PR, RZ, 0x2 ;  /* 0x00000002ff617803 */ /* 0x000fce0000000000 */
        /* <DEDUP_REMOVED lines=18> */
.L_x_1627:
[----:B------:R-:W-:Y:S05]  /*5a50*/  BSYNC.RECONVERGENT B0 ;  /* 0x0000000000007941 */ /* 0x000fea0003800200 */
.L_x_1626:
        /* <DEDUP_REMOVED lines=17> */
.L_x_1628:
        /* <DEDUP_REMOVED lines=23> */
.L_x_1630:
[----:B------:R-:W-:Y:S05]  /*5ce0*/  BSYNC.RECONVERGENT B0 ;  /* 0x0000000000007941 */ /* 0x000fea0003800200 */
.L_x_1629:
        /* <DEDUP_REMOVED lines=17> */
.L_x_1631:
[----:B------:R-:W-:Y:S05]  /*5e00*/  WARPSYNC.ALL ;  /* 0x0000000000007948 */ /* 0x000fea0003800000 */
[----:B------:R-:W-:-:S13]  /*5e10*/  R2UR UR4, R2 ;  /* 0x00000000020472ca */ /* 0x000fda00000e0000 */
[----:B------:R2:W-:Y:S02]  /*5e20*/  STTM.x32 tmem[UR4+0x1e0], R24 ;  /* 0x0001e018000079ed */ /* 0x0005e400082c0004 */
.L_x_1615:
[----:B------:R-:W-:-:S09]  /*5e30*/  UISETP.NE.AND UP0, UPT, UR37, URZ, UPT ;  /* 0x000000ff2500728c */ /* 0x000fd2000bf05270 */
[----:B------:R-:W-:Y:S05]  /*5e40*/  BRA.U !UP0, `(.L_x_1632) ;  /* 0x0000000108047547 */ /* 0x000fea000b800000 */
[----:B------:R-:W-:Y:S05]  /*5e50*/  BPT.TRAP 0x1 ;  /* 0x000000040000795c */ /* 0x000fea0000300000 */
.L_x_1632:
        /* <DEDUP_REMOVED lines=11> */
.L_x_1633:
[----:B------:R-:W-:Y:S02]  /*5f10*/  UIADD3 UR5, UPT, UPT, UR39, 0x341e8, URZ ;  /* 0x000341e827057890 */ /* 0x000fe4000fffe0ff */
[----:B------:R-:W-:Y:S02]  /*5f20*/  UISETP.NE.AND UP0, UPT, UR48, URZ, UPT ;  /* 0x000000ff3000728c */ /* 0x000fe4000bf05270 */
[----:B------:R-:W-:Y:S02]  /*5f30*/  UPRMT UR5, UR42, 0x654, UR5 ;  /* 0x000006542a057896 */ /* 0x000fe40008000005 */
[----:B------:R-:W-:Y:S02]  /*5f40*/  ULOP3.LUT UR47, UR47, 0x1, URZ, 0x3c, !UPT ;  /* 0x000000012f2f7892 */ /* 0x000fe4000f8e3cff */
[----:B------:R-:W-:-:S05]  /*5f50*/  ULOP3.LUT UR45, UR45, 0x1, URZ, 0x3c, !UPT ;  /* 0x000000012d2d7892 */ /* 0x000fca000f8e3cff */
[----:B---3--:R-:W-:Y:S01]  /*5f60*/  SYNCS.ARRIVE.TRANS64.RED.A1T0 RZ, [UR5], RZ ;  /* 0x000000ffffff79a7 */ /* 0x008fe20008100405 */
[----:B------:R-:W-:Y:S06]  /*5f70*/  BRA.U UP0, `(.L_x_1634) ;  /* 0xffffffd900387547 */ /* 0x000fec000b83ffff */
.L_x_1586:
[----:B------:R-:W-:-:S09]  /*5f80*/  UISETP.NE.AND UP0, UPT, UR36, URZ, UPT ;  /* 0x000000ff2400728c */ /* 0x000fd2000bf05270 */
[----:B------:R-:W-:Y:S05]  /*5f90*/  BRA.U !UP0, `(.L_x_1635) ;  /* 0x0000000108047547 */ /* 0x000fea000b800000 */
[----:B------:R-:W-:Y:S05]  /*5fa0*/  BPT.TRAP 0x1 ;  /* 0x000000040000795c */ /* 0x000fea0000300000 */
.L_x_1635:
[----:B------:R-:W-:Y:S02]  /*5fb0*/  UIADD3 UR43, UPT, UPT, UR39, 0x341c8, URZ ;  /* 0x000341c8272b7890 */ /* 0x000fe4000fffe0ff */
[----:B------:R-:W-:Y:S02]  /*5fc0*/  UISETP.NE.AND UP0, UPT, UR37, URZ, UPT ;  /* 0x000000ff2500728c */ /* 0x000fe4000bf05270 */
[----:B------:R-:W-:-:S09]  /*5fd0*/  UPRMT UR5, UR42, 0x654, UR43 ;  /* 0x000006542a057896 */ /* 0x000fd2000800002b */
[----:B------:R-:W-:Y:S01]  /*5fe0*/  SYNCS.ARRIVE.TRANS64.RED.A1T0 RZ, [UR5], RZ ;  /* 0x000000ffffff79a7 */ /* 0x000fe20008100405 */
[----:B------:R-:W-:Y:S05]  /*5ff0*/  BRA.U !UP0, `(.L_x_1636) ;  /* 0x0000000108047547 */ /* 0x000fea000b800000 */
[----:B------:R-:W-:Y:S05]  /*6000*/  BPT.TRAP 0x1 ;  /* 0x000000040000795c */ /* 0x000fea0000300000 */
.L_x_1636:
[----:B0-----:R-:W-:-:S04]  /*6010*/  MOV R3, UR45 ;  /* 0x0000002d00037c02 */ /* 0x001fc80008000f00 */
[----:B------:R-:W-:-:S04]  /*6020*/  SHF.L.U32 R3, R3, 0x1f, RZ ;  /* 0x0000001f03037819 */ /* 0x000fc800000006ff */
[----:B------:R-:W0:Y:S02]  /*6030*/  SYNCS.PHASECHK.TRANS64.TRYWAIT P0, [UR39+0x341b0], R3 ;  /* 0x0341b003ff0075a7 */ /* 0x000e240008001127 */
[----:B0-----:R-:W-:Y:S05]  /*6040*/  @!P0 BRA `(.L_x_1637) ;  /* 0x000000f800f88947 */ /* 0x001fea0003800000 */
.L_x_1807:
[----:B------:R-:W-:Y:S01]  /*6050*/  R2UR UR5, R2 ;  /* 0x00000000020572ca */ /* 0x000fe200000e0000 */
[----:B------:R-:W-:-:S12]  /*6060*/  UISETP.NE.AND UP0, UPT, UR37, URZ, UPT ;  /* 0x000000ff2500728c */ /* 0x000fd8000bf05270 */
[----:B------:R-:W3:Y:S02]  /*6070*/  LDTM.x2 R22, tmem[UR5] ;  /* 0x00000005001679ee */ /* 0x000ee400080c0000 */
[----:B---3--:R-:W-:Y:S05]  /*6080*/  BRA.U !UP0, `(.L_x_1638) ;  /* 0x0000000108047547 */ /* 0x008fea000b800000 */
[----:B------:R-:W-:Y:S05]  /*6090*/  BPT.TRAP 0x1 ;  /* 0x000000040000795c */ /* 0x000fea0000300000 */
.L_x_1638:
[----:B------:R-:W-:Y:S01]  /*60a0*/  SYNCS.ARRIVE.TRANS64.RED.A1T0 RZ, [UR4], RZ ;  /* 0x000000ffffff79a7 */ /* 0x000fe20008100404 */
[----:B------:R-:W-:-:S09]  /*60b0*/  UISETP.NE.AND UP0, UPT, UR36, URZ, UPT ;  /* 0x000000ff2400728c */ /* 0x000fd2000bf05270 */
[----:B------:R-:W-:Y:S05]  /*60c0*/  BRA.U !UP0, `(.L_x_1639) ;  /* 0x0000000108047547 */ /* 0x000fea000b800000 */
[----:B------:R-:W-:Y:S05]  /*60d0*/  BPT.TRAP 0x1 ;  /* 0x000000040000795c */ /* 0x000fea0000300000 */
.L_x_1639:
[----:B0-----:R-:W-:Y:S01]  /*60e0*/  IMAD.U32 R0, RZ, RZ, UR46 ;  /* 0x0000002eff007e24 */ /* 0x001fe2000f8e00ff */
[----:B--2---:R-:W-:Y:S02]  /*60f0*/  LOP3.LUT R42, R16, 0x3, RZ, 0xc0, !PT ;  /* 0x00000003102a7812 */ /* 0x004fe400078ec0ff */
[----:B------:R-:W-:Y:S02]  /*6100*/  SHF.R.U32.HI R3, RZ, 0x15, R19 ;  /* 0x00000015ff037819 */ /* 0x000fe40000011613 */
[----:B------:R-:W-:Y:S02]  /*6110*/  SHF.L.U32 R0, R0, 0x1f, RZ ;  /* 0x0000001f00007819 */ /* 0x000fe400000006ff */
[----:B------:R-:W-:Y:S02]  /*6120*/  ISETP.NE.AND P0, PT, R42, R3, PT ;  /* 0x000000032a00720c */ /* 0x000fe40003f05270 */
[----:B------:R-:W0:Y:S02]  /*6130*/  SYNCS.PHASECHK.TRANS64.TRYWAIT P1, [UR39+0x341c0], R0 ;  /* 0x0341c000ff0075a7 */ /* 0x000e240008021127 */
[----:B0-----:R-:W-:Y:S09]  /*6140*/  @!P1 BRA `(.L_x_1640) ;  /* 0x000000f800d09947 */ /* 0x001ff20003800000 */
.L_x_1808:
        /* <DEDUP_REMOVED lines=17> */
.L_x_1641:
[----:B------:R-:W-:Y:S05]  /*6260*/  WARPSYNC.ALL ;  /* 0x0000000000007948 */ /* 0x000fea0003800000 */
[----:B------:R-:W-:Y:S01]  /*6270*/  R2UR UR4, R19 ;  /* 0x00000000130472ca */ /* 0x000fe200000e0000 */
[----:B------:R-:W-:-:S12]  /*6280*/  UISETP.NE.AND UP0, UPT, UR36, URZ, UPT ;  /* 0x000000ff2400728c */ /* 0x000fd8000bf05270 */
[----:B------:R-:W2:Y:S02]  /*6290*/  LDTM.x2 R4, tmem[UR4] ;  /* 0x00000004000479ee */ /* 0x000ea400080c0000 */
[----:B--2---:R-:W-:Y:S05]  /*62a0*/  BRA.U !UP0, `(.L_x_1642) ;  /* 0x0000000108047547 */ /* 0x004fea000b800000 */
[----:B------:R-:W-:Y:S05]  /*62b0*/  BPT.TRAP 0x1 ;  /* 0x000000040000795c */ /* 0x000fea0000300000 */
.L_x_1642:
[----:B------:R-:W-:Y:S02]  /*62c0*/  UPRMT UR43, UR42, 0x654, UR43 ;  /* 0x000006542a2b7896 */ /* 0x000fe4000800002b */
[----:B------:R-:W-:-:S07]  /*62d0*/  UISETP.NE.AND UP0, UPT, UR38, URZ, UPT ;  /* 0x000000ff2600728c */ /* 0x000fce000bf05270 */
[----:B------:R-:W-:Y:S02]  /*62e0*/  SYNCS.ARRIVE.TRANS64.RED.A1T0 RZ, [UR43], RZ ;  /* 0x000000ffffff79a7 */ /* 0x000fe4000810042b */
[----:B------:R-:W-:Y:S05]  /*62f0*/  BRA.U UP0, `(.L_x_1643) ;  /* 0x0000000100047547 */ /* 0x000fea000b800000 */
[----:B------:R-:W-:Y:S05]  /*6300*/  BPT.TRAP 0x1 ;  /* 0x000000040000795c */ /* 0x000fea0000300000 */
.L_x_1643:
[----:B------:R-:W-:-:S04]  /*6310*/  MOV R6, UR47 ;  /* 0x0000002f00067c02 */ /* 0x000fc80008000f00 */
[----:B------:R-:W-:-:S04]  /*6320*/  SHF.L.U32 R6, R6, 0x1f, RZ ;  /* 0x0000001f06067819 */ /* 0x000fc800000006ff */
[----:B------:R-:W2:Y:S02]  /*6330*/  SYNCS.PHASECHK.TRANS64.TRYWAIT P0, [UR39+0x341d0], R6 ;  /* 0x0341d006ff0075a7 */ /* 0x000ea40008001127 */
[----:B--2---:R-:W-:Y:S05]  /*6340*/  @!P0 BRA `(.L_x_1644) ;  /* 0x000000f800688947 */ /* 0x004fea0003800000 */
.L_x_1809:
[----:B------:R-:W-:-:S09]  /*6350*/  UISETP.NE.AND UP0, UPT, UR38, URZ, UPT ;  /* 0x000000ff2600728c */ /* 0x000fd2000bf05270 */
[----:B------:R-:W-:Y:S05]  /*6360*/  BRA.U UP0, `(.L_x_1645) ;  /* 0x0000000100047547 */ /* 0x000fea000b800000 */
[----:B------:R-:W-:Y:S05]  /*6370*/  BPT.TRAP 0x1 ;  /* 0x000000040000795c */ /* 0x000fea0000300000 */
.L_x_1645:
[----:B------:R-:W2:Y:S01]  /*6380*/  SYNCS.PHASECHK.TRANS64.TRYWAIT P0, [UR39+0x341d8], R6 ;  /* 0x0341d806ff0075a7 */ /* 0x000ea20008001127 */
[----:B0-----:R-:W0:Y:S08]  /*6390*/  LDC R0, c[0x0][0x38c] ;  /* 0x0000e300ff007b82 */ /* 0x001e300000000800 */
[----:B------:R-:W3:Y:S01]  /*63a0*/  S2UR UR9, SR_CTAID.Y ;  /* 0x00000000000979c3 */ /* 0x000ee20000002600 */
[----:B0-----:R-:W0:Y:S08]  /*63b0*/  I2F.U32.RP R7, R0 ;  /* 0x0000000000077306 */ /* 0x001e300000209000 */
[----:B0-----:R-:W0:Y:S02]  /*63c0*/  MUFU.RCP R7, R7 ;  /* 0x0000000700077308 */ /* 0x001e240000001000 */
[----:B0-23--:R-:W-:Y:S05]  /*63d0*/  @!P0 BRA `(.L_x_1646) ;  /* 0x000000f8005c8947 */ /* 0x00dfea0003800000 */
.L_x_1810:
[----:B------:R-:W2:Y:S01]  /*63e0*/  LDCU UR4, c[0x0][0x414] ;  /* 0x00008280ff0477ac */ /* 0x000ea20008000800 */
[----:B------:R-:W-:Y:S01]  /*63f0*/  IADD3 R8, PT, PT, R7, 0xffffffe, RZ ;  /* 0x0ffffffe07087810 */ /* 0x000fe20007ffe0ff */
[----:B------:R-:W-:Y:S01]  /*6400*/  BSSY.RECONVERGENT B2, `(.L_x_1647) ;  /* 0x000003a000027945 */ /* 0x000fe20003800200 */
[----:B------:R-:W-:Y:S01]  /*6410*/  FSETP.GEU.AND P0, PT, R23, R5, PT ;  /* 0x000000051700720b */ /* 0x000fe20003f0e000 */
[----:B------:R-:W3:Y:S01]  /*6420*/  LDCU UR8, c[0x0][0x418] ;  /* 0x00008300ff0877ac */ /* 0x000ee20008000800 */
[----:B------:R-:W4:Y:S01]  /*6430*/  F2I.FTZ.U32.TRUNC.NTZ R9, R8 ;  /* 0x0000000800097305 */ /* 0x000f22000021f000 */
[----:B------:R-:W-:Y:S02]  /*6440*/  LOP3.LUT R43, R17, 0x7f, RZ, 0xc0, !PT ;  /* 0x0000007f112b7812 */ /* 0x000fe400078ec0ff */
[----:B0-----:R-:W-:Y:S01]  /*6450*/  FSEL R6, R5, R23, !P0 ;  /* 0x0000001705067208 */ /* 0x001fe20004000000 */
[----:B------:R-:W0:Y:S01]  /*6460*/  LDCU.64 UR6, c[0x0][0x430] ;  /* 0x00008600ff0677ac */ /* 0x000e220008000a00 */
[----:B------:R-:W-:-:S03]  /*6470*/  IADD3 R16, PT, PT, R2, 0x180, RZ ;  /* 0x0000018002107810 */ /* 0x000fc60007ffe0ff */
[--C-:B------:R-:W-:Y:S01]  /*6480*/  FADD R5, R5, -R6.reuse ;  /* 0x8000000605057221 */ /* 0x100fe20000000000 */
[----:B------:R-:W-:-:S03]  /*6490*/  FADD R6, R23, -R6 ;  /* 0x8000000617067221 */ /* 0x000fc60000000000 */
[----:B--2---:R-:W-:Y:S01]  /*64a0*/  FMUL R7, R5, UR4 ;  /* 0x0000000405077c20 */ /* 0x004fe20008400000 */
[----:B------:R-:W-:Y:S01]  /*64b0*/  FMUL R6, R6, UR4 ;  /* 0x0000000406067c20 */ /* 0x000fe20008400000 */
[----:B----4-:R-:W-:Y:S01]  /*64c0*/  IADD3 R3, PT, PT, RZ, -R9, RZ ;  /* 0x80000009ff037210 */ /* 0x010fe20007ffe0ff */
[----:B------:R-:W2:Y:S01]  /*64d0*/  LDCU.64 UR4, c[0x0][0x428] ;  /* 0x00008500ff0477ac */ /* 0x000ea20008000a00 */
[----:B------:R-:W-:Y:S02]  /*64e0*/  MOV R8, RZ ;  /* 0x000000ff00087202 */ /* 0x000fe40000000f00 */
[----:B------:R-:W-:Y:S01]  /*64f0*/  FSETP.GEU.AND P0, PT, R7, -126, PT ;  /* 0xc2fc00000700780b */ /* 0x000fe20003f0e000 */
[----:B------:R-:W-:Y:S01]  /*6500*/  IMAD R3, R3, R0, RZ ;  /* 0x0000000003037224 */ /* 0x000fe200078e02ff */
[----:B------:R-:W-:Y:S01]  /*6510*/  FSETP.GEU.AND P1, PT, R6, -126, PT ;  /* 0xc2fc00000600780b */ /* 0x000fe20003f2e000 */
[----:B0-----:R-:W-:Y:S02]  /*6520*/  IMAD R18, R18, UR7, RZ ;  /* 0x0000000712127c24 */ /* 0x001fe4000f8e02ff */
[----:B------:R-:W-:-:S06]  /*6530*/  IMAD.HI.U32 R5, R9, R3, R8 ;  /* 0x0000000309057227 */ /* 0x000fcc00078e0008 */
[----:B------:R-:W-:-:S04]  /*6540*/  IMAD.HI.U32 R5, R5, UR9, RZ ;  /* 0x0000000905057c27 */ /* 0x000fc8000f8e00ff */
[----:B------:R-:W-:Y:S01]  /*6550*/  @!P0 FMUL R7, R7, 0.5 ;  /* 0x3f00000007078820 */ /* 0x000fe20000400000 */
[----:B------:R-:W-:Y:S01]  /*6560*/  @!P1 FMUL R6, R6, 0.5 ;  /* 0x3f00000006069820 */ /* 0x000fe20000400000 */
[----:B------:R-:W-:Y:S02]  /*6570*/  IADD3 R9, PT, PT, -R5, RZ, RZ ;  /* 0x000000ff05097210 */ /* 0x000fe40007ffe1ff */
[----:B------:R-:W0:Y:S03]  /*6580*/  MUFU.EX2 R3, R7 ;  /* 0x0000000700037308 */ /* 0x000e260000000800 */
[----:B------:R-:W-:-:S05]  /*6590*/  IMAD R9, R0, R9, UR9 ;  /* 0x0000000900097e24 */ /* 0x000fca000f8e0209 */
[----:B------:R-:W4:Y:S01]  /*65a0*/  MUFU.EX2 R13, R6 ;  /* 0x00000006000d7308 */ /* 0x000f220000000800 */
[----:B------:R-:W-:Y:S01]  /*65b0*/  ISETP.GE.U32.AND P2, PT, R9, R0, PT ;  /* 0x000000000900720c */ /* 0x000fe20003f46070 */
[----:B0-----:R-:W-:Y:S01]  /*65c0*/  @!P0 FMUL R3, R3, R3 ;  /* 0x0000000303038220 */ /* 0x001fe20000400000 */
        /* <DEDUP_REMOVED lines=8> */
[----:B------:R-:W0:Y:S06]  /*6650*/  MUFU.RCP R9, R22 ;  /* 0x0000001600097308 */ /* 0x000e2c0000001000 */
[----:B------:R-:W-:Y:S02]  /*6660*/  @P1 IADD3 R5, PT, PT, R5, 0x1, RZ ;  /* 0x0000000105051810 */ /* 0x000fe40007ffe0ff */
[----:B------:R-:W-:Y:S01]  /*6670*/  @!P0 LOP3.LUT R5, RZ, R0, RZ, 0x33, !PT ;  /* 0x00000000ff058212 */ /* 0x000fe200078e33ff */
[----:B------:R-:W3:Y:S03]  /*6680*/  FCHK P1, R13, R22 ;  /* 0x000000160d007302 */ /* 0x000ee60000020000 */
[C---:B------:R-:W-:Y:S01]  /*6690*/  IADD3 R7, PT, PT, -R5.reuse, RZ, RZ ;  /* 0x000000ff05077210 */ /* 0x040fe20007ffe1ff */
[----:B------:R-:W-:-:S02]  /*66a0*/  IMAD R18, R5, UR6, R18 ;  /* 0x0000000605127c24 */ /* 0x000fc4000f8e0212 */
[----:B0-----:R-:W-:Y:S02]  /*66b0*/  FFMA R4, -R22, R9, 1 ;  /* 0x3f80000016047423 */ /* 0x001fe40000000109 */
[----:B------:R-:W-:Y:S02]  /*66c0*/  IMAD R5, R0, R7, UR9 ;  /* 0x0000000900057e24 */ /* 0x000fe4000f8e0207 */
[----:B--2---:R-:W-:Y:S02]  /*66d0*/  IMAD R0, R43, UR4, RZ ;  /* 0x000000042b007c24 */ /* 0x004fe4000f8e02ff */
[----:B------:R-:W-:Y:S01]  /*66e0*/  FFMA R4, R9, R4, R9 ;  /* 0x0000000409047223 */ /* 0x000fe20000000009 */
[----:B------:R-:W-:-:S03]  /*66f0*/  IMAD R5, R5, UR5, R18 ;  /* 0x0000000505057c24 */ /* 0x000fc6000f8e0212 */
[----:B------:R-:W-:Y:S02]  /*6700*/  FFMA R41, R13, R4, RZ ;  /* 0x000000040d297223 */ /* 0x000fe400000000ff */
[----:B------:R-:W-:Y:S02]  /*6710*/  IADD3 R5, P0, PT, R5, R0, RZ ;  /* 0x0000000005057210 */ /* 0x000fe40007f1e0ff */
[----:B------:R-:W-:Y:S02]  /*6720*/  FFMA R6, -R22, R41, R13 ;  /* 0x0000002916067223 */ /* 0x000fe4000000010d */
[----:B------:R-:W-:Y:S02]  /*6730*/  LEA.HI.X.SX32 R0, R0, RZ, 0x1, P0 ;  /* 0x000000ff00007211 */ /* 0x000fe400000f0eff */
[----:B------:R-:W-:Y:S01]  /*6740*/  FFMA R41, R4, R6, R41 ;  /* 0x0000000604297223 */ /* 0x000fe20000000029 */
[----:B------:R-:W-:Y:S01]  /*6750*/  IADD3 R4, PT, PT, R2, 0x100, RZ ;  /* 0x0000010002047810 */ /* 0x000fe20007ffe0ff */
[----:B---3--:R-:W-:Y:S06]  /*6760*/  @!P1 BRA `(.L_x_1648) ;  /* 0x00000000000c9947 */ /* 0x008fec0003800000 */
[----:B------:R-:W-:Y:S02]  /*6770*/  MOV R8, 0x6790 ;  /* 0x0000679000087802 */ /* 0x000fe40000000f00 */
[----:B-1----:R-:W-:Y:S05]  /*6780*/  CALL.REL.NOINC `($__internal_21_$__cuda_sm3x_div_rn_noftz_f32_slowpath) ;  /* 0x000000fc00147944 */ /* 0x002fea0003c00000 */
[----:B------:R-:W-:Y:S02]  /*6790*/  MOV R41, R40 ;  /* 0x0000002800297202 */ /* 0x000fe40000000f00 */
.L_x_1648:
[----:B------:R-:W-:Y:S05]  /*67a0*/  BSYNC.RECONVERGENT B2 ;  /* 0x0000000000027941 */ /* 0x000fea0003800200 */
.L_x_1647:
[----:B------:R-:W0:Y:S01]  /*67b0*/  LDCU UR4, c[0x0][0x418] ;  /* 0x00008300ff0477ac */ /* 0x000e220008000800 */
[----:B------:R-:W2:Y:S01]  /*67c0*/  MUFU.RCP R7, R22 ;  /* 0x0000001600077308 */ /* 0x000ea20000001000 */
[----:B------:R-:W-:Y:S01]  /*67d0*/  BSSY.RECONVERGENT B2, `(.L_x_1649) ;  /* 0x000000b000027945 */ /* 0x000fe20003800200 */
[----:B0-----:R-:W-:Y:S01]  /*67e0*/  FMUL R13, R3, UR4 ;  /* 0x00000004030d7c20 */ /* 0x001fe20008400000 */
[----:B--2---:R-:W-:-:S05]  /*67f0*/  FFMA R6, -R22, R7, 1 ;  /* 0x3f80000016067423 */ /* 0x004fca0000000107 */
[----:B------:R-:W0:Y:S01]  /*6800*/  FCHK P0, R13, R22 ;  /* 0x000000160d007302 */ /* 0x000e220000000000 */
[----:B------:R-:W-:-:S04]  /*6810*/  FFMA R6, R7, R6, R7 ;  /* 0x0000000607067223 */ /* 0x000fc80000000007 */
[----:B------:R-:W-:-:S04]  /*6820*/  FFMA R40, R6, R13, RZ ;  /* 0x0000000d06287223 */ /* 0x000fc800000000ff */
[----:B------:R-:W-:-:S04]  /*6830*/  FFMA R3, -R22, R40, R13 ;  /* 0x0000002816037223 */ /* 0x000fc8000000010d */
[----:B------:R-:W-:Y:S01]  /*6840*/  FFMA R40, R6, R3, R40 ;  /* 0x0000000306287223 */ /* 0x000fe20000000028 */
[----:B0-----:R-:W-:Y:S05]  /*6850*/  @!P0 BRA `(.L_x_1650) ;  /* 0x0000000000088947 */ /* 0x001fea0003800000 */
[----:B------:R-:W-:Y:S02]  /*6860*/  MOV R8, 0x6880 ;  /* 0x0000688000087802 */ /* 0x000fe40000000f00 */
[----:B-1----:R-:W-:Y:S05]  /*6870*/  CALL.REL.NOINC `($__internal_21_$__cuda_sm3x_div_rn_noftz_f32_slowpath) ;  /* 0x000000f800d87944 */ /* 0x002fea0003c00000 */
.L_x_1650:
[----:B------:R-:W-:Y:S05]  /*6880*/  BSYNC.RECONVERGENT B2 ;  /* 0x0000000000027941 */ /* 0x000fea0003800200 */
.L_x_1649:
[----:B------:R-:W0:Y:S01]  /*6890*/  LDCU.64 UR4, c[0x0][0x420] ;  /* 0x00008400ff0477ac */ /* 0x000e220008000a00 */
[----:B------:R-:W-:-:S04]  /*68a0*/  SHF.R.U32.HI R3, RZ, 0x15, R4 ;  /* 0x00000015ff037819 */ /* 0x000fc80000011604 */
[----:B------:R-:W-:Y:S02]  /*68b0*/  ISETP.NE.AND P0, PT, R42, R3, PT ;  /* 0x000000032a00720c */ /* 0x000fe40003f05270 */
[----:B0-----:R-:W-:-:S04]  /*68c0*/  LEA R22, P1, R5, UR4, 0x1 ;  /* 0x0000000405167c11 */ /* 0x001fc8000f8208ff */
[----:B------:R-:W-:-:S07]  /*68d0*/  LEA.HI.X R23, R5, UR5, R0, 0x1, P1 ;  /* 0x0000000505177c11 */ /* 0x000fce00088f0c00 */
        /* <DEDUP_REMOVED lines=17> */
.L_x_1651:
[----:B------:R-:W-:Y:S01]  /*69f0*/  SHF.R.U32.HI R3, RZ, 0x15, R16 ;  /* 0x00000015ff037819 */ /* 0x000fe20000011610 */
[----:B------:R-:W-:Y:S05]  /*6a00*/  WARPSYNC.ALL ;  /* 0x0000000000007948 */ /* 0x000fea0003800000 */
[----:B------:R-:W-:Y:S02]  /*6a10*/  R2UR UR4, R2 ;  /* 0x00000000020472ca */ /* 0x000fe400000e0000 */
[----:B------:R-:W-:-:S11]  /*6a20*/  ISETP.NE.AND P0, PT, R42, R3, PT ;  /* 0x000000032a00720c */ /* 0x000fd60003f05270 */
[----:B------:R-:W0:Y:S02]  /*6a30*/  LDTM.x16 R24, tmem[UR4+0x100] ;  /* 0x00010004001879ee */ /* 0x000e240008240000 */
        /* <DEDUP_REMOVED lines=17> */
.L_x_1652:
        /* <DEDUP_REMOVED lines=52> */
.L_x_1653:
[----:B------:R-:W-:Y:S01]  /*6e90*/  SHF.R.U32.HI R3, RZ, 0x15, R16 ;  /* 0x00000015ff037819 */ /* 0x000fe20000011610 */
[----:B------:R-:W-:Y:S05]  /*6ea0*/  WARPSYNC.ALL ;  /* 0x0000000000007948 */ /* 0x000fea0003800000 */
[----:B------:R-:W-:Y:S02]  /*6eb0*/  R2UR UR4, R2 ;  /* 0x00000000020472ca */ /* 0x000fe400000e0000 */
[----:B------:R-:W-:-:S11]  /*6ec0*/  ISETP.NE.AND P0, PT, R42, R3, PT ;  /* 0x000000032a00720c */ /* 0x000fd60003f05270 */
[----:B------:R-:W2:Y:S02]  /*6ed0*/  LDTM.x16 R24, tmem[UR4+0x110] ;  /* 0x00011004001879ee */ /* 0x000ea40008240000 */
[----:B--2---:R-:W-:Y:S05]  /*6ee0*/  @!P0 BRA `(.L_x_1654) ;  /* 0x0000000000408947 */ /* 0x004fea0003800000 */
        /* <DEDUP_REMOVED lines=16> */
.L_x_1654:
[----:B------:R-:W2:Y:S01]  /*6ff0*/  LDCU UR4, c[0x0][0x380] ;  /* 0x00007000ff0477ac */ /* 0x000ea20008000800 */
        /* <DEDUP_REMOVED lines=10> */
[----:B--2---:R-:W-:Y:S01]  /*70a0*/  ISETP.GE.AND P0, PT, R43, UR4, PT ;  /* 0x000000042b007c0c */ /* 0x004fe2000bf06270 */
        /* <DEDUP_REMOVED lines=40> */
.L_x_1655:
        /* <DEDUP_REMOVED lines=22> */
.L_x_1656:
        /* <DEDUP_REMOVED lines=52> */
.L_x_1657:
        /* <DEDUP_REMOVED lines=22> */
.L_x_1658:
        /* <DEDUP_REMOVED lines=52> */
.L_x_1659:
        /* <DEDUP_REMOVED lines=22> */
.L_x_1660:
        /* <DEDUP_REMOVED lines=52> */
.L_x_1661:
        /* <DEDUP_REMOVED lines=22> */
.L_x_1662:
        /* <DEDUP_REMOVED lines=52> */
.L_x_1663:
        /* <DEDUP_REMOVED lines=22> */
.L_x_1664:
        /* <DEDUP_REMOVED lines=52> */
.L_x_1665:
        /* <DEDUP_REMOVED lines=22> */
.L_x_1666:
[----:B------:R-:W2:Y:S01]  /*8bb0*/  LDCU UR4, c[0x0][0x380] ;  /* 0x00007000ff0477ac */ /* 0x000ea20008000800 */
        /* <DEDUP_REMOVED lines=8> */
[----:B--2---:R-:W-:Y:S01]  /*8c40*/  ISETP.GE.AND P0, PT, R43, UR4, PT ;  /* 0x000000042b007c0c */ /* 0x004fe2000bf06270 */
        /* <DEDUP_REMOVED lines=26> */
.L_x_1667:
[----:B------:R-:W-:Y:S02]  /*8df0*/  UIADD3 UR4, UPT, UPT, UR39, 0x341e0, URZ ;  /* 0x000341e027047890 */ /* 0x000fe4000fffe0ff */
[----:B------:R-:W-:Y:S02]  /*8e00*/  UISETP.NE.AND UP0, UPT, UR38, URZ, UPT ;  /* 0x000000ff2600728c */ /* 0x000fe4000bf05270 */
[----:B------:R-:W-:-:S09]  /*8e10*/  UPRMT UR4, UR42, 0x654, UR4 ;  /* 0x000006542a047896 */ /* 0x000fd20008000004 */
[----:B------:R-:W-:Y:S01]  /*8e20*/  SYNCS.ARRIVE.TRANS64.RED.A1T0 RZ, [UR4], RZ ;  /* 0x000000ffffff79a7 */ /* 0x000fe20008100404 */
[----:B------:R-:W-:Y:S05]  /*8e30*/  BRA.U UP0, `(.L_x_1668) ;  /* 0x0000000100087547 */ /* 0x000fea000b800000 */
[----:B------:R-:W-:Y:S05]  /*8e40*/  BPT.TRAP 0x1 ;  /* 0x000000040000795c */ /* 0x000fea0000300000 */
[----:B------:R-:W-:Y:S05]  /*8e50*/  BPT.TRAP 0x1 ;  /* 0x000000040000795c */ /* 0x000fea0000300000 */
.L_x_1668:
[----:B------:R-:W-:-:S04]  /*8e60*/  UIADD3 UR39, UPT, UPT, UR39, 0x341e8, URZ ;  /* 0x000341e827277890 */ /* 0x000fc8000fffe0ff */
[----:B------:R-:W-:-:S09]  /*8e70*/  UPRMT UR39, UR42, 0x654, UR39 ;  /* 0x000006542a277896 */ /* 0x000fd20008000027 */
[----:B------:R-:W-:Y:S03]  /*8e80*/  SYNCS.ARRIVE.TRANS64.RED.A1T0 RZ, [UR39], RZ ;  /* 0x000000ffffff79a7 */ /* 0x000fe60008100427 */
.L_x_1580:
[----:B------:R-:W2:Y:S01]  /*8e90*/  S2UR UR4, SR_CgaCtaId ;  /* 0x00000000000479c3 */ /* 0x000ea20000008800 */
[----:B------:R-:W-:Y:S01]  /*8ea0*/  UMOV UR5, 0x400 ;  /* 0x0000040000057882 */ /* 0x000fe20000000000 */
[----:B------:R-:W-:Y:S01]  /*8eb0*/  UMOV UR6, 0x40 ;  /* 0x0000004000067882 */ /* 0x000fe20000000000 */
[----:B------:R-:W-:Y:S02]  /*8ec0*/  IMAD.MOV.U32 R2, RZ, RZ, 0xffff ;  /* 0x0000ffffff027424 */ /* 0x000fe400078e00ff */
[----:B------:R-:W-:Y:S01]  /*8ed0*/  IMAD.MOV.U32 R0, RZ, RZ, 0x1 ;  /* 0x00000001ff007424 */ /* 0x000fe200078e00ff */
[----:B--2---:R-:W-:Y:S02]  /*8ee0*/  ULEA UR5, UR4, UR5, 0x18 ;  /* 0x0000000504057291 */ /* 0x004fe4000f8ec0ff */
[----:B------:R-:W-:-:S07]  /*8ef0*/  ULEA UR6, UR4, UR6, 0x18 ;  /* 0x0000000604067291 */ /* 0x000fce000f8ec0ff */
[----:B------:R-:W2:Y:S01]  /*8f00*/  LDS R3, [UR5+0x34220] ;  /* 0x03422005ff037984 */ /* 0x000ea20008000800 */
[----:B------:R-:W-:-:S03]  /*8f10*/  NOP ;  /* 0x0000000000007918 */ /* 0x000fc60000000000 */
[----:B0-----:R-:W0:Y:S01]  /*8f20*/  LDS R5, [UR6+0x14] ;  /* 0x00001406ff057984 */ /* 0x001e220008000800 */
[----:B--2---:R-:W-:-:S04]  /*8f30*/  LOP3.LUT R3, R3, 0xffff, RZ, 0xc0, !PT ;  /* 0x0000ffff03037812 */ /* 0x004fc800078ec0ff */
        /* <DEDUP_REMOVED lines=15> */
[----:B------:R-:W2:Y:S07]  /*9030*/  REDUX UR4, R4 ;  /* 0x00000000040473c4 */ /* 0x000eae0000000000 */
[----:B------:R-:W-:-:S06]  /*9040*/  ULOP3.LUT UR8, URZ, UR8, URZ, 0x33, !UPT ;  /* 0x00000008ff087292 */ /* 0x000fcc000f8e33ff */
[----:B------:R-:W-:-:S04]  /*9050*/  IMAD.U32 R2, RZ, RZ, UR8 ;  /* 0x00000008ff027e24 */ /* 0x000fc8000f8e00ff */
[----:B------:R-:W3:Y:S02]  /*9060*/  REDUX UR5, R2 ;  /* 0x00000000020573c4 */ /* 0x000ee40000000000 */
[----:B------:R4:W-:Y:S01]  /*9070*/  UTCATOMSWS.AND URZ, UR8 ;  /* 0x0000000800ff79e3 */ /* 0x0009e20008000000 */
[----:B--2---:R-:W-:Y:S01]  /*9080*/  IMAD.U32 R0, RZ, RZ, UR4 ;  /* 0x00000004ff007e24 */ /* 0x004fe2000f8e00ff */
[----:B0-----:R-:W-:Y:S01]  /*9090*/  ISETP.EQ.U32.AND P0, PT, R3, UR7, PT ;  /* 0x0000000703007c0c */ /* 0x001fe2000bf02070 */
[----:B---3--:R-:W-:-:S12]  /*90a0*/  IMAD.U32 R3, RZ, RZ, UR5 ;  /* 0x00000005ff037e24 */ /* 0x008fd8000f8e00ff */
[----:B------:R4:W-:Y:S04]  /*90b0*/  @P0 ATOMS.AND RZ, [UR6+0x14], R3 ;  /* 0x00001403ffff098c */ /* 0x0009e8000a800006 */
[----:B------:R4:W-:Y:S01]  /*90c0*/  @P0 ATOMS.AND RZ, [UR6+0x18], R0 ;  /* 0x00001800ffff098c */ /* 0x0009e2000a800006 */
[----:B------:R-:W-:Y:S05]  /*90d0*/  BRA `(.L_x_1671) ;  /* 0x0000000000147947 */ /* 0x000fea0003800000 */
.L_x_1670:
[----:B------:R-:W-:Y:S02]  /*90e0*/  MOV R2, 0x9100 ;  /* 0x0000910000027802 */ /* 0x000fe40000000f00 */
[----:B-1----:R-:W-:Y:S05]  /*90f0*/  CALL.REL.NOINC `($__internal_18_$__cuda_sm10x_tcgen05_guardrail_trap_col_being_dealloced_not_returned_by_alloc) ;  /* 0x000000d000947944 */ /* 0x002fea0003c00000 */
[----:B------:R-:W-:Y:S05]  /*9100*/  BRA `(.L_x_1671) ;  /* 0x0000000000087947 */ /* 0x000fea0003800000 */
.L_x_1669:
[----:B------:R-:W-:Y:S02]  /*9110*/  MOV R2, 0x9130 ;  /* 0x0000913000027802 */ /* 0x000fe40000000f00 */
[----:B-1----:R-:W-:Y:S05]  /*9120*/  CALL.REL.NOINC `($__internal_20_$__cuda_sm10x_tcgen05_guardrail_trap_unallocated_columns_being_dealloced) ;  /* 0x000000d000a07944 */ /* 0x002fea0003c00000 */
.L_x_1671:
[----:B------:R-:W-:Y:S01]  /*9130*/  NOP ;  /* 0x0000000000007918 */ /* 0x000fe20000000000 */
[----:B----4-:R-:W-:Y:S05]  /*9140*/  EXIT ;  /* 0x000000000000794d */ /* 0x010fea0003800000 */
.L_x_1514:
        /* <DEDUP_REMOVED lines=19> */
[----:B------:R-:W-:Y:S02]  /*9280*/  ULOP3.LUT UP0, UR48, UR58, 0x7f, URZ, 0xc0, !UPT ;  /* 0x0000007f3a307892 */ /* 0x000fe4000f80c0ff */
        /* <DEDUP_REMOVED lines=12> */
.L_x_1672:
[----:B------:R-:W0:Y:S01]  /*9350*/  S2UR UR38, SR_CgaCtaId ;  /* 0x00000000002679c3 */ /* 0x000e220000008800 */
[----:B------:R-:W-:Y:S01]  /*9360*/  UISETP.NE.AND UP0, UPT, UR60, URZ, UPT ;  /* 0x000000ff3c00728c */ /* 0x000fe2000bf05270 */
[----:B------:R-:W-:Y:S01]  /*9370*/  MOV R3, 0x1 ;  /* 0x0000000100037802 */ /* 0x000fe20000000f00 */
[----:B------:R-:W-:Y:S01]  /*9380*/  UMOV UR37, 0x400 ;  /* 0x0000040000257882 */ /* 0x000fe20000000000 */
[----:B------:R-:W-:Y:S02]  /*9390*/  USHF.L.U32 UR46, UR46, 0x3, URZ ;  /* 0x000000032e2e7899 */ /* 0x000fe400080006ff */
[----:B------:R-:W-:Y:S01]  /*93a0*/  SHF.L.U32 R3, R3, 0x1f, RZ ;  /* 0x0000001f03037819 */ /* 0x000fe200000006ff */
[----:B0-----:R-:W-:-:S04]  /*93b0*/  ULEA UR37, UR38, UR37, 0x18 ;  /* 0x0000002526257291 */ /* 0x001fc8000f8ec0ff */
[----:B------:R-:W-:Y:S02]  /*93c0*/  UIADD3 UR57, UPT, UPT, UR37, 0x341b8, URZ ;  /* 0x000341b825397890 */ /* 0x000fe4000fffe0ff */
[----:B------:R-:W-:Y:S02]  /*93d0*/  @!UP0 UIADD3 UR57, UPT, UPT, UR37, 0x341c8, URZ ;  /* 0x000341c825398890 */ /* 0x000fe4000fffe0ff */
[----:B------:R-:W-:-:S07]  /*93e0*/  UIADD3 UR45, UPT, UPT, UR37, UR46, URZ ;  /* 0x0000002e252d7290 */ /* 0x000fce000fffe0ff */
[----:B------:R-:W0:Y:S02]  /*93f0*/  SYNCS.PHASECHK.TRANS64.TRYWAIT P0, [UR57], R3 ;  /* 0x00000003ff0075a7 */ /* 0x000e240008001139 */
[----:B0-----:R-:W-:Y:S05]  /*9400*/  @!P0 BRA `(.L_x_1673) ;  /* 0x000000c800688947 */ /* 0x001fea0003800000 */
.L_x_1811:
        /* <DEDUP_REMOVED lines=8> */
[----:B------:R-:W-:Y:S01]  /*9490*/  UISETP.NE.AND UP0, UPT, UR60, URZ, UPT ;  /* 0x000000ff3c00728c */ /* 0x000fe2000bf05270 */
[----:B------:R-:W-:Y:S01]  /*94a0*/  IMAD.U32 R89, R17, 0x10000, RZ ;  /* 0x0001000011597824 */ /* 0x000fe200078e00ff */
[----:B------:R-:W-:Y:S01]  /*94b0*/  USHF.L.U32 UR4, UR51, 0x7, URZ ;  /* 0x0000000733047899 */ /* 0x000fe200080006ff */
[----:B------:R-:W-:Y:S01]  /*94c0*/  LOP3.LUT R88, R16, 0x3, RZ, 0xc0, !PT ;  /* 0x0000000310587812 */ /* 0x000fe200078ec0ff */
[----:B------:R-:W-:Y:S01]  /*94d0*/  USEL UR5, URZ, 0x80, UP0 ;  /* 0x00000080ff057887 */ /* 0x000fe20008000000 */
[----:B------:R-:W-:Y:S01]  /*94e0*/  IMAD.MOV.U32 R18, RZ, RZ, RZ ;  /* 0x000000ffff127224 */ /* 0x000fe200078e00ff */
[----:B------:R-:W-:Y:S01]  /*94f0*/  LOP3.LUT R89, R89, 0x600000, RZ, 0xc0, !PT ;  /* 0x0060000059597812 */ /* 0x000fe200078ec0ff */
[----:B------:R-:W-:Y:S01]  /*9500*/  IMAD.MOV.U32 R22, RZ, RZ, -0x800000 ;  /* 0xff800000ff167424 */ /* 0x000fe200078e00ff */
[----:B------:R-:W-:Y:S01]  /*9510*/  LOP3.LUT R2, R2, UR4, RZ, 0xfc, !PT ;  /* 0x0000000402027c12 */ /* 0x000fe2000f8efcff */
[----:B------:R-:W-:Y:S01]  /*9520*/  UMOV UR44, 0x20 ;  /* 0x00000020002c7882 */ /* 0x000fe20000000000 */
[----:B------:R-:W-:Y:S01]  /*9530*/  LOP3.LUT R97, R89, UR5, RZ, 0xfc, !PT ;  /* 0x0000000559617c12 */ /* 0x000fe2000f8efcff */
[----:B------:R-:W-:Y:S01]  /*9540*/  UIADD3 UR42, UPT, UPT, UR37, 0x341a0, URZ ;  /* 0x000341a0252a7890 */ /* 0x000fe2000fffe0ff */
[----:B------:R-:W-:Y:S01]  /*9550*/  SHF.R.U32.HI R99, RZ, 0x15, R89 ;  /* 0x00000015ff637819 */ /* 0x000fe20000011659 */
[----:B------:R-:W-:Y:S01]  /*9560*/  USEL UR43, UR50, UR49, UP0 ;  /* 0x00000031322b7287 */ /* 0x000fe20008000000 */
[C---:B------:R-:W-:Y:S01]  /*9570*/  LOP3.LUT R96, R97.reuse, 0x8, RZ, 0xfc, !PT ;  /* 0x0000000861607812 */ /* 0x040fe200078efcff */
[----:B------:R-:W-:Y:S01]  /*9580*/  ULOP3.LUT UR52, UR46, 0x8, URZ, 0x3c, !UPT ;  /* 0x000000082e347892 */ /* 0x000fe2000f8e3cff */
[C---:B------:R-:W-:Y:S01]  /*9590*/  LOP3.LUT R95, R97.reuse, 0x10, RZ, 0xfc, !PT ;  /* 0x00000010615f7812 */ /* 0x040fe200078efcff */
[----:B------:R-:W-:Y:S01]  /*95a0*/  UIADD3 UR51, UPT, UPT, UR51, -0x1, URZ ;  /* 0xffffffff33337890 */ /* 0x000fe2000fffe0ff */
[C---:B------:R-:W-:Y:S01]  /*95b0*/  LOP3.LUT R94, R97.reuse, 0x18, RZ, 0xfc, !PT ;  /* 0x00000018615e7812 */ /* 0x040fe200078efcff */
[----:B------:R-:W-:Y:S01]  /*95c0*/  UMOV UR54, URZ ;  /* 0x000000ff00367c82 */ /* 0x000fe20008000000 */
[C---:B------:R-:W-:Y:S01]  /*95d0*/  LOP3.LUT R93, R97.reuse, 0x20, RZ, 0xfc, !PT ;  /* 0x00000020615d7812 */ /* 0x040fe200078efcff */
[----:B------:R-:W-:Y:S01]  /*95e0*/  UMOV UR53, 0x1 ;  /* 0x0000000100357882 */ /* 0x000fe20000000000 */
[C---:B------:R-:W-:Y:S01]  /*95f0*/  LOP3.LUT R92, R97.reuse, 0x28, RZ, 0xfc, !PT ;  /* 0x00000028615c7812 */ /* 0x040fe200078efcff */
[----:B------:R-:W1:Y:S01]  /*9600*/  LDCU UR36, c[0x0][0x414] ;  /* 0x00008280ff2477ac */ /* 0x000e620008000800 */
[----:B------:R-:W-:-:S02]  /*9610*/  LOP3.LUT R91, R97, 0x30, RZ, 0xfc, !PT ;  /* 0x00000030615b7812 */ /* 0x000fc400078efcff */
[----:B------:R-:W-:Y:S01]  /*9620*/  LOP3.LUT R90, R97, 0x38, RZ, 0xfc, !PT ;  /* 0x00000038615a7812 */ /* 0x000fe200078efcff */
[----:B------:R-:W-:Y:S02]  /*9630*/  USEL UR44, UR44, 0xa0, UP0 ;  /* 0x000000a02c2c7887 */ /* 0x000fe40008000000 */
[----:B------:R-:W-:Y:S01]  /*9640*/  @UP0 UIADD3 UR42, UPT, UPT, UR37, 0x34190, URZ ;  /* 0x00034190252a0890 */ /* 0x000fe2000fffe0ff */
[----:B------:R-:W-:Y:S01]  /*9650*/  UMOV UR56, 0x1 ;  /* 0x0000000100387882 */ /* 0x000fe20000000000 */
[----:B------:R-:W-:-:S10]  /*9660*/  UMOV UR55, URZ ;  /* 0x000000ff00377c82 */ /* 0x000fd40008000000 */
.L_x_1700:
        /* <DEDUP_REMOVED lines=8> */
.L_x_1675:
[----:B------:R-:W-:Y:S01]  /*96f0*/  IMAD.U32 R3, RZ, RZ, UR40 ;  /* 0x00000028ff037e24 */ /* 0x000fe2000f8e00ff */
[----:B------:R-:W-:-:S04]  /*9700*/  ISETP.NE.AND P0, PT, R88, R99, PT ;  /* 0x000000635800720c */ /* 0x000fc80003f05270 */
[----:B------:R-:W-:-:S04]  /*9710*/  SHF.L.U32 R3, R3, 0x1f, RZ ;  /* 0x0000001f03037819 */ /* 0x000fc800000006ff */
[----:B------:R-:W0:Y:S02]  /*9720*/  SYNCS.PHASECHK.TRANS64.TRYWAIT P1, [UR42], R3 ;  /* 0x00000003ff0075a7 */ /* 0x000e24000802112a */
[----:B0-----:R-:W-:Y:S05]  /*9730*/  @!P1 BRA `(.L_x_1676) ;  /* 0x000000c400b49947 */ /* 0x001fea0003800000 */
.L_x_1812:
        /* <DEDUP_REMOVED lines=17> */
.L_x_1677:
        /* <DEDUP_REMOVED lines=21> */
.L_x_1678:
        /* <DEDUP_REMOVED lines=21> */
.L_x_1679:
        /* <DEDUP_REMOVED lines=21> */
.L_x_1680:
        /* <DEDUP_REMOVED lines=21> */
.L_x_1681:
        /* <DEDUP_REMOVED lines=21> */
.L_x_1682:
        /* <DEDUP_REMOVED lines=21> */
.L_x_1683:
        /* <DEDUP_REMOVED lines=21> */
.L_x_1684:
        /* <DEDUP_REMOVED lines=57> */
.L_x_1685:
[----:B------:R-:W-:Y:S05]  /*a510*/  WARPSYNC.ALL ;  /* 0x0000000000007948 */ /* 0x000fea0003800000 */
[----:B------:R-:W-:Y:S02]  /*a520*/  R2UR UR4, R97 ;  /* 0x00000000610472ca */ /* 0x000fe400000e0000 */
[----:B------:R-:W-:-:S11]  /*a530*/  ISETP.NE.AND P0, PT, RZ, UR47, PT ;  /* 0x0000002fff007c0c */ /* 0x000fd6000bf05270 */
[----:B------:R0:W-:Y:S02]  /*a540*/  STTM.x2 tmem[UR4], R22 ;  /* 0x00000016000079ed */ /* 0x0001e400080c0004 */
[----:B------:R-:W-:Y:S05]  /*a550*/  @P0 BRA `(.L_x_1686) ;  /* 0x0000000000040947 */ /* 0x000fea0003800000 */
[----:B-1----:R-:W-:Y:S05]  /*a560*/  BPT.TRAP 0x1 ;  /* 0x000000040000795c */ /* 0x002fea0000300000 */
.L_x_1686:
[----:B------:R-:W-:Y:S01]  /*a570*/  UISETP.NE.AND UP0, UPT, UR60, URZ, UPT ;  /* 0x000000ff3c00728c */ /* 0x000fe2000bf05270 */
[----:B------:R-:W-:Y:S01]  /*a580*/  MOV R0, UR59 ;  /* 0x0000003b00007c02 */ /* 0x000fe20008000f00 */
[----:B------:R-:W-:Y:S01]  /*a590*/  UIADD3 UR4, UPT, UPT, UR37, 0x341c0, URZ ;  /* 0x000341c025047890 */ /* 0x000fe2000fffe0ff */
[----:B------:R-:W-:Y:S01]  /*a5a0*/  MOV R3, UR46 ;  /* 0x0000002e00037c02 */ /* 0x000fe20008000f00 */
[----:B-1----:R-:W-:Y:S01]  /*a5b0*/  FMUL R98, R23, -UR36 ;  /* 0x8000002417627c20 */ /* 0x002fe20008400000 */
[----:B------:R-:W-:Y:S01]  /*a5c0*/  SHF.L.U32 R0, R0, 0x1f, RZ ;  /* 0x0000001f00007819 */ /* 0x000fe200000006ff */
[----:B------:R-:W-:Y:S02]  /*a5d0*/  USEL UR39, UR56, UR53, UP0 ;  /* 0x0000003538277287 */ /* 0x000fe40008000000 */
[--C-:B------:R-:W-:Y:S02]  /*a5e0*/  FFMA2 R80, R80.F32x2.HI_LO, UR36.F32, R98.reuse.F32 ;  /* 0x0000002450507c49 */ /* 0x100fe40009200062 */
[--C-:B------:R-:W-:Y:S01]  /*a5f0*/  FFMA2 R82, R82.F32x2.HI_LO, UR36.F32, R98.reuse.F32 ;  /* 0x0000002452527c49 */ /* 0x100fe20009200062 */
[----:B------:R-:W-:Y:S01]  /*a600*/  @UP0 UIADD3 UR4, UPT, UPT, UR37, 0x341b0, URZ ;  /* 0x000341b025040890 */ /* 0x000fe2000fffe0ff */
[--C-:B------:R-:W-:Y:S01]  /*a610*/  FFMA2 R84, R84.F32x2.HI_LO, UR36.F32, R98.reuse.F32 ;  /* 0x0000002454547c49 */ /* 0x100fe20009200062 */
[----:B------:R-:W-:Y:S01]  /*a620*/  FSETP.GEU.AND P3, PT, R80, -126, PT ;  /* 0xc2fc00005000780b */ /* 0x000fe20003f6e000 */
[----:B------:R-:W-:Y:S01]  /*a630*/  ULOP3.LUT UR39, UR39, 0x1, URZ, 0x3c, !UPT ;  /* 0x0000000127277892 */ /* 0x000fe2000f8e3cff */
[----:B------:R-:W-:Y:S01]  /*a640*/  FSETP.GEU.AND P2, PT, R81, -126, PT ;  /* 0xc2fc00005100780b */ /* 0x000fe20003f4e000 */
[----:B------:R-:W-:Y:S01]  /*a650*/  FFMA2 R86, R86.F32x2.HI_LO, UR36.F32, R98.F32 ;  /* 0x0000002456567c49 */ /* 0x000fe20009200062 */
[----:B------:R-:W-:-:S02]  /*a660*/  FSETP.GEU.AND P1, PT, R82, -126, PT ;  /* 0xc2fc00005200780b */ /* 0x000fc40003f2e000 */
[----:B------:R-:W-:Y:S01]  /*a670*/  FSETP.GEU.AND P0, PT, R83, -126, PT ;  /* 0xc2fc00005300780b */ /* 0x000fe20003f0e000 */
[----:B------:R-:W-:Y:S01]  /*a680*/  SYNCS.ARRIVE.TRANS64.A1T0 RZ, [UR4], RZ ;  /* 0x000000ffffff79a7 */ /* 0x000fe20008100004 */
[----:B------:R-:W-:Y:S02]  /*a690*/  FSETP.GEU.AND P6, PT, R84, -126, PT ;  /* 0xc2fc00005400780b */ /* 0x000fe40003fce000 */
[----:B------:R-:W-:-:S03]  /*a6a0*/  FSETP.GEU.AND P5, PT, R85, -126, PT ;  /* 0xc2fc00005500780b */ /* 0x000fc60003fae000 */
[----:B------:R-:W-:Y:S01]  /*a6b0*/  @!P3 FMUL R80, R80, 0.5 ;  /* 0x3f0000005050b820 */ /* 0x000fe20000400000 */
[----:B------:R-:W1:Y:S01]  /*a6c0*/  SYNCS.PHASECHK.TRANS64.TRYWAIT P4, [R3+UR37+0x34210], R0 ;  /* 0x03421000030075a7 */ /* 0x000e620008081125 */
        /* <DEDUP_REMOVED lines=8> */
.L_x_1813:
        /* <DEDUP_REMOVED lines=19> */
[----:B------:R-:W-:Y:S01]  /*a880*/  FFMA2 R26, R26.F32x2.HI_LO, UR36.F32, R98.F32 ;  /* 0x000000241a1a7c49 */ /* 0x000fe20009200062 */
[----:B------:R-:W-:Y:S01]  /*a890*/  UISETP.NE.AND UP0, UPT, UR60, URZ, UPT ;  /* 0x000000ff3c00728c */ /* 0x000fe2000bf05270 */
[----:B------:R-:W-:Y:S01]  /*a8a0*/  @!P3 FMUL R87, R87, 0.5 ;  /* 0x3f0000005757b820 */ /* 0x000fe20000400000 */
[----:B------:R-:W-:Y:S01]  /*a8b0*/  MOV R0, UR52 ;  /* 0x0000003400007c02 */ /* 0x000fe20008000f00 */
[----:B------:R-:W-:Y:S01]  /*a8c0*/  @!P2 FMUL R10, R10, 0.5 ;  /* 0x3f0000000a0aa820 */ /* 0x000fe20000400000 */
[----:B------:R-:W0:Y:S01]  /*a8d0*/  MUFU.EX2 R85, R85 ;  /* 0x0000005500557308 */ /* 0x000e220000000800 */
[----:B------:R-:W-:Y:S01]  /*a8e0*/  @!P1 FMUL R11, R11, 0.5 ;  /* 0x3f0000000b0b9820 */ /* 0x000fe20000400000 */
[----:B------:R-:W-:Y:S01]  /*a8f0*/  ULOP3.LUT UR59, UR59, 0x1, URZ, 0x3c, !UPT ;  /* 0x000000013b3b7892 */ /* 0x000fe2000f8e3cff */
[----:B------:R-:W-:Y:S01]  /*a900*/  @!P0 FMUL R8, R8, 0.5 ;  /* 0x3f00000008088820 */ /* 0x000fe20000400000 */
[----:B------:R2:W-:Y:S01]  /*a910*/  SYNCS.ARRIVE.TRANS64.A1T0 RZ, [R0+UR37+0x34210], RZ ;  /* 0x034210ff00ff79a7 */ /* 0x0005e20008100025 */
[----:B------:R-:W-:Y:S01]  /*a920*/  USEL UR56, UR39, UR56, UP0 ;  /* 0x0000003827387287 */ /* 0x000fe20008000000 */
[----:B------:R-:W-:Y:S01]  /*a930*/  BSSY.RECONVERGENT B6, `(.L_x_1688) ;  /* 0x0000117000067945 */ /* 0x000fe20003800200 */
[----:B------:R-:W-:Y:S01]  /*a940*/  USEL UR53, UR53, UR39, UP0 ;  /* 0x0000002735357287 */ /* 0x000fe20008000000 */
[----:B------:R-:W3:Y:S01]  /*a950*/  MUFU.EX2 R73, R87 ;  /* 0x0000005700497308 */ /* 0x000ee20000000800 */
[----:B-1----:R-:W-:Y:S01]  /*a960*/  @!P6 FMUL R84, R84, R84 ;  /* 0x000000545454e220 */ /* 0x002fe20000400000 */
[----:B------:R-:W-:-:S02]  /*a970*/  FSETP.GEU.AND P6, PT, R9, -126, PT ;  /* 0xc2fc00000900780b */ /* 0x000fc40003fce000 */
[----:B------:R-:W-:Y:S02]  /*a980*/  F2FP.SATFINITE.E5M2.F32.PACK_AB_MERGE_C R115, R81, R80, RZ ;  /* 0x000000505173723e */ /* 0x000fe400048060ff */
[----:B------:R-:W-:Y:S02]  /*a990*/  F2FP.SATFINITE.E5M2.F32.PACK_AB_MERGE_C R114, R83, R82, RZ ;  /* 0x000000525372723e */ /* 0x000fe400048060ff */
[----:B------:R-:W1:Y:S01]  /*a9a0*/  MUFU.EX2 R74, R10 ;  /* 0x0000000a004a7308 */ /* 0x000e620000000800 */
[----:B0-----:R-:W-:Y:S01]  /*a9b0*/  @!P5 FMUL R85, R85, R85 ;  /* 0x000000555555d220 */ /* 0x001fe20000400000 */
[----:B------:R-:W-:-:S04]  /*a9c0*/  FSETP.GEU.AND P5, PT, R6, -126, PT ;  /* 0xc2fc00000600780b */ /* 0x000fc80003fae000 */
[----:B------:R-:W-:Y:S01]  /*a9d0*/  F2FP.SATFINITE.E5M2.F32.PACK_AB_MERGE_C R117, R85, R84, RZ ;  /* 0x000000545575723e */ /* 0x000fe200048060ff */
[----:B------:R-:W-:Y:S01]  /*a9e0*/  @!P6 FMUL R9, R9, 0.5 ;  /* 0x3f0000000909e820 */ /* 0x000fe20000400000 */
[----:B------:R0:W4:Y:S01]  /*a9f0*/  MUFU.EX2 R75, R11 ;  /* 0x0000000b004b7308 */ /* 0x0001220000000800 */
[----:B---3--:R-:W-:Y:S01]  /*aa00*/  @!P3 FMUL R73, R73, R73 ;  /* 0x000000494949b220 */ /* 0x008fe20000400000 */
[----:B------:R-:W-:-:S05]  /*aa10*/  FSETP.GEU.AND P3, PT, R4, -126, PT ;  /* 0xc2fc00000400780b */ /* 0x000fca0003f6e000 */
[----:B------:R-:W-:Y:S01]  /*aa20*/  @!P5 FMUL R6, R6, 0.5 ;  /* 0x3f0000000606d820 */ /* 0x000fe20000400000 */
[----:B------:R-:W3:Y:S01]  /*aa30*/  MUFU.EX2 R76, R8 ;  /* 0x00000008004c7308 */ /* 0x000ee20000000800 */
[----:B-1----:R-:W-:Y:S01]  /*aa40*/  @!P2 FMUL R74, R74, R74 ;  /* 0x0000004a4a4aa220 */ /* 0x002fe20000400000 */
[----:B------:R-:W-:-:S05]  /*aa50*/  FSETP.GEU.AND P2, PT, R5, -126, PT ;  /* 0xc2fc00000500780b */ /* 0x000fca0003f4e000 */
[----:B------:R-:W-:Y:S01]  /*aa60*/  @!P3 FMUL R4, R4, 0.5 ;  /* 0x3f0000000404b820 */ /* 0x000fe20000400000 */
[----:B------:R-:W1:Y:S01]  /*aa70*/  MUFU.EX2 R72, R86 ;  /* 0x0000005600487308 */ /* 0x000e620000000800 */
[----:B0-----:R-:W-:Y:S02]  /*aa80*/  FFMA2 R10, R64.F32x2.HI_LO, UR36.F32, R98.F32 ;  /* 0x00000024400a7c49 */ /* 0x001fe40009200062 */
[----:B----4-:R-:W-:-:S03]  /*aa90*/  @!P1 FMUL R75, R75, R75 ;  /* 0x0000004b4b4b9220 */ /* 0x010fc60000400000 */
[----:B------:R-:W-:Y:S01]  /*aaa0*/  FSETP.GEU.AND P1, PT, R10, -126, PT ;  /* 0xc2fc00000a00780b */ /* 0x000fe20003f2e000 */
[----:B------:R-:W-:Y:S01]  /*aab0*/  @!P2 FMUL R5, R5, 0.5 ;  /* 0x3f0000000505a820 */ /* 0x000fe20000400000 */
[----:B------:R0:W4:Y:S01]  /*aac0*/  MUFU.EX2 R77, R9 ;  /* 0x00000009004d7308 */ /* 0x0001220000000800 */
[----:B---3--:R-:W-:Y:S01]  /*aad0*/  @!P0 FMUL R76, R76, R76 ;  /* 0x0000004c4c4c8220 */ /* 0x008fe20000400000 */
[----:B------:R-:W-:Y:S02]  /*aae0*/  FSETP.GEU.AND P0, PT, R11, -126, PT ;  /* 0xc2fc00000b00780b */ /* 0x000fe40003f0e000 */
[----:B------:R-:W-:-:S04]  /*aaf0*/  F2FP.SATFINITE.E5M2.F32.PACK_AB_MERGE_C R119, R75, R74, RZ ;  /* 0x0000004a4b77723e */ /* 0x000fc800048060ff */
[----:B------:R-:W3:Y:S01]  /*ab00*/  MUFU.EX2 R78, R6 ;  /* 0x00000006004e7308 */ /* 0x000ee20000000800 */
[----:B-1----:R-:W-:Y:S01]  /*ab10*/  @!P4 FMUL R72, R72, R72 ;  /* 0x000000484848c220 */ /* 0x002fe20000400000 */
[----:B------:R-:W-:Y:S01]  /*ab20*/  FSETP.GEU.AND P4, PT, R7, -126, PT ;  /* 0xc2fc00000700780b */ /* 0x000fe20003f8e000 */
[----:B------:R-:W-:Y:S01]  /*ab30*/  @!P1 FMUL R10, R10, 0.5 ;  /* 0x3f0000000a0a9820 */ /* 0x000fe20000400000 */
[--C-:B------:R-:W-:Y:S02]  /*ab40*/  FFMA2 R86, R24.F32x2.HI_LO, UR36.F32, R98.reuse.F32 ;  /* 0x0000002418567c49 */ /* 0x100fe40009200062 */
[----:B------:R-:W-:Y:S01]  /*ab50*/  F2FP.SATFINITE.E5M2.F32.PACK_AB_MERGE_C R116, R73, R72, RZ ;  /* 0x000000484974723e */ /* 0x000fe200048060ff */
        /* <DEDUP_REMOVED lines=11> */
[----:B-1----:R-:W-:Y:S02]  /*ac10*/  @!P3 FMUL R64, R64, R64 ;  /* 0x000000404040b220 */ /* 0x002fe40000400000 */
[----:B------:R-:W-:-:S04]  /*ac20*/  @!P6 FMUL R8, R8, 0.5 ;  /* 0x3f0000000808e820 */ /* 0x000fc80000400000 */
[----:B------:R-:W-:Y:S01]  /*ac30*/  @!P5 FMUL R9, R9, 0.5 ;  /* 0x3f0000000909d820 */ /* 0x000fe20000400000 */
[----:B------:R1:W5:Y:S01]  /*ac40*/  MUFU.EX2 R67, R11 ;  /* 0x0000000b00437308 */ /* 0x0003620000000800 */
[----:B0-----:R-:W-:Y:S02]  /*ac50*/  FFMA2 R4, R70.F32x2.HI_LO, UR36.F32, R98.F32 ;  /* 0x0000002446047c49 */ /* 0x001fe40009200062 */
[----:B----4-:R-:W-:-:S03]  /*ac60*/  @!P2 FMUL R65, R65, R65 ;  /* 0x000000414141a220 */ /* 0x010fc60000400000 */
[----:B------:R-:W-:Y:S02]  /*ac70*/  FSETP.GEU.AND P2, PT, R4, -126, PT ;  /* 0xc2fc00000400780b */ /* 0x000fe40003f4e000 */
[----:B------:R0:W4:Y:S01]  /*ac80*/  MUFU.EX2 R79, R7 ;  /* 0x00000007004f7308 */ /* 0x0001220000000800 */
[----:B---3--:R-:W-:Y:S01]  /*ac90*/  @!P1 FMUL R66, R66, R66 ;  /* 0x0000004242429220 */ /* 0x008fe20000400000 */
[----:B------:R-:W-:Y:S02]  /*aca0*/  FSETP.GEU.AND P1, PT, R5, -126, PT ;  /* 0xc2fc00000500780b */ /* 0x000fe40003f2e000 */
[----:B------:R-:W-:Y:S01]  /*acb0*/  F2FP.SATFINITE.E5M2.F32.PACK_AB_MERGE_C R120, R65, R64, RZ ;  /* 0x000000404178723e */ /* 0x000fe200048060ff */
[----:B-1----:R-:W-:Y:S02]  /*acc0*/  FFMA2 R10, R56.F32x2.HI_LO, UR36.F32, R98.F32 ;  /* 0x00000024380a7c49 */ /* 0x002fe40009200062 */
[----:B-----5:R-:W-:-:S04]  /*acd0*/  @!P0 FMUL R67, R67, R67 ;  /* 0x0000004343438220 */ /* 0x020fc80000400000 */
[----:B------:R-:W-:Y:S01]  /*ace0*/  @!P2 FMUL R4, R4, 0.5 ;  /* 0x3f0000000404a820 */ /* 0x000fe20000400000 */
[----:B------:R-:W-:-:S03]  /*acf0*/  FSETP.GEU.AND P0, PT, R10, -126, PT ;  /* 0xc2fc00000a00780b */ /* 0x000fc60003f0e000 */
[----:B------:R-:W-:Y:S01]  /*ad00*/  @!P1 FMUL R5, R5, 0.5 ;  /* 0x3f00000005059820 */ /* 0x000fe20000400000 */
[----:B------:R-:W1:Y:S01]  /*ad10*/  MUFU.EX2 R56, R4 ;  /* 0x0000000400387308 */ /* 0x000e620000000800 */
[----:B0-----:R-:W-:Y:S01]  /*ad20*/  FFMA2 R6, R68.F32x2.HI_LO, UR36.F32, R98.F32 ;  /* 0x0000002444067c49 */ /* 0x001fe20009200062 */
[----:B------:R-:W-:Y:S01]  /*ad30*/  F2FP.SATFINITE.E5M2.F32.PACK_AB_MERGE_C R123, R67, R66, RZ ;  /* 0x00000042437b723e */ /* 0x000fe200048060ff */
[----:B----4-:R-:W-:-:S03]  /*ad40*/  @!P4 FMUL R79, R79, R79 ;  /* 0x0000004f4f4fc220 */ /* 0x010fc60000400000 */
[----:B------:R-:W-:Y:S02]  /*ad50*/  FSETP.GEU.AND P3, PT, R7, -126, PT ;  /* 0xc2fc00000700780b */ /* 0x000fe40003f6e000 */
[----:B------:R-:W-:Y:S01]  /*ad60*/  FSETP.GEU.AND P4, PT, R6, -126, PT ;  /* 0xc2fc00000600780b */ /* 0x000fe20003f8e000 */
[----:B------:R-:W0:Y:S01]  /*ad70*/  MUFU.EX2 R68, R8 ;  /* 0x0000000800447308 */ /* 0x000e220000000800 */
[----:B------:R-:W-:Y:S01]  /*ad80*/  F2FP.SATFINITE.E5M2.F32.PACK_AB_MERGE_C R121, R79, R78, RZ ;  /* 0x0000004e4f79723e */ /* 0x000fe200048060ff */
[----:B------:R-:W-:-:S06]  /*ad90*/  @!P0 FMUL R10, R10, 0.5 ;  /* 0x3f0000000a0a8820 */ /* 0x000fcc0000400000 */
[----:B------:R3:W4:Y:S01]  /*ada0*/  MUFU.EX2 R69, R9 ;  /* 0x0000000900457308 */ /* 0x0007220000000800 */
[----:B-1----:R-:W-:Y:S01]  /*adb0*/  @!P2 FMUL R56, R56, R56 ;  /* 0x000000383838a220 */ /* 0x002fe20000400000 */
[----:B------:R-:W-:Y:S02]  /*adc0*/  @!P3 FMUL R7, R7, 0.5 ;  /* 0x3f0000000707b820 */ /* 0x000fe40000400000 */
[----:B------:R-:W-:-:S04]  /*add0*/  @!P4 FMUL R6, R6, 0.5 ;  /* 0x3f0000000606c820 */ /* 0x000fc80000400000 */
[----:B------:R-:W1:Y:S01]  /*ade0*/  MUFU.EX2 R71, R7 ;  /* 0x0000000700477308 */ /* 0x000e620000000800 */
[----:B0-----:R-:W-:Y:S01]  /*adf0*/  @!P6 FMUL R68, R68, R68 ;  /* 0x000000444444e220 */ /* 0x001fe20000400000 */
[----:B------:R-:W-:-:S06]  /*ae00*/  FSETP.GEU.AND P6, PT, R11, -126, PT ;  /* 0xc2fc00000b00780b */ /* 0x000fcc0003fce000 */
[----:B------:R0:W5:Y:S01]  /*ae10*/  MUFU.EX2 R57, R5 ;  /* 0x0000000500397308 */ /* 0x0001620000000800 */
[----:B---3--:R-:W-:Y:S02]  /*ae20*/  FFMA2 R8, R58.F32x2.HI_LO, UR36.F32, R98.F32 ;  /* 0x000000243a087c49 */ /* 0x008fe40009200062 */
[----:B----4-:R-:W-:-:S03]  /*ae30*/  @!P5 FMUL R69, R69, R69 ;  /* 0x000000454545d220 */ /* 0x010fc60000400000 */
[----:B------:R-:W-:Y:S01]  /*ae40*/  FSETP.GEU.AND P5, PT, R8, -126, PT ;  /* 0xc2fc00000800780b */ /* 0x000fe20003fae000 */
[----:B------:R-:W-:Y:S01]  /*ae50*/  @!P6 FMUL R11, R11, 0.5 ;  /* 0x3f0000000b0be820 */ /* 0x000fe20000400000 */
[----:B------:R-:W3:Y:S01]  /*ae60*/  MUFU.EX2 R58, R10 ;  /* 0x0000000a003a7308 */ /* 0x000ee20000000800 */
[----:B-1----:R-:W-:Y:S01]  /*ae70*/  @!P3 FMUL R71, R71, R71 ;  /* 0x000000474747b220 */ /* 0x002fe20000400000 */
[----:B------:R-:W-:-:S06]  /*ae80*/  F2FP.SATFINITE.E5M2.F32.PACK_AB_MERGE_C R122, R69, R68, RZ ;  /* 0x00000044457a723e */ /* 0x000fcc00048060ff */
[----:B------:R1:W4:Y:S01]  /*ae90*/  MUFU.EX2 R70, R6 ;  /* 0x0000000600467308 */ /* 0x0003220000000800 */
[----:B0-----:R-:W-:Y:S02]  /*aea0*/  FFMA2 R4, R62.F32x2.HI_LO, UR36.F32, R98.F32 ;  /* 0x000000243e047c49 */ /* 0x001fe40009200062 */
[----:B-----5:R-:W-:Y:S01]  /*aeb0*/  @!P1 FMUL R57, R57, R57 ;  /* 0x0000003939399220 */ /* 0x020fe20000400000 */
[----:B------:R-:W-:Y:S02]  /*aec0*/  @!P5 FMUL R8, R8, 0.5 ;  /* 0x3f0000000808d820 */ /* 0x000fe40000400000 */
[----:B------:R-:W-:Y:S02]  /*aed0*/  FSETP.GEU.AND P1, PT, R4, -126, PT ;  /* 0xc2fc00000400780b */ /* 0x000fe40003f2e000 */
[----:B------:R0:W5:Y:S01]  /*aee0*/  MUFU.EX2 R59, R11 ;  /* 0x0000000b003b7308 */ /* 0x0001620000000800 */
[----:B---3--:R-:W-:Y:S01]  /*aef0*/  @!P0 FMUL R58, R58, R58 ;  /* 0x0000003a3a3a8220 */ /* 0x008fe20000400000 */
[----:B------:R-:W-:-:S02]  /*af00*/  FSETP.GEU.AND P0, PT, R5, -126, PT ;  /* 0xc2fc00000500780b */ /* 0x000fc40003f0e000 */
[----:B------:R-:W-:Y:S01]  /*af10*/  F2FP.SATFINITE.E5M2.F32.PACK_AB_MERGE_C R124, R57, R56, RZ ;  /* 0x00000038397c723e */ /* 0x000fe200048060ff */
[----:B-1----:R-:W-:Y:S02]  /*af20*/  FFMA2 R6, R60.F32x2.HI_LO, UR36.F32, R98.F32 ;  /* 0x000000243c067c49 */ /* 0x002fe40009200062 */
[----:B----4-:R-:W-:Y:S01]  /*af30*/  @!P4 FMUL R70, R70, R70 ;  /* 0x000000464646c220 */ /* 0x010fe20000400000 */
        /* <DEDUP_REMOVED lines=8> */
[----:B-----5:R-:W-:-:S03]  /*afc0*/  @!P6 FMUL R59, R59, R59 ;  /* 0x0000003b3b3be220 */ /* 0x020fc60000400000 */
[----:B------:R-:W-:Y:S01]  /*afd0*/  FSETP.GEU.AND P6, PT, R10, -126, PT ;  /* 0xc2fc00000a00780b */ /* 0x000fe20003fce000 */
[----:B------:R-:W-:Y:S01]  /*afe0*/  @!P4 FMUL R9, R9, 0.5 ;  /* 0x3f0000000909c820 */ /* 0x000fe20000400000 */
[----:B------:R-:W0:Y:S01]  /*aff0*/  MUFU.EX2 R48, R4 ;  /* 0x0000000400307308 */ /* 0x000e220000000800 */
[----:B------:R-:W-:Y:S01]  /*b000*/  @!P3 FMUL R6, R6, 0.5 ;  /* 0x3f0000000606b820 */ /* 0x000fe20000400000 */
[----:B------:R-:W-:Y:S02]  /*b010*/  F2FP.SATFINITE.E5M2.F32.PACK_AB_MERGE_C R127, R59, R58, RZ ;  /* 0x0000003a3b7f723e */ /* 0x000fe400048060ff */
[----:B------:R-:W-:-:S04]  /*b020*/  @!P2 FMUL R7, R7, 0.5 ;  /* 0x3f0000000707a820 */ /* 0x000fc80000400000 */
[----:B------:R-:W3:Y:S01]  /*b030*/  MUFU.EX2 R62, R6 ;  /* 0x00000006003e7308 */ /* 0x000ee20000000800 */
[----:B-1----:R-:W-:Y:S01]  /*b040*/  @!P5 FMUL R60, R60, R60 ;  /* 0x0000003c3c3cd220 */ /* 0x002fe20000400000 */
[----:B------:R-:W-:Y:S01]  /*b050*/  FSETP.GEU.AND P5, PT, R11, -126, PT ;  /* 0xc2fc00000b00780b */ /* 0x000fe20003fae000 */
[----:B------:R-:W-:-:S05]  /*b060*/  @!P6 FMUL R10, R10, 0.5 ;  /* 0x3f0000000a0ae820 */ /* 0x000fca0000400000 */
[----:B------:R1:W4:Y:S01]  /*b070*/  MUFU.EX2 R63, R7 ;  /* 0x00000007003f7308 */ /* 0x0003220000000800 */
[----:B0-----:R-:W-:-:S06]  /*b080*/  @!P1 FMUL R48, R48, R48 ;  /* 0x0000003030309220 */ /* 0x001fcc0000400000 */
[----:B------:R-:W-:Y:S01]  /*b090*/  @!P5 FMUL R11, R11, 0.5 ;  /* 0x3f0000000b0bd820 */ /* 0x000fe20000400000 */
[----:B------:R0:W5:Y:S01]  /*b0a0*/  MUFU.EX2 R49, R5 ;  /* 0x0000000500317308 */ /* 0x0001620000000800 */
[----:B---3--:R-:W-:-:S07]  /*b0b0*/  @!P3 FMUL R62, R62, R62 ;  /* 0x0000003e3e3eb220 */ /* 0x008fce0000400000 */
[----:B------:R3:W2:Y:S01]  /*b0c0*/  MUFU.EX2 R61, R9 ;  /* 0x00000009003d7308 */ /* 0x0006a20000000800 */
[----:B-1----:R-:W-:Y:S02]  /*b0d0*/  FFMA2 R6, R52.F32x2.HI_LO, UR36.F32, R98.F32 ;  /* 0x0000002434067c49 */ /* 0x002fe40009200062 */
[----:B----4-:R-:W-:-:S03]  /*b0e0*/  @!P2 FMUL R63, R63, R63 ;  /* 0x0000003f3f3fa220 */ /* 0x010fc60000400000 */
[----:B------:R-:W-:Y:S02]  /*b0f0*/  FSETP.GEU.AND P2, PT, R6, -126, PT ;  /* 0xc2fc00000600780b */ /* 0x000fe40003f4e000 */
[----:B------:R-:W-:Y:S01]  /*b100*/  FSETP.GEU.AND P1, PT, R7, -126, PT ;  /* 0xc2fc00000700780b */ /* 0x000fe20003f2e000 */
[----:B0-----:R-:W-:Y:S01]  /*b110*/  FFMA2 R4, R54.F32x2.HI_LO, UR36.F32, R98.F32 ;  /* 0x0000002436047c49 */ /* 0x001fe20009200062 */
[----:B------:R-:W-:Y:S01]  /*b120*/  F2FP.SATFINITE.E5M2.F32.PACK_AB_MERGE_C R129, R63, R62, RZ ;  /* 0x0000003e3f81723e */ /* 0x000fe200048060ff */
[----:B-----5:R-:W-:-:S03]  /*b130*/  @!P0 FMUL R49, R49, R49 ;  /* 0x0000003131318220 */ /* 0x020fc60000400000 */
[----:B------:R-:W-:Y:S02]  /*b140*/  FSETP.GEU.AND P0, PT, R4, -126, PT ;  /* 0xc2fc00000400780b */ /* 0x000fe40003f0e000 */
[----:B------:R-:W-:Y:S01]  /*b150*/  F2FP.SATFINITE.E5M2.F32.PACK_AB_MERGE_C R128, R49, R48, RZ ;  /* 0x000000303180723e */ /* 0x000fe200048060ff */
[----:B---3--:R-:W-:Y:S02]  /*b160*/  FFMA2 R8, R50.F32x2.HI_LO, UR36.F32, R98.F32 ;  /* 0x0000002432087c49 */ /* 0x008fe40009200062 */
[----:B--2---:R-:W-:Y:S01]  /*b170*/  @!P4 FMUL R61, R61, R61 ;  /* 0x0000003d3d3dc220 */ /* 0x004fe20000400000 */
        /* <DEDUP_REMOVED lines=146> */
.L_x_1689:
[----:B------:R-:W-:Y:S05]  /*baa0*/  BSYNC.RECONVERGENT B6 ;  /* 0x0000000000067941 */ /* 0x000fea0003800200 */
.L_x_1688:
        /* <DEDUP_REMOVED lines=51> */
.L_x_1690:
        /* <DEDUP_REMOVED lines=16> */
.L_x_1691:
[----:B------:R-:W-:Y:S02]  /*bee0*/  UISETP.NE.AND UP0, UPT, UR60, URZ, UPT ;  /* 0x000000ff3c00728c */ /* 0x000fe4000bf05270 */
[----:B------:R-:W-:Y:S02]  /*bef0*/  UIADD3 UR4, UPT, UPT, UR37, 0x341a8, URZ ;  /* 0x000341a825047890 */ /* 0x000fe4000fffe0ff */
[----:B------:R-:W-:-:S04]  /*bf00*/  ULOP3.LUT UR40, UR40, 0x1, URZ, 0x3c, !UPT ;  /* 0x0000000128287892 */ /* 0x000fc8000f8e3cff */
[----:B------:R-:W-:Y:S02]  /*bf10*/  USEL UR55, UR40, UR55, UP0 ;  /* 0x0000003728377287 */ /* 0x000fe40008000000 */
[----:B------:R-:W-:Y:S02]  /*bf20*/  USEL UR54, UR54, UR40, UP0 ;  /* 0x0000002836367287 */ /* 0x000fe40008000000 */
[----:B------:R-:W-:Y:S02]  /*bf30*/  @UP0 UIADD3 UR4, UPT, UPT, UR37, 0x34198, URZ ;  /* 0x0003419825040890 */ /* 0x000fe4000fffe0ff */
[----:B------:R-:W-:Y:S02]  /*bf40*/  UISETP.NE.AND UP0, UPT, UR47, URZ, UPT ;  /* 0x000000ff2f00728c */ /* 0x000fe4000bf05270 */
[----:B------:R-:W-:-:S09]  /*bf50*/  UPRMT UR4, UR38, 0x654, UR4 ;  /* 0x0000065426047896 */ /* 0x000fd20008000004 */
[----:B-1----:R-:W-:Y:S01]  /*bf60*/  SYNCS.ARRIVE.TRANS64.RED.A1T0 RZ, [UR4], RZ ;  /* 0x000000ffffff79a7 */ /* 0x002fe20008100404 */
[----:B------:R-:W-:Y:S05]  /*bf70*/  BRA.U UP0, `(.L_x_1692) ;  /* 0x0000000100047547 */ /* 0x000fea000b800000 */
[----:B------:R-:W-:Y:S05]  /*bf80*/  BPT.TRAP 0x1 ;  /* 0x000000040000795c */ /* 0x000fea0000300000 */
.L_x_1692:
        /* <DEDUP_REMOVED lines=13> */
.L_x_1814:
        /* <DEDUP_REMOVED lines=10> */
.L_x_1695:
[----:B------:R-:W-:Y:S05]  /*c100*/  BSYNC.RECONVERGENT B0 ;  /* 0x0000000000007941 */ /* 0x000fea0003800200 */
.L_x_1694:
        /* <DEDUP_REMOVED lines=33> */
.L_x_1697:
[----:B------:R-:W-:Y:S01]  /*c320*/  IMAD.U32 R3, RZ, RZ, UR40 ;  /* 0x00000028ff037e24 */ /* 0x000fe2000f8e00ff */
[----:B------:R-:W-:-:S04]  /*c330*/  ISETP.NE.AND P0, PT, R88, R99, PT ;  /* 0x000000635800720c */ /* 0x000fc80003f05270 */
[----:B------:R-:W-:-:S04]  /*c340*/  SHF.L.U32 R3, R3, 0x1f, RZ ;  /* 0x0000001f03037819 */ /* 0x000fc800000006ff */
[----:B------:R-:W1:Y:S02]  /*c350*/  SYNCS.PHASECHK.TRANS64.TRYWAIT P1, [UR42], R3 ;  /* 0x00000003ff0075a7 */ /* 0x000e64000802112a */
[----:B-1----:R-:W-:Y:S05]  /*c360*/  @!P1 BRA `(.L_x_1698) ;  /* 0x0000009800f09947 */ /* 0x002fea0003800000 */
.L_x_1815:
        /* <DEDUP_REMOVED lines=17> */
.L_x_1699:
[----:B------:R-:W-:Y:S05]  /*c480*/  WARPSYNC.ALL ;  /* 0x0000000000007948 */ /* 0x000fea0003800000 */
[----:B------:R-:W-:-:S13]  /*c490*/  R2UR UR4, R97 ;  /* 0x00000000610472ca */ /* 0x000fda00000e0000 */
[----:B------:R2:W-:Y:S02]  /*c4a0*/  STTM.x2 tmem[UR4], R18 ;  /* 0x00000012000079ed */ /* 0x0005e400080c0004 */
.L_x_1696:
[----:B------:R-:W-:Y:S01]  /*c4b0*/  UIADD3 UR4, UPT, UPT, UR51, 0x1, URZ ;  /* 0x0000000133047890 */ /* 0x000fe2000fffe0ff */
[----:B------:R-:W-:Y:S01]  /*c4c0*/  MOV R22, R19 ;  /* 0x0000001300167202 */ /* 0x000fe20000000f00 */
[----:B------:R-:W-:Y:S02]  /*c4d0*/  UIADD3 UR51, UPT, UPT, UR51, -0x1, URZ ;  /* 0xffffffff33337890 */ /* 0x000fe4000fffe0ff */
[----:B------:R-:W-:-:S09]  /*c4e0*/  UISETP.GT.U32.AND UP0, UPT, UR4, 0x1, UPT ;  /* 0x000000010400788c */ /* 0x000fd2000bf04070 */
[----:B------:R-:W-:Y:S05]  /*c4f0*/  BRA.U UP0, `(.L_x_1700) ;  /* 0xffffffd1005c7547 */ /* 0x000fea000b83ffff */
.L_x_1674:
[----:B------:R-:W-:-:S09]  /*c500*/  UISETP.NE.AND UP0, UPT, UR48, URZ, UPT ;  /* 0x000000ff3000728c */ /* 0x000fd2000bf05270 */
[----:B------:R-:W-:Y:S05]  /*c510*/  BRA.U !UP0, `(.L_x_1701) ;  /* 0x0000003908f47547 */ /* 0x000fea000b800000 */
[----:B------:R-:W-:Y:S01]  /*c520*/  UISETP.NE.AND UP0, UPT, UR60, URZ, UPT ;  /* 0x000000ff3c00728c */ /* 0x000fe2000bf05270 */
[----:B------:R-:W-:Y:S01]  /*c530*/  IMAD.U32 R89, R17, 0x10000, RZ ;  /* 0x0001000011597824 */ /* 0x000fe200078e00ff */
[----:B------:R-:W-:Y:S02]  /*c540*/  UMOV UR4, 0x20 ;  /* 0x0000002000047882 */ /* 0x000fe40000000000 */
[----:B------:R-:W-:Y:S02]  /*c550*/  USEL UR4, UR4, 0xa0, UP0 ;  /* 0x000000a004047887 */ /* 0x000fe40008000000 */
[----:B------:R-:W-:Y:S01]  /*c560*/  LOP3.LUT R89, R89, 0x600000, RZ, 0xc0, !PT ;  /* 0x0060000059597812 */ /* 0x000fe200078ec0ff */
[----:B------:R-:W-:Y:S02]  /*c570*/  USEL UR36, UR50, UR49, UP0 ;  /* 0x0000003132247287 */ /* 0x000fe40008000000 */
[----:B------:R-:W-:Y:S02]  /*c580*/  USEL UR54, UR55, UR54, UP0 ;  /* 0x0000003637367287 */ /* 0x000fe40008000000 */
[----:B01----:R-:W-:Y:S01]  /*c590*/  VIADD R0, R89, UR4 ;  /* 0x0000000459007c36 */ /* 0x003fe20008000000 */
[----:B------:R-:W-:-:S02]  /*c5a0*/  USEL UR4, URZ, 0x80, UP0 ;  /* 0x00000080ff047887 */ /* 0x000fc40008000000 */
[----:B------:R-:W-:-:S03]  /*c5b0*/  UISETP.GT.U32.AND UP0, UPT, UR36, 0x1, UPT ;  /* 0x000000012400788c */ /* 0x000fc6000bf04070 */
[----:B------:R-:W0:Y:S01]  /*c5c0*/  SHFL.IDX PT, R0, R0, RZ, 0x1f ;  /* 0x00001fff00007589 */ /* 0x000e2200000e0000 */
[----:B------:R-:W-:Y:S02]  /*c5d0*/  LOP3.LUT R89, R89, UR4, RZ, 0xfc, !PT ;  /* 0x0000000459597c12 */ /* 0x000fe4000f8efcff */
[----:B0-----:R-:W-:-:S03]  /*c5e0*/  R2UR UR39, R0 ;  /* 0x00000000002772ca */ /* 0x001fc600000e0000 */
[----:B------:R-:W-:-:S12]  /*c5f0*/  BRA.U UP0, `(.L_x_1702) ;  /* 0x0000000100047547 */ /* 0x000fd8000b800000 */
[----:B------:R-:W-:Y:S05]  /*c600*/  BPT.TRAP 0x1 ;  /* 0x000000040000795c */ /* 0x000fea0000300000 */
.L_x_1702:
[----:B------:R-:W-:Y:S01]  /*c610*/  UISETP.NE.AND UP0, UPT, UR60, URZ, UPT ;  /* 0x000000ff3c00728c */ /* 0x000fe2000bf05270 */
[----:B------:R-:W-:Y:S01]  /*c620*/  IMAD.U32 R3, RZ, RZ, UR54 ;  /* 0x00000036ff037e24 */ /* 0x000fe2000f8e00ff */
[----:B------:R-:W-:Y:S01]  /*c630*/  UIADD3 UR40, UPT, UPT, UR37, 0x34190, URZ ;  /* 0x0003419025287890 */ /* 0x000fe2000fffe0ff */
[----:B------:R-:W-:Y:S02]  /*c640*/  LOP3.LUT R88, R16, 0x3, RZ, 0xc0, !PT ;  /* 0x0000000310587812 */ /* 0x000fe400078ec0ff */
[----:B------:R-:W-:Y:S02]  /*c650*/  SHF.R.U32.HI R91, RZ, 0x15, R89 ;  /* 0x00000015ff5b7819 */ /* 0x000fe40000011659 */
[----:B------:R-:W-:Y:S02]  /*c660*/  SHF.L.U32 R3, R3, 0x1f, RZ ;  /* 0x0000001f03037819 */ /* 0x000fe400000006ff */
[----:B------:R-:W-:Y:S02]  /*c670*/  ISETP.NE.AND P0, PT, R88, R91, PT ;  /* 0x0000005b5800720c */ /* 0x000fe40003f05270 */
[----:B------:R-:W-:-:S09]  /*c680*/  @!UP0 UIADD3 UR40, UPT, UPT, UR37, 0x341a0, URZ ;  /* 0x000341a025288890 */ /* 0x000fd2000fffe0ff */
[----:B------:R-:W0:Y:S02]  /*c690*/  SYNCS.PHASECHK.TRANS64.TRYWAIT P1, [UR40], R3 ;  /* 0x00000003ff0075a7 */ /* 0x000e240008021128 */
[----:B0-----:R-:W-:Y:S05]  /*c6a0*/  @!P1 BRA `(.L_x_1703) ;  /* 0x0000009800389947 */ /* 0x001fea0003800000 */
.L_x_1816:
        /* <DEDUP_REMOVED lines=17> */
.L_x_1704:
[C---:B0-----:R-:W-:Y:S01]  /*c7c0*/  VIADD R3, R89.reuse, 0x8 ;  /* 0x0000000859037836 */ /* 0x041fe20000000000 */
[----:B------:R-:W-:Y:S05]  /*c7d0*/  WARPSYNC.ALL ;  /* 0x0000000000007948 */ /* 0x000fea0003800000 */
[----:B------:R-:W-:Y:S02]  /*c7e0*/  SHF.R.U32.HI R3, RZ, 0x15, R3 ;  /* 0x00000015ff037819 */ /* 0x000fe40000011603 */
[----:B------:R-:W-:Y:S02]  /*c7f0*/  R2UR UR4, R89 ;  /* 0x00000000590472ca */ /* 0x000fe400000e0000 */
[----:B------:R-:W-:-:S11]  /*c800*/  ISETP.NE.AND P0, PT, R88, R3, PT ;  /* 0x000000035800720c */ /* 0x000fd60003f05270 */
[----:B------:R-:W0:Y:S02]  /*c810*/  LDTM.x8 R72, tmem[UR4] ;  /* 0x00000004004879ee */ /* 0x000e2400081c0000 */
[----:B0-----:R-:W-:Y:S05]  /*c820*/  @!P0 BRA `(.L_x_1705) ;  /* 0x0000000000408947 */ /* 0x001fea0003800000 */
        /* <DEDUP_REMOVED lines=16> */
.L_x_1705:
[C---:B------:R-:W-:Y:S01]  /*c930*/  VIADD R3, R89.reuse, 0x10 ;  /* 0x0000001059037836 */ /* 0x040fe20000000000 */
[----:B------:R-:W-:Y:S05]  /*c940*/  WARPSYNC.ALL ;  /* 0x0000000000007948 */ /* 0x000fea0003800000 */
[----:B------:R-:W-:Y:S02]  /*c950*/  SHF.R.U32.HI R3, RZ, 0x15, R3 ;  /* 0x00000015ff037819 */ /* 0x000fe40000011603 */
[----:B------:R-:W-:Y:S02]  /*c960*/  R2UR UR4, R89 ;  /* 0x00000000590472ca */ /* 0x000fe400000e0000 */
[----:B------:R-:W-:-:S11]  /*c970*/  ISETP.NE.AND P0, PT, R88, R3, PT ;  /* 0x000000035800720c */ /* 0x000fd60003f05270 */
[----:B------:R-:W0:Y:S02]  /*c980*/  LDTM.x8 R64, tmem[UR4+0x8] ;  /* 0x00000804004079ee */ /* 0x000e2400081c0000 */
        /* <DEDUP_REMOVED lines=17> */
.L_x_1706:
        /* <DEDUP_REMOVED lines=23> */
.L_x_1707:
        /* <DEDUP_REMOVED lines=23> */
.L_x_1708:
        /* <DEDUP_REMOVED lines=23> */
.L_x_1709:
        /* <DEDUP_REMOVED lines=23> */
.L_x_1710:
[C---:B------:R-:W-:Y:S01]  /*d060*/  VIADD R3, R89.reuse, 0x38 ;  /* 0x0000003859037836 */ /* 0x040fe20000000000 */
[----:B------:R-:W-:Y:S05]  /*d070*/  WARPSYNC.ALL ;  /* 0x0000000000007948 */ /* 0x000fea0003800000 */
[----:B------:R-:W-:Y:S01]  /*d080*/  SHF.R.U32.HI R3, RZ, 0x15, R3 ;  /* 0x00000015ff037819 */ /* 0x000fe20000011603 */
[----:B------:R-:W-:Y:S01]  /*d090*/  BSSY.RECONVERGENT B6, `(.L_x_1711) ;  /* 0x0000015000067945 */ /* 0x000fe20003800200 */
        /* <DEDUP_REMOVED lines=20> */
.L_x_1712:
[----:B------:R-:W-:Y:S05]  /*d1e0*/  BSYNC.RECONVERGENT B6 ;  /* 0x0000000000067941 */ /* 0x000fea0003800200 */
.L_x_1711:
        /* <DEDUP_REMOVED lines=117> */
[----:B------:R-:W0:Y:S01]  /*d940*/  LDTM.x8 R4, tmem[UR4+0x38] ;  /* 0x00003804000479ee */ /* 0x000e2200081c0000 */
        /* <DEDUP_REMOVED lines=26> */
[----:B0-----:R-:W-:Y:S02]  /*daf0*/  FSEL R81, R11, -INF , !P0 ;  /* 0xff8000000b517808 */ /* 0x001fe40004000000 */
        /* <DEDUP_REMOVED lines=35> */
[----:B------:R-:W-:Y:S01]  /*dd30*/  FSEL R35, R35, -INF , !P0 ;  /* 0xff80000023237808 */ /* 0x000fe20004000000 */
[----:B------:R-:W-:Y:S01]  /*dd40*/  VIADD R2, R2, 0x3b ;  /* 0x0000003b02027836 */ /* 0x000fe20000000000 */
[----:B------:R-:W-:Y:S02]  /*dd50*/  ISETP.GE.AND P0, PT, R3, UR58, PT ;  /* 0x0000003a03007c0c */ /* 0x000fe4000bf06270 */
[----:B------:R-:W-:-:S02]  /*dd60*/  FSEL R39, R39, -INF , !P5 ;  /* 0xff80000027277808 */ /* 0x000fc40006800000 */
[----:B------:R-:W-:Y:S02]  /*dd70*/  ISETP.GE.AND P5, PT, R0, UR58, PT ;  /* 0x0000003a00007c0c */ /* 0x000fe4000bfa6270 */
[----:B------:R-:W-:Y:S02]  /*dd80*/  FMNMX3 R3, R19, R72, R76, !PT ;  /* 0x0000004813037276 */ /* 0x000fe4000780004c */
[----:B------:R-:W-:Y:S02]  /*dd90*/  FSEL R23, R5, -INF , !P4 ;  /* 0xff80000005177808 */ /* 0x000fe40006000000 */
        /* <DEDUP_REMOVED lines=22> */
[----:B------:R-:W-:Y:S02]  /*df00*/  FSEL R82, R8, -INF , !P2 ;  /* 0xff80000008527808 */ /* 0x000fe40005000000 */
[----:B------:R-:W-:Y:S02]  /*df10*/  FMNMX3 R3, R3, R24, R28, !PT ;  /* 0x0000001803037276 */ /* 0x000fe4000780001c */
[----:B------:R-:W-:Y:S02]  /*df20*/  FSEL R27, R27, -INF , !P6 ;  /* 0xff8000001b1b7808 */ /* 0x000fe40007000000 */
[----:B------:R-:W-:Y:S02]  /*df30*/  FSEL R83, R9, -INF , !P1 ;  /* 0xff80000009537808 */ /* 0x000fe40004800000 */
[----:B------:R-:W-:-:S02]  /*df40*/  FMNMX3 R0, R0, R25, R29, !PT ;  /* 0x0000001900007276 */ /* 0x000fc4000780001d */
[----:B------:R-:W-:Y:S02]  /*df50*/  ISETP.GE.AND P6, PT, R2, UR58, PT ;  /* 0x0000003a02007c0c */ /* 0x000fe4000bfc6270 */
[----:B------:R-:W-:Y:S02]  /*df60*/  FSEL R31, R31, -INF , !P0 ;  /* 0xff8000001f1f7808 */ /* 0x000fe40004000000 */
[----:B------:R-:W-:Y:S02]  /*df70*/  FSEL R84, R6, -INF , !P3 ;  /* 0xff80000006547808 */ /* 0x000fe40005800000 */
[----:B------:R-:W-:Y:S02]  /*df80*/  FSEL R80, R10, -INF , !P5 ;  /* 0xff8000000a507808 */ /* 0x000fe40006800000 */
[----:B------:R-:W-:Y:S02]  /*df90*/  FMNMX3 R4, R4, R35, R39, !PT ;  /* 0x0000002304047276 */ /* 0x000fe40007800027 */
[----:B------:R-:W-:-:S02]  /*dfa0*/  FMNMX3 R5, R5, R26, R30, !PT ;  /* 0x0000001a05057276 */ /* 0x000fc4000780001e */
[----:B------:R-:W-:Y:S02]  /*dfb0*/  FMNMX3 R2, R3, R22, R82, !PT ;  /* 0x0000001603027276 */ /* 0x000fe40007800052 */
[----:B------:R-:W-:Y:S02]  /*dfc0*/  FMNMX3 R3, R0, R23, R83, !PT ;  /* 0x0000001700037276 */ /* 0x000fe40007800053 */
[----:B------:R-:W-:Y:S02]  /*dfd0*/  FSEL R85, R7, -INF , !P6 ;  /* 0xff80000007557808 */ /* 0x000fe40007000000 */
[----:B------:R-:W-:Y:S02]  /*dfe0*/  FMNMX3 R4, R4, R27, R31, !PT ;  /* 0x0000001b04047276 */ /* 0x000fe4000780001f */
[----:B------:R-:W-:Y:S02]  /*dff0*/  FMNMX3 R0, R5, R84, R80, !PT ;  /* 0x0000005405007276 */ /* 0x000fe40007800050 */
[----:B------:R-:W-:-:S02]  /*e000*/  ISETP.NE.AND P0, PT, R88, R91, PT ;  /* 0x0000005b5800720c */ /* 0x000fc40003f05270 */
        /* <DEDUP_REMOVED lines=22> */
.L_x_1713:
[----:B------:R-:W-:Y:S05]  /*e170*/  WARPSYNC.ALL ;  /* 0x0000000000007948 */ /* 0x000fea0003800000 */
[----:B------:R-:W-:Y:S01]  /*e180*/  R2UR UR4, R89 ;  /* 0x00000000590472ca */ /* 0x000fe200000e0000 */
[----:B------:R-:W-:Y:S01]  /*e190*/  IMAD.MOV.U32 R86, RZ, RZ, R19 ;  /* 0x000000ffff567224 */ /* 0x000fe200078e0013 */
[----:B------:R-:W-:-:S11]  /*e1a0*/  ISETP.NE.AND P0, PT, RZ, UR47, PT ;  /* 0x0000002fff007c0c */ /* 0x000fd6000bf05270 */
[----:B------:R0:W-:Y:S02]  /*e1b0*/  STTM.x2 tmem[UR4], R86 ;  /* 0x00000056000079ed */ /* 0x0001e400080c0004 */
[----:B------:R-:W-:Y:S05]  /*e1c0*/  @P0 BRA `(.L_x_1714) ;  /* 0x0000000000040947 */ /* 0x000fea0003800000 */
[----:B------:R-:W-:Y:S05]  /*e1d0*/  BPT.TRAP 0x1 ;  /* 0x000000040000795c */ /* 0x000fea0000300000 */
.L_x_1714:
[----:B------:R-:W-:Y:S01]  /*e1e0*/  UISETP.NE.AND UP0, UPT, UR60, URZ, UPT ;  /* 0x000000ff3c00728c */ /* 0x000fe2000bf05270 */
[----:B------:R-:W-:Y:S01]  /*e1f0*/  MOV R0, UR59 ;  /* 0x0000003b00007c02 */ /* 0x000fe20008000f00 */
[----:B------:R-:W-:Y:S01]  /*e200*/  UIADD3 UR4, UPT, UPT, UR37, 0x341c0, URZ ;  /* 0x000341c025047890 */ /* 0x000fe2000fffe0ff */
[----:B------:R-:W-:Y:S01]  /*e210*/  MOV R3, UR46 ;  /* 0x0000002e00037c02 */ /* 0x000fe20008000f00 */
[----:B------:R-:W-:Y:S01]  /*e220*/  USEL UR41, UR56, UR53, UP0 ;  /* 0x0000003538297287 */ /* 0x000fe20008000000 */
[----:B------:R-:W-:-:S03]  /*e230*/  SHF.L.U32 R0, R0, 0x1f, RZ ;  /* 0x0000001f00007819 */ /* 0x000fc600000006ff */
[----:B------:R-:W-:-:S03]  /*e240*/  ULOP3.LUT UR41, UR41, 0x1, URZ, 0x3c, !UPT ;  /* 0x0000000129297892 */ /* 0x000fc6000f8e3cff */
[----:B------:R-:W-:-:S09]  /*e250*/  @UP0 UIADD3 UR4, UPT, UPT, UR37, 0x341b0, URZ ;  /* 0x000341b025040890 */ /* 0x000fd2000fffe0ff */
[----:B------:R-:W-:Y:S02]  /*e260*/  SYNCS.ARRIVE.TRANS64.A1T0 RZ, [UR4], RZ ;  /* 0x000000ffffff79a7 */ /* 0x000fe40008100004 */
[----:B------:R-:W0:Y:S01]  /*e270*/  LDCU UR4, c[0x0][0x414] ;  /* 0x00008280ff0477ac */ /* 0x000e220008000800 */
[----:B------:R-:W1:Y:S01]  /*e280*/  SYNCS.PHASECHK.TRANS64.TRYWAIT P4, [R3+UR37+0x34210], R0 ;  /* 0x03421000030075a7 */ /* 0x000e620008081125 */
        /* <DEDUP_REMOVED lines=20> */
.L_x_1817:
[--C-:B0-----:R-:W-:Y:S01]  /*e3d0*/  FFMA2 R2, R64.F32x2.HI_LO, UR4.F32, R86.reuse.F32 ;  /* 0x0000000440027c49 */ /* 0x101fe20009200056 */
[----:B------:R-:W-:Y:S01]  /*e3e0*/  FSETP.GEU.AND P4, PT, R78, -126, PT ;  /* 0xc2fc00004e00780b */ /* 0x000fe20003f8e000 */
[--C-:B------:R-:W-:Y:S01]  /*e3f0*/  FFMA2 R8, R66.F32x2.HI_LO, UR4.F32, R86.reuse.F32 ;  /* 0x0000000442087c49 */ /* 0x100fe20009200056 */
[----:B------:R-:W-:Y:S01]  /*e400*/  ULOP3.LUT UR46, UR46, 0x8, URZ, 0x3c, !UPT ;  /* 0x000000082e2e7892 */ /* 0x000fe2000f8e3cff */
[----:B------:R-:W-:Y:S01]  /*e410*/  @!P1 FMUL R74, R74, R74 ;  /* 0x0000004a4a4a9220 */ /* 0x000fe20000400000 */
[----:B------:R-:W-:Y:S01]  /*e420*/  @!P0 FMUL R75, R75, R75 ;  /* 0x0000004b4b4b8220 */ /* 0x000fe20000400000 */
[----:B------:R-:W-:Y:S01]  /*e430*/  FSETP.GEU.AND P1, PT, R3, -126, PT ;  /* 0xc2fc00000300780b */ /* 0x000fe20003f2e000 */
[----:B------:R-:W-:Y:S01]  /*e440*/  @!P3 FMUL R72, R72, R72 ;  /* 0x000000484848b220 */ /* 0x000fe20000400000 */
[----:B------:R-:W-:Y:S01]  /*e450*/  FSETP.GEU.AND P0, PT, R8, -126, PT ;  /* 0xc2fc00000800780b */ /* 0x000fe20003f0e000 */
[----:B------:R-:W-:Y:S01]  /*e460*/  @!P2 FMUL R73, R73, R73 ;  /* 0x000000494949a220 */ /* 0x000fe20000400000 */
[----:B------:R-:W-:Y:S01]  /*e470*/  @!P6 FMUL R76, R76, 0.5 ;  /* 0x3f0000004c4ce820 */ /* 0x000fe20000400000 */
[----:B------:R-:W-:Y:S01]  /*e480*/  FSETP.GEU.AND P3, PT, R79, -126, PT ;  /* 0xc2fc00004f00780b */ /* 0x000fe20003f6e000 */
[----:B------:R-:W-:Y:S01]  /*e490*/  @!P5 FMUL R77, R77, 0.5 ;  /* 0x3f0000004d4dd820 */ /* 0x000fe20000400000 */
[----:B------:R-:W-:Y:S01]  /*e4a0*/  FSETP.GEU.AND P2, PT, R2, -126, PT ;  /* 0xc2fc00000200780b */ /* 0x000fe20003f4e000 */
[----:B------:R-:W-:Y:S01]  /*e4b0*/  @!P4 FMUL R78, R78, 0.5 ;  /* 0x3f0000004e4ec820 */ /* 0x000fe20000400000 */
[--C-:B------:R-:W-:Y:S01]  /*e4c0*/  FFMA2 R6, R68.F32x2.HI_LO, UR4.F32, R86.reuse.F32 ;  /* 0x0000000444067c49 */ /* 0x100fe20009200056 */
[----:B------:R-:W0:Y:S01]  /*e4d0*/  MUFU.EX2 R76, R76 ;  /* 0x0000004c004c7308 */ /* 0x000e220000000800 */
[----:B------:R-:W-:Y:S01]  /*e4e0*/  FFMA2 R4, R70.F32x2.HI_LO, UR4.F32, R86.F32 ;  /* 0x0000000446047c49 */ /* 0x000fe20009200056 */
[----:B------:R-:W-:Y:S01]  /*e4f0*/  MOV R0, UR46 ;  /* 0x0000002e00007c02 */ /* 0x000fe20008000f00 */
[----:B------:R-:W-:Y:S01]  /*e500*/  @!P1 FMUL R3, R3, 0.5 ;  /* 0x3f00000003039820 */ /* 0x000fe20000400000 */
[----:B------:R-:W-:Y:S01]  /*e510*/  F2FP.SATFINITE.E5M2.F32.PACK_AB_MERGE_C R107, R73, R72, RZ ;  /* 0x00000048496b723e */ /* 0x000fe200048060ff */
[----:B------:R-:W-:Y:S01]  /*e520*/  @!P0 FMUL R8, R8, 0.5 ;  /* 0x3f00000008088820 */ /* 0x000fe20000400000 */
[----:B------:R1:W-:Y:S01]  /*e530*/  SYNCS.ARRIVE.TRANS64.A1T0 RZ, [R0+UR37+0x34210], RZ ;  /* 0x034210ff00ff79a7 */ /* 0x0003e20008100025 */
[----:B------:R-:W-:Y:S01]  /*e540*/  F2FP.SATFINITE.E5M2.F32.PACK_AB_MERGE_C R102, R75, R74, RZ ;  /* 0x0000004a4b66723e */ /* 0x000fe200048060ff */
[----:B------:R-:W3:Y:S01]  /*e550*/  MUFU.EX2 R77, R77 ;  /* 0x0000004d004d7308 */ /* 0x000ee20000000800 */
[----:B------:R-:W-:Y:S01]  /*e560*/  @!P3 FMUL R79, R79, 0.5 ;  /* 0x3f0000004f4fb820 */ /* 0x000fe20000400000 */
[----:B------:R-:W-:-:S06]  /*e570*/  @!P2 FMUL R2, R2, 0.5 ;  /* 0x3f0000000202a820 */ /* 0x000fcc0000400000 */
[----:B------:R-:W4:Y:S01]  /*e580*/  MUFU.EX2 R67, R3 ;  /* 0x0000000300437308 */ /* 0x000f220000000800 */
[----:B0-----:R-:W-:Y:S01]  /*e590*/  @!P6 FMUL R76, R76, R76 ;  /* 0x0000004c4c4ce220 */ /* 0x001fe20000400000 */
[----:B------:R-:W-:-:S06]  /*e5a0*/  FSETP.GEU.AND P6, PT, R9, -126, PT ;  /* 0xc2fc00000900780b */ /* 0x000fcc0003fce000 */
[----:B------:R-:W0:Y:S01]  /*e5b0*/  MUFU.EX2 R68, R8 ;  /* 0x0000000800447308 */ /* 0x000e220000000800 */
[----:B---3--:R-:W-:Y:S01]  /*e5c0*/  @!P5 FMUL R77, R77, R77 ;  /* 0x0000004d4d4dd220 */ /* 0x008fe20000400000 */
[----:B------:R-:W-:-:S04]  /*e5d0*/  FSETP.GEU.AND P5, PT, R6, -126, PT ;  /* 0xc2fc00000600780b */ /* 0x000fc80003fae000 */
[----:B------:R-:W-:Y:S01]  /*e5e0*/  F2FP.SATFINITE.E5M2.F32.PACK_AB_MERGE_C R109, R77, R76, RZ ;  /* 0x0000004c4d6d723e */ /* 0x000fe200048060ff */
[----:B------:R-:W-:Y:S01]  /*e5f0*/  @!P6 FMUL R9, R9, 0.5 ;  /* 0x3f0000000909e820 */ /* 0x000fe20000400000 */
[----:B------:R-:W3:Y:S01]  /*e600*/  MUFU.EX2 R64, R78 ;  /* 0x0000004e00407308 */ /* 0x000ee20000000800 */
[----:B----4-:R-:W-:-:S06]  /*e610*/  @!P1 FMUL R67, R67, R67 ;  /* 0x0000004343439220 */ /* 0x010fcc0000400000 */
[----:B------:R-:W-:Y:S01]  /*e620*/  @!P5 FMUL R6, R6, 0.5 ;  /* 0x3f0000000606d820 */ /* 0x000fe20000400000 */
[----:B------:R-:W4:Y:S01]  /*e630*/  MUFU.EX2 R65, R79 ;  /* 0x0000004f00417308 */ /* 0x000f220000000800 */
[----:B0-----:R-:W-:-:S07]  /*e640*/  @!P0 FMUL R68, R68, R68 ;  /* 0x0000004444448220 */ /* 0x001fce0000400000 */
[----:B------:R0:W5:Y:S01]  /*e650*/  MUFU.EX2 R66, R2 ;  /* 0x0000000200427308 */ /* 0x0001620000000800 */
[----:B---3--:R-:W-:Y:S01]  /*e660*/  @!P4 FMUL R64, R64, R64 ;  /* 0x000000404040c220 */ /* 0x008fe20000400000 */
[----:B------:R-:W-:-:S06]  /*e670*/  FSETP.GEU.AND P4, PT, R7, -126, PT ;  /* 0xc2fc00000700780b */ /* 0x000fcc0003f8e000 */
[----:B------:R3:W2:Y:S01]  /*e680*/  MUFU.EX2 R69, R9 ;  /* 0x0000000900457308 */ /* 0x0006a20000000800 */
[----:B----4-:R-:W-:Y:S01]  /*e690*/  @!P3 FMUL R65, R65, R65 ;  /* 0x000000414141b220 */ /* 0x010fe20000400000 */
[----:B------:R-:W-:Y:S01]  /*e6a0*/  FSETP.GEU.AND P3, PT, R4, -126, PT ;  /* 0xc2fc00000400780b */ /* 0x000fe20003f6e000 */
[----:B------:R-:W-:-:S03]  /*e6b0*/  FFMA2 R78, R84.F32x2.HI_LO, UR4.F32, R86.F32 ;  /* 0x00000004544e7c49 */ /* 0x000fc60009200056 */
[----:B------:R-:W-:Y:S01]  /*e6c0*/  F2FP.SATFINITE.E5M2.F32.PACK_AB_MERGE_C R104, R65, R64, RZ ;  /* 0x000000404168723e */ /* 0x000fe200048060ff */
[----:B------:R-:W-:Y:S01]  /*e6d0*/  @!P4 FMUL R7, R7, 0.5 ;  /* 0x3f0000000707c820 */ /* 0x000fe20000400000 */
[----:B------:R-:W4:Y:S01]  /*e6e0*/  MUFU.EX2 R70, R6 ;  /* 0x0000000600467308 */ /* 0x000f220000000800 */
[--C-:B0-----:R-:W-:Y:S02]  /*e6f0*/  FFMA2 R2, R56.F32x2.HI_LO, UR4.F32, R86.reuse.F32 ;  /* 0x0000000438027c49 */ /* 0x101fe40009200056 */
[----:B-----5:R-:W-:Y:S01]  /*e700*/  @!P2 FMUL R66, R66, R66 ;  /* 0x000000424242a220 */ /* 0x020fe20000400000 */
[----:B------:R-:W-:Y:S02]  /*e710*/  FSETP.GEU.AND P2, PT, R5, -126, PT ;  /* 0xc2fc00000500780b */ /* 0x000fe40003f4e000 */
[----:B------:R-:W-:Y:S01]  /*e720*/  FSETP.GEU.AND P1, PT, R2, -126, PT ;  /* 0xc2fc00000200780b */ /* 0x000fe20003f2e000 */
[----:B------:R-:W-:Y:S01]  /*e730*/  @!P3 FMUL R4, R4, 0.5 ;  /* 0x3f0000000404b820 */ /* 0x000fe20000400000 */
[----:B------:R-:W-:Y:S01]  /*e740*/  FSETP.GEU.AND P0, PT, R3, -126, PT ;  /* 0xc2fc00000300780b */ /* 0x000fe20003f0e000 */
[----:B---3--:R-:W-:Y:S01]  /*e750*/  FFMA2 R8, R58.F32x2.HI_LO, UR4.F32, R86.F32 ;  /* 0x000000043a087c49 */ /* 0x008fe20009200056 */
[----:B------:R0:W3:Y:S01]  /*e760*/  MUFU.EX2 R71, R7 ;  /* 0x0000000700477308 */ /* 0x0000e20000000800 */
[----:B--2---:R-:W-:Y:S01]  /*e770*/  @!P6 FMUL R69, R69, R69 ;  /* 0x000000454545e220 */ /* 0x004fe20000400000 */
[----:B------:R-:W-:-:S02]  /*e780*/  F2FP.SATFINITE.E5M2.F32.PACK_AB_MERGE_C R111, R67, R66, RZ ;  /* 0x00000042436f723e */ /* 0x000fc400048060ff */
[----:B------:R-:W-:Y:S02]  /*e790*/  FSETP.GEU.AND P6, PT, R8, -126, PT ;  /* 0xc2fc00000800780b */ /* 0x000fe40003fce000 */
[----:B------:R-:W-:Y:S01]  /*e7a0*/  F2FP.SATFINITE.E5M2.F32.PACK_AB_MERGE_C R106, R69, R68, RZ ;  /* 0x00000044456a723e */ /* 0x000fe200048060ff */
[----:B------:R-:W-:Y:S01]  /*e7b0*/  @!P2 FMUL R5, R5, 0.5 ;  /* 0x3f0000000505a820 */ /* 0x000fe20000400000 */
[----:B------:R-:W2:Y:S01]  /*e7c0*/  MUFU.EX2 R56, R4 ;  /* 0x0000000400387308 */ /* 0x000ea20000000800 */
[----:B------:R-:W-:Y:S01]  /*e7d0*/  @!P1 FMUL R2, R2, 0.5 ;  /* 0x3f00000002029820 */ /* 0x000fe20000400000 */
[----:B----4-:R-:W-:Y:S01]  /*e7e0*/  @!P5 FMUL R70, R70, R70 ;  /* 0x000000464646d220 */ /* 0x010fe20000400000 */
[----:B------:R-:W-:Y:S01]  /*e7f0*/  @!P0 FMUL R3, R3, 0.5 ;  /* 0x3f00000003038820 */ /* 0x000fe20000400000 */
[----:B------:R-:W-:-:S04]  /*e800*/  FSETP.GEU.AND P5, PT, R9, -126, PT ;  /* 0xc2fc00000900780b */ /* 0x000fc80003fae000 */
[----:B------:R-:W4:Y:S01]  /*e810*/  MUFU.EX2 R58, R2 ;  /* 0x00000002003a7308 */ /* 0x000f220000000800 */
[----:B0-----:R-:W-:Y:S02]  /*e820*/  FFMA2 R6, R60.F32x2.HI_LO, UR4.F32, R86.F32 ;  /* 0x000000043c067c49 */ /* 0x001fe40009200056 */
[----:B---3--:R-:W-:Y:S01]  /*e830*/  @!P4 FMUL R71, R71, R71 ;  /* 0x000000474747c220 */ /* 0x008fe20000400000 */
[----:B------:R-:W-:Y:S02]  /*e840*/  @!P6 FMUL R8, R8, 0.5 ;  /* 0x3f0000000808e820 */ /* 0x000fe40000400000 */
[----:B------:R-:W-:Y:S02]  /*e850*/  FSETP.GEU.AND P4, PT, R6, -126, PT ;  /* 0xc2fc00000600780b */ /* 0x000fe40003f8e000 */
[----:B------:R0:W3:Y:S01]  /*e860*/  MUFU.EX2 R59, R3 ;  /* 0x00000003003b7308 */ /* 0x0000e20000000800 */
[----:B--2---:R-:W-:Y:S01]  /*e870*/  @!P3 FMUL R56, R56, R56 ;  /* 0x000000383838b220 */ /* 0x004fe20000400000 */
        /* <DEDUP_REMOVED lines=9> */
[----:B---3--:R-:W-:-:S03]  /*e910*/  @!P0 FMUL R59, R59, R59 ;  /* 0x0000003b3b3b8220 */ /* 0x008fc60000400000 */
[----:B------:R-:W-:Y:S02]  /*e920*/  FSETP.GEU.AND P0, PT, R2, -126, PT ;  /* 0xc2fc00000200780b */ /* 0x000fe40003f0e000 */
[----:B------:R0:W3:Y:S01]  /*e930*/  MUFU.EX2 R61, R9 ;  /* 0x00000009003d7308 */ /* 0x0000e20000000800 */
[----:B--2---:R-:W-:Y:S01]  /*e940*/  FFMA2 R4, R62.F32x2.HI_LO, UR4.F32, R86.F32 ;  /* 0x000000043e047c49 */ /* 0x004fe20009200056 */
        /* <DEDUP_REMOVED lines=8> */
[----:B------:R-:W-:Y:S01]  /*e9d0*/  F2FP.SATFINITE.E5M2.F32.PACK_AB_MERGE_C R108, R57, R56, RZ ;  /* 0x00000038396c723e */ /* 0x000fe200048060ff */
[----:B0-----:R-:W-:Y:S02]  /*e9e0*/  FFMA2 R8, R50.F32x2.HI_LO, UR4.F32, R86.F32 ;  /* 0x0000000432087c49 */ /* 0x001fe40009200056 */
[----:B------:R0:W4:Y:S02]  /*e9f0*/  MUFU.EX2 R63, R7 ;  /* 0x00000007003f7308 */ /* 0x0001240000000800 */
[----:B------:R-:W-:Y:S01]  /*ea00*/  @!P1 FMUL R5, R5, 0.5 ;  /* 0x3f00000005059820 */ /* 0x000fe20000400000 */
[----:B---3--:R-:W-:Y:S01]  /*ea10*/  @!P5 FMUL R61, R61, R61 ;  /* 0x0000003d3d3dd220 */ /* 0x008fe20000400000 */
[----:B------:R-:W-:Y:S01]  /*ea20*/  @!P2 FMUL R4, R4, 0.5 ;  /* 0x3f0000000404a820 */ /* 0x000fe20000400000 */
[----:B------:R-:W-:-:S03]  /*ea30*/  FSETP.GEU.AND P5, PT, R8, -126, PT ;  /* 0xc2fc00000800780b */ /* 0x000fc60003fae000 */
[----:B------:R-:W-:Y:S01]  /*ea40*/  @!P6 FMUL R3, R3, 0.5 ;  /* 0x3f0000000303e820 */ /* 0x000fe20000400000 */
[----:B------:R-:W3:Y:S01]  /*ea50*/  MUFU.EX2 R49, R5 ;  /* 0x0000000500317308 */ /* 0x000ee20000000800 */
[----:B--2---:R-:W-:Y:S01]  /*ea60*/  @!P4 FMUL R62, R62, R62 ;  /* 0x0000003e3e3ec220 */ /* 0x004fe20000400000 */
[----:B------:R-:W-:Y:S02]  /*ea70*/  FSETP.GEU.AND P4, PT, R9, -126, PT ;  /* 0xc2fc00000900780b */ /* 0x000fe40003f8e000 */
[----:B------:R-:W-:-:S04]  /*ea80*/  F2FP.SATFINITE.E5M2.F32.PACK_AB_MERGE_C R110, R61, R60, RZ ;  /* 0x0000003c3d6e723e */ /* 0x000fc800048060ff */
[----:B------:R-:W2:Y:S01]  /*ea90*/  MUFU.EX2 R50, R2 ;  /* 0x0000000200327308 */ /* 0x000ea20000000800 */
[----:B0-----:R-:W-:Y:S02]  /*eaa0*/  FFMA2 R6, R52.F32x2.HI_LO, UR4.F32, R86.F32 ;  /* 0x0000000434067c49 */ /* 0x001fe40009200056 */
[----:B----4-:R-:W-:Y:S01]  /*eab0*/  @!P3 FMUL R63, R63, R63 ;  /* 0x0000003f3f3fb220 */ /* 0x010fe20000400000 */
[----:B------:R-:W-:Y:S02]  /*eac0*/  @!P5 FMUL R8, R8, 0.5 ;  /* 0x3f0000000808d820 */ /* 0x000fe40000400000 */
[----:B------:R-:W-:Y:S01]  /*ead0*/  FSETP.GEU.AND P3, PT, R6, -126, PT ;  /* 0xc2fc00000600780b */ /* 0x000fe20003f6e000 */
[----:B------:R-:W-:Y:S01]  /*eae0*/  @!P4 FMUL R9, R9, 0.5 ;  /* 0x3f0000000909c820 */ /* 0x000fe20000400000 */
[----:B------:R0:W4:Y:S01]  /*eaf0*/  MUFU.EX2 R48, R4 ;  /* 0x0000000400307308 */ /* 0x0001220000000800 */
[----:B---3--:R-:W-:Y:S01]  /*eb00*/  @!P1 FMUL R49, R49, R49 ;  /* 0x0000003131319220 */ /* 0x008fe20000400000 */
[----:B------:R-:W-:-:S06]  /*eb10*/  F2FP.SATFINITE.E5M2.F32.PACK_AB_MERGE_C R117, R63, R62, RZ ;  /* 0x0000003e3f75723e */ /* 0x000fcc00048060ff */
[----:B------:R3:W5:Y:S01]  /*eb20*/  MUFU.EX2 R51, R3 ;  /* 0x0000000300337308 */ /* 0x0007620000000800 */
[----:B--2---:R-:W-:Y:S02]  /*eb30*/  @!P0 FMUL R50, R50, R50 ;  /* 0x0000003232328220 */ /* 0x004fe40000400000 */
[----:B------:R-:W-:-:S05]  /*eb40*/  @!P3 FMUL R6, R6, 0.5 ;  /* 0x3f0000000606b820 */ /* 0x000fca0000400000 */
[----:B------:R-:W2:Y:S01]  /*eb50*/  MUFU.EX2 R52, R8 ;  /* 0x0000000800347308 */ /* 0x000ea20000000800 */
[--C-:B0-----:R-:W-:Y:S02]  /*eb60*/  FFMA2 R4, R54.F32x2.HI_LO, UR4.F32, R86.reuse.F32 ;  /* 0x0000000436047c49 */ /* 0x101fe40009200056 */
[----:B----4-:R-:W-:Y:S01]  /*eb70*/  @!P2 FMUL R48, R48, R48 ;  /* 0x000000303030a220 */ /* 0x010fe20000400000 */
[----:B------:R-:W-:Y:S02]  /*eb80*/  FSETP.GEU.AND P2, PT, R7, -126, PT ;  /* 0xc2fc00000700780b */ /* 0x000fe40003f4e000 */
[----:B------:R-:W-:Y:S02]  /*eb90*/  FSETP.GEU.AND P1, PT, R4, -126, PT ;  /* 0xc2fc00000400780b */ /* 0x000fe40003f2e000 */
[----:B------:R-:W-:Y:S01]  /*eba0*/  FSETP.GEU.AND P0, PT, R5, -126, PT ;  /* 0xc2fc00000500780b */ /* 0x000fe20003f0e000 */
[----:B---3--:R-:W-:Y:S01]  /*ebb0*/  FFMA2 R2, R40.F32x2.HI_LO, UR4.F32, R86.F32 ;  /* 0x0000000428027c49 */ /* 0x008fe20009200056 */
[----:B------:R0:W3:Y:S01]  /*ebc0*/  MUFU.EX2 R53, R9 ;  /* 0x0000000900357308 */ /* 0x0000e20000000800 */
[----:B-----5:R-:W-:Y:S01]  /*ebd0*/  @!P6 FMUL R51, R51, R51 ;  /* 0x000000333333e220 */ /* 0x020fe20000400000 */
[----:B------:R-:W-:-:S02]  /*ebe0*/  F2FP.SATFINITE.E5M2.F32.PACK_AB_MERGE_C R112, R49, R48, RZ ;  /* 0x000000303170723e */ /* 0x000fc400048060ff */
[----:B------:R-:W-:Y:S02]  /*ebf0*/  FSETP.GEU.AND P6, PT, R2, -126, PT ;  /* 0xc2fc00000200780b */ /* 0x000fe40003fce000 */
[----:B------:R-:W-:Y:S01]  /*ec00*/  F2FP.SATFINITE.E5M2.F32.PACK_AB_MERGE_C R119, R51, R50, RZ ;  /* 0x000000323377723e */ /* 0x000fe200048060ff */
[----:B------:R-:W-:Y:S01]  /*ec10*/  @!P2 FMUL R7, R7, 0.5 ;  /* 0x3f0000000707a820 */ /* 0x000fe20000400000 */
[----:B------:R-:W4:Y:S01]  /*ec20*/  MUFU.EX2 R54, R6 ;  /* 0x0000000600367308 */ /* 0x000f220000000800 */
[----:B------:R-:W-:Y:S01]  /*ec30*/  @!P1 FMUL R4, R4, 0.5 ;  /* 0x3f00000004049820 */ /* 0x000fe20000400000 */
[----:B--2---:R-:W-:Y:S01]  /*ec40*/  @!P5 FMUL R52, R52, R52 ;  /* 0x000000343434d220 */ /* 0x004fe20000400000 */
[----:B------:R-:W-:Y:S01]  /*ec50*/  @!P0 FMUL R5, R5, 0.5 ;  /* 0x3f00000005058820 */ /* 0x000fe20000400000 */
[----:B------:R-:W-:-:S04]  /*ec60*/  FSETP.GEU.AND P5, PT, R3, -126, PT ;  /* 0xc2fc00000300780b */ /* 0x000fc80003fae000 */
[----:B------:R-:W2:Y:S01]  /*ec70*/  MUFU.EX2 R40, R4 ;  /* 0x0000000400287308 */ /* 0x000ea20000000800 */
[----:B0-----:R-:W-:Y:S02]  /*ec80*/  FFMA2 R8, R42.F32x2.HI_LO, UR4.F32, R86.F32 ;  /* 0x000000042a087c49 */ /* 0x001fe40009200056 */
[----:B---3--:R-:W-:Y:S01]  /*ec90*/  @!P4 FMUL R53, R53, R53 ;  /* 0x000000353535c220 */ /* 0x008fe20000400000 */
[----:B------:R-:W-:Y:S02]  /*eca0*/  @!P6 FMUL R2, R2, 0.5 ;  /* 0x3f0000000202e820 */ /* 0x000fe40000400000 */
[----:B------:R-:W-:Y:S02]  /*ecb0*/  FSETP.GEU.AND P4, PT, R8, -126, PT ;  /* 0xc2fc00000800780b */ /* 0x000fe40003f8e000 */
[----:B------:R0:W3:Y:S01]  /*ecc0*/  MUFU.EX2 R41, R5 ;  /* 0x0000000500297308 */ /* 0x0000e20000000800 */
[----:B----4-:R-:W-:Y:S01]  /*ecd0*/  @!P3 FMUL R54, R54, R54 ;  /* 0x000000363636b220 */ /* 0x010fe20000400000 */
[----:B------:R-:W-:Y:S01]  /*ece0*/  FSETP.GEU.AND P3, PT, R9, -126, PT ;  /* 0xc2fc00000900780b */ /* 0x000fe20003f6e000 */
[----:B------:R-:W-:Y:S01]  /*ecf0*/  @!P5 FMUL R3, R3, 0.5 ;  /* 0x3f0000000303d820 */ /* 0x000fe20000400000 */
[----:B------:R-:W-:-:S04]  /*ed00*/  F2FP.SATFINITE.E5M2.F32.PACK_AB_MERGE_C R114, R53, R52, RZ ;  /* 0x000000343572723e */ /* 0x000fc800048060ff */
[----:B------:R4:W5:Y:S01]  /*ed10*/  MUFU.EX2 R55, R7 ;  /* 0x0000000700377308 */ /* 0x0009620000000800 */
[----:B--2---:R-:W-:Y:S02]  /*ed20*/  @!P1 FMUL R40, R40, R40 ;  /* 0x0000002828289220 */ /* 0x004fe40000400000 */
[----:B------:R-:W-:-:S04]  /*ed30*/  @!P4 FMUL R8, R8, 0.5 ;  /* 0x3f0000000808c820 */ /* 0x000fc80000400000 */
[----:B------:R-:W-:Y:S01]  /*ed40*/  @!P3 FMUL R9, R9, 0.5 ;  /* 0x3f0000000909b820 */ /* 0x000fe20000400000 */
[----:B------:R-:W2:Y:S01]  /*ed50*/  MUFU.EX2 R42, R2 ;  /* 0x00000002002a7308 */ /* 0x000ea20000000800 */
[----:B0-----:R-:W-:Y:S02]  /*ed60*/  FFMA2 R4, R46.F32x2.HI_LO, UR4.F32, R86.F32 ;  /* 0x000000042e047c49 */ /* 0x001fe40009200056 */
[----:B---3--:R-:W-:-:S03]  /*ed70*/  @!P0 FMUL R41, R41, R41 ;  /* 0x0000002929298220 */ /* 0x008fc60000400000 */
[----:B------:R-:W-:Y:S02]  /*ed80*/  FSETP.GEU.AND P0, PT, R4, -126, PT ;  /* 0xc2fc00000400780b */ /* 0x000fe40003f0e000 */
[----:B------:R0:W3:Y:S01]  /*ed90*/  MUFU.EX2 R43, R3 ;  /* 0x00000003002b7308 */ /* 0x0000e20000000800 */
[----:B----4-:R-:W-:Y:S01]  /*eda0*/  FFMA2 R6, R44.F32x2.HI_LO, UR4.F32, R86.F32 ;  /* 0x000000042c067c49 */ /* 0x010fe20009200056 */
[----:B------:R-:W-:Y:S01]  /*edb0*/  F2FP.SATFINITE.E5M2.F32.PACK_AB_MERGE_C R116, R41, R40, RZ ;  /* 0x000000282974723e */ /* 0x000fe200048060ff */
[----:B-----5:R-:W-:-:S03]  /*edc0*/  @!P2 FMUL R55, R55, R55 ;  /* 0x000000373737a220 */ /* 0x020fc60000400000 */
[----:B------:R-:W-:Y:S02]  /*edd0*/  FSETP.GEU.AND P1, PT, R7, -126, PT ;  /* 0xc2fc00000700780b */ /* 0x000fe40003f2e000 */
[----:B------:R-:W-:Y:S01]  /*ede0*/  FSETP.GEU.AND P2, PT, R6, -126, PT ;  /* 0xc2fc00000600780b */ /* 0x000fe20003f4e000 */
[----:B------:R-:W4:Y:S01]  /*edf0*/  MUFU.EX2 R44, R8 ;  /* 0x00000008002c7308 */ /* 0x000f220000000800 */
[----:B--2---:R-:W-:Y:S01]  /*ee00*/  @!P6 FMUL R42, R42, R42 ;  /* 0x0000002a2a2ae220 */ /* 0x004fe20000400000 */
[----:B------:R-:W-:Y:S01]  /*ee10*/  @!P0 FMUL R4, R4, 0.5 ;  /* 0x3f00000004048820 */ /* 0x000fe20000400000 */
[----:B------:R-:W-:Y:S02]  /*ee20*/  FSETP.GEU.AND P6, PT, R5, -126, PT ;  /* 0xc2fc00000500780b */ /* 0x000fe40003fce000 */
[----:B------:R-:W-:Y:S01]  /*ee30*/  F2FP.SATFINITE.E5M2.F32.PACK_AB_MERGE_C R121, R55, R54, RZ ;  /* 0x000000363779723e */ /* 0x000fe200048060ff */
[----:B0-----:R-:W-:Y:S02]  /*ee40*/  FFMA2 R2, R32.F32x2.HI_LO, UR4.F32, R86.F32 ;  /* 0x0000000420027c49 */ /* 0x001fe40009200056 */
[----:B------:R0:W2:Y:S02]  /*ee50*/  MUFU.EX2 R45, R9 ;  /* 0x00000009002d7308 */ /* 0x0000a40000000800 */
[----:B------:R-:W-:Y:S01]  /*ee60*/  @!P1 FMUL R7, R7, 0.5 ;  /* 0x3f00000007079820 */ /* 0x000fe20000400000 */
[----:B---3--:R-:W-:Y:S01]  /*ee70*/  @!P5 FMUL R43, R43, R43 ;  /* 0x0000002b2b2bd220 */ /* 0x008fe20000400000 */
[----:B------:R-:W-:Y:S01]  /*ee80*/  @!P2 FMUL R6, R6, 0.5 ;  /* 0x3f0000000606a820 */ /* 0x000fe20000400000 */
[----:B------:R-:W-:-:S03]  /*ee90*/  FSETP.GEU.AND P5, PT, R2, -126, PT ;  /* 0xc2fc00000200780b */ /* 0x000fc60003fae000 */
[----:B------:R-:W-:Y:S01]  /*eea0*/  @!P6 FMUL R5, R5, 0.5 ;  /* 0x3f0000000505e820 */ /* 0x000fe20000400000 */
[----:B------:R-:W3:Y:S01]  /*eeb0*/  MUFU.EX2 R47, R7 ;  /* 0x00000007002f7308 */ /* 0x000ee20000000800 */
[----:B----4-:R-:W-:Y:S01]  /*eec0*/  @!P4 FMUL R44, R44, R44 ;  /* 0x0000002c2c2cc220 */ /* 0x010fe20000400000 */
[----:B------:R-:W-:Y:S02]  /*eed0*/  FSETP.GEU.AND P4, PT, R3, -126, PT ;  /* 0xc2fc00000300780b */ /* 0x000fe40003f8e000 */
[----:B------:R-:W-:-:S04]  /*eee0*/  F2FP.SATFINITE.E5M2.F32.PACK_AB_MERGE_C R93, R43, R42, RZ ;  /* 0x0000002a2b5d723e */ /* 0x000fc800048060ff */
[----:B------:R-:W4:Y:S01]  /*eef0*/  MUFU.EX2 R32, R4 ;  /* 0x0000000400207308 */ /* 0x000f220000000800 */
[----:B0-----:R-:W-:Y:S02]  /*ef00*/  FFMA2 R8, R34.F32x2.HI_LO, UR4.F32, R86.F32 ;  /* 0x0000000422087c49 */ /* 0x001fe40009200056 */
[----:B--2---:R-:W-:Y:S01]  /*ef10*/  @!P3 FMUL R45, R45, R45 ;  /* 0x0000002d2d2db220 */ /* 0x004fe20000400000 */
[----:B------:R-:W-:Y:S02]  /*ef20*/  @!P5 FMUL R2, R2, 0.5 ;  /* 0x3f0000000202d820 */ /* 0x000fe40000400000 */
[----:B------:R-:W-:Y:S01]  /*ef30*/  FSETP.GEU.AND P3, PT, R8, -126, PT ;  /* 0xc2fc00000800780b */ /* 0x000fe20003f6e000 */
[----:B------:R-:W-:Y:S01]  /*ef40*/  @!P4 FMUL R3, R3, 0.5 ;  /* 0x3f0000000303c820 */ /* 0x000fe20000400000 */
[----:B------:R0:W2:Y:S01]  /*ef50*/  MUFU.EX2 R46, R6 ;  /* 0x00000006002e7308 */ /* 0x0000a20000000800 */
[----:B---3--:R-:W-:-:S07]  /*ef60*/  @!P1 FMUL R47, R47, R47 ;  /* 0x0000002f2f2f9220 */ /* 0x008fce0000400000 */
[----:B------:R3:W5:Y:S01]  /*ef70*/  MUFU.EX2 R33, R5 ;  /* 0x0000000500217308 */ /* 0x0007620000000800 */
[----:B----4-:R-:W-:Y:S02]  /*ef80*/  @!P0 FMUL R32, R32, R32 ;  /* 0x0000002020208220 */ /* 0x010fe40000400000 */
[----:B------:R-:W-:-:S05]  /*ef90*/  @!P3 FMUL R8, R8, 0.5 ;  /* 0x3f0000000808b820 */ /* 0x000fca0000400000 */
[----:B------:R-:W4:Y:S01]  /*efa0*/  MUFU.EX2 R34, R2 ;  /* 0x0000000200227308 */ /* 0x000f220000000800 */
[--C-:B0-----:R-:W-:Y:S02]  /*efb0*/  FFMA2 R6, R36.F32x2.HI_LO, UR4.F32, R86.reuse.F32 ;  /* 0x0000000424067c49 */ /* 0x101fe40009200056 */
[----:B--2---:R-:W-:Y:S01]  /*efc0*/  @!P2 FMUL R46, R46, R46 ;  /* 0x0000002e2e2ea220 */ /* 0x004fe20000400000 */
[----:B------:R-:W-:Y:S02]  /*efd0*/  FSETP.GEU.AND P2, PT, R9, -126, PT ;  /* 0xc2fc00000900780b */ /* 0x000fe40003f4e000 */
[----:B------:R-:W-:Y:S02]  /*efe0*/  FSETP.GEU.AND P1, PT, R6, -126, PT ;  /* 0xc2fc00000600780b */ /* 0x000fe40003f2e000 */
[----:B------:R-:W-:Y:S01]  /*eff0*/  FSETP.GEU.AND P0, PT, R7, -126, PT ;  /* 0xc2fc00000700780b */ /* 0x000fe20003f0e000 */
[----:B---3--:R-:W-:Y:S01]  /*f000*/  FFMA2 R4, R38.F32x2.HI_LO, UR4.F32, R86.F32 ;  /* 0x0000000426047c49 */ /* 0x008fe20009200056 */
[----:B------:R0:W2:Y:S01]  /*f010*/  MUFU.EX2 R35, R3 ;  /* 0x0000000300237308 */ /* 0x0000a20000000800 */
[----:B-----5:R-:W-:Y:S01]  /*f020*/  @!P6 FMUL R33, R33, R33 ;  /* 0x000000212121e220 */ /* 0x020fe20000400000 */
[----:B------:R-:W-:-:S02]  /*f030*/  F2FP.SATFINITE.E5M2.F32.PACK_AB_MERGE_C R95, R47, R46, RZ ;  /* 0x0000002e2f5f723e */ /* 0x000fc400048060ff */
[----:B------:R-:W-:Y:S02]  /*f040*/  FSETP.GEU.AND P6, PT, R4, -126, PT ;  /* 0xc2fc00000400780b */ /* 0x000fe40003fce000 */
[----:B------:R-:W-:Y:S01]  /*f050*/  F2FP.SATFINITE.E5M2.F32.PACK_AB_MERGE_C R90, R33, R32, RZ ;  /* 0x00000020215a723e */ /* 0x000fe200048060ff */
[----:B------:R-:W-:Y:S01]  /*f060*/  @!P2 FMUL R9, R9, 0.5 ;  /* 0x3f0000000909a820 */ /* 0x000fe20000400000 */
[----:B------:R-:W3:Y:S01]  /*f070*/  MUFU.EX2 R36, R8 ;  /* 0x0000000800247308 */ /* 0x000ee20000000800 */
[----:B------:R-:W-:Y:S01]  /*f080*/  @!P1 FMUL R6, R6, 0.5 ;  /* 0x3f00000006069820 */ /* 0x000fe20000400000 */
[----:B----4-:R-:W-:Y:S01]  /*f090*/  @!P5 FMUL R34, R34, R34 ;  /* 0x000000222222d220 */ /* 0x010fe20000400000 */
        /* <DEDUP_REMOVED lines=20> */
[----:B------:R0:W2:Y:S01]  /*f1e0*/  MUFU.EX2 R25, R5 ;  /* 0x0000000500197308 */ /* 0x0000a20000000800 */
[----:B---3--:R-:W-:Y:S01]  /*f1f0*/  FFMA2 R8, R26.F32x2.HI_LO, UR4.F32, R86.F32 ;  /* 0x000000041a087c49 */ /* 0x008fe20009200056 */
[----:B------:R-:W-:Y:S01]  /*f200*/  F2FP.SATFINITE.E5M2.F32.PACK_AB_MERGE_C R99, R39, R38, RZ ;  /* 0x000000262763723e */ /* 0x000fe200048060ff */
[----:B-----5:R-:W-:-:S03]  /*f210*/  @!P2 FMUL R37, R37, R37 ;  /* 0x000000252525a220 */ /* 0x020fc60000400000 */
[----:B------:R-:W-:Y:S02]  /*f220*/  FSETP.GEU.AND P1, PT, R9, -126, PT ;  /* 0xc2fc00000900780b */ /* 0x000fe40003f2e000 */
[----:B------:R-:W-:Y:S01]  /*f230*/  FSETP.GEU.AND P2, PT, R8, -126, PT ;  /* 0xc2fc00000800780b */ /* 0x000fe20003f4e000 */
[----:B------:R-:W3:Y:S01]  /*f240*/  MUFU.EX2 R26, R2 ;  /* 0x00000002001a7308 */ /* 0x000ee20000000800 */
[----:B----4-:R-:W-:Y:S01]  /*f250*/  @!P6 FMUL R24, R24, R24 ;  /* 0x000000181818e220 */ /* 0x010fe20000400000 */
[----:B------:R-:W-:Y:S01]  /*f260*/  @!P0 FMUL R6, R6, 0.5 ;  /* 0x3f00000006068820 */ /* 0x000fe20000400000 */
[----:B------:R-:W-:Y:S02]  /*f270*/  FSETP.GEU.AND P6, PT, R7, -126, PT ;  /* 0xc2fc00000700780b */ /* 0x000fe40003fce000 */
[----:B------:R-:W-:Y:S01]  /*f280*/  F2FP.SATFINITE.E5M2.F32.PACK_AB_MERGE_C R92, R37, R36, RZ ;  /* 0x00000024255c723e */ /* 0x000fe200048060ff */
[----:B0-----:R-:W-:Y:S02]  /*f290*/  FFMA2 R4, R30.F32x2.HI_LO, UR4.F32, R86.F32 ;  /* 0x000000041e047c49 */ /* 0x001fe40009200056 */
[----:B------:R0:W4:Y:S02]  /*f2a0*/  MUFU.EX2 R27, R3 ;  /* 0x00000003001b7308 */ /* 0x0001240000000800 */
[----:B------:R-:W-:Y:S01]  /*f2b0*/  @!P1 FMUL R9, R9, 0.5 ;  /* 0x3f00000009099820 */ /* 0x000fe20000400000 */
[----:B--2---:R-:W-:Y:S01]  /*f2c0*/  @!P5 FMUL R25, R25, R25 ;  /* 0x000000191919d220 */ /* 0x004fe20000400000 */
[----:B------:R-:W-:Y:S01]  /*f2d0*/  @!P2 FMUL R8, R8, 0.5 ;  /* 0x3f0000000808a820 */ /* 0x000fe20000400000 */
[----:B------:R-:W-:-:S03]  /*f2e0*/  FSETP.GEU.AND P5, PT, R4, -126, PT ;  /* 0xc2fc00000400780b */ /* 0x000fc60003fae000 */
[----:B------:R-:W-:Y:S01]  /*f2f0*/  @!P6 FMUL R7, R7, 0.5 ;  /* 0x3f0000000707e820 */ /* 0x000fe20000400000 */
[----:B------:R-:W2:Y:S01]  /*f300*/  MUFU.EX2 R29, R9 ;  /* 0x00000009001d7308 */ /* 0x000ea20000000800 */
[----:B---3--:R-:W-:Y:S01]  /*f310*/  @!P4 FMUL R26, R26, R26 ;  /* 0x0000001a1a1ac220 */ /* 0x008fe20000400000 */
[----:B------:R-:W-:Y:S02]  /*f320*/  FSETP.GEU.AND P4, PT, R5, -126, PT ;  /* 0xc2fc00000500780b */ /* 0x000fe40003f8e000 */
[----:B------:R-:W-:-:S04]  /*f330*/  F2FP.SATFINITE.E5M2.F32.PACK_AB_MERGE_C R94, R25, R24, RZ ;  /* 0x00000018195e723e */ /* 0x000fc800048060ff */
[----:B------:R-:W3:Y:S01]  /*f340*/  MUFU.EX2 R30, R6 ;  /* 0x00000006001e7308 */ /* 0x000ee20000000800 */
[----:B0-----:R-:W-:Y:S01]  /*f350*/  FFMA2 R2, R22.F32x2.HI_LO, UR4.F32, R86.F32 ;  /* 0x0000000416027c49 */ /* 0x001fe20009200056 */
[----:B------:R-:W-:Y:S01]  /*f360*/  USHF.R.U32.HI UR4, URZ, 0x15, UR39 ;  /* 0x00000015ff047899 */ /* 0x000fe20008011627 */
[----:B----4-:R-:W-:Y:S01]  /*f370*/  @!P3 FMUL R27, R27, R27 ;  /* 0x0000001b1b1bb220 */ /* 0x010fe20000400000 */
[----:B------:R-:W-:Y:S02]  /*f380*/  @!P5 FMUL R4, R4, 0.5 ;  /* 0x3f0000000404d820 */ /* 0x000fe40000400000 */
[----:B------:R-:W-:Y:S01]  /*f390*/  FSETP.GEU.AND P3, PT, R2, -126, PT ;  /* 0xc2fc00000200780b */ /* 0x000fe20003f6e000 */
[----:B------:R-:W-:Y:S01]  /*f3a0*/  @!P4 FMUL R5, R5, 0.5 ;  /* 0x3f0000000505c820 */ /* 0x000fe20000400000 */
[----:B------:R-:W0:Y:S01]  /*f3b0*/  MUFU.EX2 R28, R8 ;  /* 0x00000008001c7308 */ /* 0x000e220000000800 */
[----:B--2---:R-:W-:Y:S01]  /*f3c0*/  @!P1 FMUL R29, R29, R29 ;  /* 0x0000001d1d1d9220 */ /* 0x004fe20000400000 */
[----:B------:R-:W-:-:S02]  /*f3d0*/  FSETP.GEU.AND P1, PT, R78, -126, PT ;  /* 0xc2fc00004e00780b */ /* 0x000fc40003f2e000 */
[----:B------:R-:W-:-:S04]  /*f3e0*/  F2FP.SATFINITE.E5M2.F32.PACK_AB_MERGE_C R101, R27, R26, RZ ;  /* 0x0000001a1b65723e */ /* 0x000fc800048060ff */
[----:B------:R-:W2:Y:S01]  /*f3f0*/  MUFU.EX2 R31, R7 ;  /* 0x00000007001f7308 */ /* 0x000ea20000000800 */
[----:B---3--:R-:W-:Y:S01]  /*f400*/  @!P0 FMUL R30, R30, R30 ;  /* 0x0000001e1e1e8220 */ /* 0x008fe20000400000 */
[----:B------:R-:W-:Y:S01]  /*f410*/  FSETP.GEU.AND P0, PT, R79, -126, PT ;  /* 0xc2fc00004f00780b */ /* 0x000fe20003f0e000 */
[----:B------:R-:W-:-:S04]  /*f420*/  @!P3 FMUL R2, R2, 0.5 ;  /* 0x3f0000000202b820 */ /* 0x000fc80000400000 */
[----:B------:R-:W-:Y:S01]  /*f430*/  @!P1 FMUL R78, R78, 0.5 ;  /* 0x3f0000004e4e9820 */ /* 0x000fe20000400000 */
[----:B------:R-:W3:Y:S01]  /*f440*/  MUFU.EX2 R22, R4 ;  /* 0x0000000400167308 */ /* 0x000ee20000000800 */
[----:B0-----:R-:W-:Y:S01]  /*f450*/  @!P2 FMUL R28, R28, R28 ;  /* 0x0000001c1c1ca220 */ /* 0x001fe20000400000 */
[----:B------:R-:W-:-:S04]  /*f460*/  FSETP.GEU.AND P2, PT, R3, -126, PT ;  /* 0xc2fc00000300780b */ /* 0x000fc80003f4e000 */
[----:B------:R-:W-:Y:S01]  /*f470*/  F2FP.SATFINITE.E5M2.F32.PACK_AB_MERGE_C R96, R29, R28, RZ ;  /* 0x0000001c1d60723e */ /* 0x000fe200048060ff */
[----:B------:R-:W-:Y:S01]  /*f480*/  @!P0 FMUL R79, R79, 0.5 ;  /* 0x3f0000004f4f8820 */ /* 0x000fe20000400000 */
[----:B------:R0:W4:Y:S01]  /*f490*/  MUFU.EX2 R23, R5 ;  /* 0x0000000500177308 */ /* 0x0001220000000800 */
[----:B--2---:R-:W-:-:S05]  /*f4a0*/  @!P6 FMUL R31, R31, R31 ;  /* 0x0000001f1f1fe220 */ /* 0x004fca0000400000 */
[----:B------:R-:W-:Y:S01]  /*f4b0*/  F2FP.SATFINITE.E5M2.F32.PACK_AB_MERGE_C R103, R31, R30, RZ ;  /* 0x0000001e1f67723e */ /* 0x000fe200048060ff */
[----:B------:R-:W-:Y:S01]  /*f4c0*/  @!P2 FMUL R3, R3, 0.5 ;  /* 0x3f0000000303a820 */ /* 0x000fe20000400000 */
[----:B------:R-:W2:Y:S01]  /*f4d0*/  MUFU.EX2 R84, R2 ;  /* 0x0000000200547308 */ /* 0x000ea20000000800 */
[----:B---3--:R-:W-:-:S07]  /*f4e0*/  @!P5 FMUL R22, R22, R22 ;  /* 0x000000161616d220 */ /* 0x008fce0000400000 */
[----:B------:R-:W3:Y:S01]  /*f4f0*/  MUFU.EX2 R85, R3 ;  /* 0x0000000300557308 */ /* 0x000ee20000000800 */
[----:B0-----:R-:W-:Y:S01]  /*f500*/  MOV R5, UR4 ;  /* 0x0000000400057c02 */ /* 0x001fe20008000f00 */
[----:B----4-:R-:W-:-:S03]  /*f510*/  @!P4 FMUL R23, R23, R23 ;  /* 0x000000171717c220 */ /* 0x010fc60000400000 */
[----:B------:R-:W-:Y:S02]  /*f520*/  LOP3.LUT P6, RZ, R5, 0x3, R16, 0x48, !PT ;  /* 0x0000000305ff7812 */ /* 0x000fe400078c4810 */
[----:B------:R-:W-:Y:S01]  /*f530*/  F2FP.SATFINITE.E5M2.F32.PACK_AB_MERGE_C R98, R23, R22, RZ ;  /* 0x000000161762723e */ /* 0x000fe200048060ff */
[----:B------:R-:W0:Y:S01]  /*f540*/  MUFU.EX2 R78, R78 ;  /* 0x0000004e004e7308 */ /* 0x000e220000000800 */
[----:B--2---:R-:W-:Y:S01]  /*f550*/  @!P3 FMUL R84, R84, R84 ;  /* 0x000000545454b220 */ /* 0x004fe20000400000 */
[----:B------:R-:W-:-:S06]  /*f560*/  F2FP.SATFINITE.E5M2.F32.PACK_AB_MERGE_C R2, R45, R44, RZ ;  /* 0x0000002c2d02723e */ /* 0x000fcc00048060ff */
[----:B------:R-:W2:Y:S01]  /*f570*/  MUFU.EX2 R79, R79 ;  /* 0x0000004f004f7308 */ /* 0x000ea20000000800 */
[----:B---3--:R-:W-:-:S05]  /*f580*/  @!P2 FMUL R85, R85, R85 ;  /* 0x000000555555a220 */ /* 0x008fca0000400000 */
[----:B------:R-:W-:Y:S01]  /*f590*/  F2FP.SATFINITE.E5M2.F32.PACK_AB_MERGE_C R105, R85, R84, RZ ;  /* 0x000000545569723e */ /* 0x000fe200048060ff */
[----:B0-----:R-:W-:Y:S01]  /*f5a0*/  @!P1 FMUL R78, R78, R78 ;  /* 0x0000004e4e4e9220 */ /* 0x001fe20000400000 */
[----:B--2---:R-:W-:-:S05]  /*f5b0*/  @!P0 FMUL R79, R79, R79 ;  /* 0x0000004f4f4f8220 */ /* 0x004fca0000400000 */
        /* <DEDUP_REMOVED lines=18> */
.L_x_1716:
        /* <DEDUP_REMOVED lines=26> */
[----:B------:R-:W2:Y:S08]  /*f880*/  MUFU.EX2 R83, R83 ;  /* 0x0000005300537308 */ /* 0x000eb00000000800 */
[----:B------:R-:W3:Y:S01]  /*f890*/  MUFU.EX2 R80, R80 ;  /* 0x0000005000507308 */ /* 0x000ee20000000800 */
[----:B-1----:R-:W-:-:S07]  /*f8a0*/  @!P4 FMUL R82, R82, R82 ;  /* 0x000000525252c220 */ /* 0x002fce0000400000 */
[----:B------:R-:W1:Y:S01]  /*f8b0*/  MUFU.EX2 R81, R81 ;  /* 0x0000005100517308 */ /* 0x000e620000000800 */
[----:B--2---:R-:W-:-:S05]  /*f8c0*/  @!P3 FMUL R83, R83, R83 ;  /* 0x000000535353b220 */ /* 0x004fca0000400000 */
[----:B------:R-:W-:Y:S01]  /*f8d0*/  F2FP.SATFINITE.E5M2.F32.PACK_AB_MERGE_C R107, R83, R82, RZ ;  /* 0x00000052536b723e */ /* 0x000fe200048060ff */
[----:B---3--:R-:W-:Y:S01]  /*f8e0*/  @!P2 FMUL R80, R80, R80 ;  /* 0x000000505050a220 */ /* 0x008fe20000400000 */
        /* <DEDUP_REMOVED lines=19> */
.L_x_1717:
        /* <DEDUP_REMOVED lines=16> */
.L_x_1718:
[----:B------:R-:W-:Y:S02]  /*fb20*/  UISETP.NE.AND UP0, UPT, UR60, URZ, UPT ;  /* 0x000000ff3c00728c */ /* 0x000fe4000bf05270 */
[----:B------:R-:W-:-:S09]  /*fb30*/  UIADD3 UR4, UPT, UPT, UR37, 0x341a8, URZ ;  /* 0x000341a825047890 */ /* 0x000fd2000fffe0ff */
[----:B------:R-:W-:Y:S02]  /*fb40*/  @UP0 UIADD3 UR4, UPT, UPT, UR37, 0x34198, URZ ;  /* 0x0003419825040890 */ /* 0x000fe4000fffe0ff */
[----:B------:R-:W-:Y:S02]  /*fb50*/  UISETP.NE.AND UP0, UPT, UR47, URZ, UPT ;  /* 0x000000ff2f00728c */ /* 0x000fe4000bf05270 */
[----:B------:R-:W-:-:S09]  /*fb60*/  UPRMT UR4, UR38, 0x654, UR4 ;  /* 0x0000065426047896 */ /* 0x000fd20008000004 */
[----:B-1----:R-:W-:Y:S01]  /*fb70*/  SYNCS.ARRIVE.TRANS64.RED.A1T0 RZ, [UR4], RZ ;  /* 0x000000ffffff79a7 */ /* 0x002fe20008100404 */
[----:B------:R-:W-:Y:S05]  /*fb80*/  BRA.U UP0, `(.L_x_1719) ;  /* 0x0000000100047547 */ /* 0x000fea000b800000 */
[----:B------:R-:W-:Y:S05]  /*fb90*/  BPT.TRAP 0x1 ;  /* 0x000000040000795c */ /* 0x000fea0000300000 */
.L_x_1719:
        /* <DEDUP_REMOVED lines=13> */
.L_x_1818:
        /* <DEDUP_REMOVED lines=11> */
.L_x_1722:
[----:B------:R-:W-:Y:S05]  /*fd20*/  BSYNC.RECONVERGENT B0 ;  /* 0x0000000000007941 */ /* 0x000fea0003800200 */
.L_x_1721:
        /* <DEDUP_REMOVED lines=29> */
[----:B------:R-:W-:Y:S05]  /*ff00*/  @P0 BRA `(.L_x_1723) ;  /* 0x0000000000040947 */ /* 0x000fea0003800000 */
[----:B------:R-:W-:Y:S05]  /*ff10*/  BPT.TRAP 0x1 ;  /* 0x000000040000795c */ /* 0x000fea0000300000 */
.L_x_1723:
[----:B------:R-:W-:Y:S01]  /*ff20*/  ULOP3.LUT UR54, UR54, 0x1, URZ, 0x3c, !UPT ;  /* 0x0000000136367892 */ /* 0x000fe2000f8e3cff */
[----:B------:R-:W-:-:S05]  /*ff30*/  ISETP.NE.AND P0, PT, R88, R91, PT ;  /* 0x0000005b5800720c */ /* 0x000fca0003f05270 */
[----:B------:R-:W-:-:S05]  /*ff40*/  IMAD.U32 R0, RZ, RZ, UR54 ;  /* 0x00000036ff007e24 */ /* 0x000fca000f8e00ff */
[----:B------:R-:W-:-:S04]  /*ff50*/  SHF.L.U32 R0, R0, 0x1f, RZ ;  /* 0x0000001f00007819 */ /* 0x000fc800000006ff */
[----:B------:R-:W1:Y:S02]  /*ff60*/  SYNCS.PHASECHK.TRANS64.TRYWAIT P1, [UR40], R0 ;  /* 0x00000000ff0075a7 */ /* 0x000e640008021128 */
[----:B-1----:R-:W-:Y:S05]  /*ff70*/  @!P1 BRA `(.L_x_1724) ;  /* 0x00000060004c9947 */ /* 0x002fea0003800000 */
.L_x_1819:
[----:B------:R-:W-:Y:S05]  /*ff80*/  @!P0 BRA `(.L_x_1725) ;  /* 0x0000000000408947 */ /* 0x000fea0003800000 */
[----:B------:R-:W-:Y:S01]  /*ff90*/  MOV R2, 0xf0 ;  /* 0x000000f000027802 */ /* 0x000fe20000000f00 */
[----:B------:R-:W2:Y:S01]  /*ffa0*/  LDCU.64 UR8, c[0x4][0xe0] ;  /* 0x01001c00ff0877ac */ /* 0x000ea20008000a00 */
[----:B------:R-:W-:Y:S02]  /*ffb0*/  HFMA2 R12, -RZ, RZ, 0, 5.9604644775390625e-08 ;  /* 0x00000001ff0c7431 */ /* 0x000fe400000001ff */
[----:B0-----:R-:W-:Y:S01]  /*ffc0*/  IMAD.MOV.U32 R8, RZ, RZ, 0x1be ;  /* 0x000001beff087424 */ /* 0x001fe200078e00ff */
[----:B------:R-:W0:Y:S01]  /*ffd0*/  LDCU.64 UR6, c[0x4][0xe8] ;  /* 0x01001d00ff0677ac */ /* 0x000e220008000a00 */
[----:B-1----:R-:W1:Y:S01]  /*ffe0*/  LDC.64 R2, c[0x4][R2] ;  /* 0x0100000002027b82 */ /* 0x002e620000000a00 */
[----:B------:R-:W-:Y:S01]  /*fff0*/  IMAD.MOV.U32 R13, RZ, RZ, RZ ;  /* 0x000000ffff0d7224 */ /* 0x000fe200078e00ff */
[----:B------:R-:W3:Y:S01]  /*10000*/  LDCU.64 UR4, c[0x4][0x48] ;  /* 0x01000900ff0477ac */ /* 0x000ee20008000a00 */
[----:B--2---:R-:W-:Y:S01]  /*10010*/  IMAD.U32 R4, RZ, RZ, UR8 ;  /* 0x00000008ff047e24 */ /* 0x004fe2000f8e00ff */
[----:B------:R-:W-:Y:S01]  /*10020*/  MOV R5, UR9 ;  /* 0x0000000900057c02 */ /* 0x000fe20008000f00 */
[----:B0-----:R-:W-:Y:S01]  /*10030*/  IMAD.U32 R6, RZ, RZ, UR6 ;  /* 0x00000006ff067e24 */ /* 0x001fe2000f8e00ff */
[----:B------:R-:W-:Y:S01]  /*10040*/  MOV R7, UR7 ;  /* 0x0000000700077c02 */ /* 0x000fe20008000f00 */
[----:B---3--:R-:W-:Y:S01]  /*10050*/  IMAD.U32 R10, RZ, RZ, UR4 ;  /* 0x00000004ff0a7e24 */ /* 0x008fe2000f8e00ff */
[----:B------:R-:W-:-:S02]  /*10060*/  MOV R11, UR5 ;  /* 0x00000005000b7c02 */ /* 0x000fc40008000f00 */
[----:B------:R-:W-:-:S07]  /*10070*/  LEPC R20, `(.L_x_1725) ;  /* 0x000000001014794e */ /* 0x000fce0000000000 */
[----:B-1----:R-:W-:Y:S05]  /*10080*/  CALL.ABS.NOINC R2 ;  /* 0x0000000002007343 */ /* 0x002fea0003c00000 */
.L_x_1725:
[----:B------:R-:W-:Y:S05]  /*10090*/  WARPSYNC.ALL ;  /* 0x0000000000007948 */ /* 0x000fea0003800000 */
[----:B------:R-:W-:Y:S01]  /*100a0*/  R2UR UR4, R89 ;  /* 0x00000000590472ca */ /* 0x000fe200000e0000 */
[----:B------:R-:W-:-:S04]  /*100b0*/  UISETP.NE.AND UP0, UPT, UR60, URZ, UPT ;  /* 0x000000ff3c00728c */ /* 0x000fc8000bf05270 */
[----:B------:R-:W-:Y:S02]  /*100c0*/  USEL UR53, UR53, UR41, UP0 ;  /* 0x0000002935357287 */ /* 0x000fe40008000000 */
[----:B------:R-:W-:-:S06]  /*100d0*/  USEL UR56, UR41, UR56, UP0 ;  /* 0x0000003829387287 */ /* 0x000fcc0008000000 */
[----:B------:R3:W-:Y:S06]  /*100e0*/  STTM.x2 tmem[UR4], R16 ;  /* 0x00000010000079ed */ /* 0x0007ec00080c0004 */
.L_x_1701:
[----:B------:R-:W-:-:S09]  /*100f0*/  UISETP.NE.AND UP0, UPT, UR47, URZ, UPT ;  /* 0x000000ff2f00728c */ /* 0x000fd2000bf05270 */
[----:B------:R-:W-:Y:S05]  /*10100*/  BRA.U UP0, `(.L_x_1726) ;  /* 0x0000000100047547 */ /* 0x000fea000b800000 */
[----:B------:R-:W-:Y:S05]  /*10110*/  BPT.TRAP 0x1 ;  /* 0x000000040000795c */ /* 0x000fea0000300000 */
.L_x_1726:
[----:B------:R-:W-:Y:S02]  /*10120*/  UISETP.NE.AND UP1, UPT, UR60, URZ, UPT ;  /* 0x000000ff3c00728c */ /* 0x000fe4000bf25270 */
[----:B------:R-:W-:-:S09]  /*10130*/  UIADD3 UR4, UPT, UPT, UR37, 0x341c0, URZ ;  /* 0x000341c025047890 */ /* 0x000fd2000fffe0ff */
[----:B------:R-:W-:-:S09]  /*10140*/  @UP1 UIADD3 UR4, UPT, UPT, UR37, 0x341b0, URZ ;  /* 0x000341b025041890 */ /* 0x000fd2000fffe0ff */
[----:B------:R-:W-:Y:S01]  /*10150*/  SYNCS.ARRIVE.TRANS64.A1T0 RZ, [UR4], RZ ;  /* 0x000000ffffff79a7 */ /* 0x000fe20008100004 */
[----:B------:R-:W-:Y:S01]  /*10160*/  USEL UR4, UR56, UR53, UP1 ;  /* 0x0000003538047287 */ /* 0x000fe20008800000 */
[----:B------:R-:W-:Y:S11]  /*10170*/  BRA.U UP0, `(.L_x_1727) ;  /* 0x0000000100047547 */ /* 0x000ff6000b800000 */
[----:B------:R-:W-:Y:S05]  /*10180*/  BPT.TRAP 0x1 ;  /* 0x000000040000795c */ /* 0x000fea0000300000 */
.L_x_1727:
[----:B------:R-:W-:-:S06]  /*10190*/  ULOP3.LUT UR4, UR4, 0x1, URZ, 0x3c, !UPT ;  /* 0x0000000104047892 */ /* 0x000fcc000f8e3cff */
[----:B01----:R-:W-:-:S04]  /*101a0*/  MOV R3, UR4 ;  /* 0x0000000400037c02 */ /* 0x003fc80008000f00 */
[----:B------:R-:W-:-:S04]  /*101b0*/  SHF.L.U32 R3, R3, 0x1f, RZ ;  /* 0x0000001f03037819 */ /* 0x000fc800000006ff */
[----:B------:R-:W0:Y:S02]  /*101c0*/  SYNCS.PHASECHK.TRANS64.TRYWAIT P0, [UR57], R3 ;  /* 0x00000003ff0075a7 */ /* 0x000e240008001139 */
[----:B0-----:R-:W-:Y:S05]  /*101d0*/  @!P0 BRA `(.L_x_1728) ;  /* 0x0000005c00cc8947 */ /* 0x001fea0003800000 */
.L_x_1820:
[----:B------:R-:W-:-:S04]  /*101e0*/  UISETP.NE.AND UP0, UPT, UR60, URZ, UPT ;  /* 0x000000ff3c00728c */ /* 0x000fc8000bf05270 */
[----:B------:R-:W-:-:S04]  /*101f0*/  USEL UR49, UR50, UR49, UP0 ;  /* 0x0000003132317287 */ /* 0x000fc80008000000 */
[----:B------:R-:W-:-:S09]  /*10200*/  UISETP.GT.U32.AND UP0, UPT, UR49, 0x1, UPT ;  /* 0x000000013100788c */ /* 0x000fd2000bf04070 */
[----:B------:R-:W-:Y:S05]  /*10210*/  BRA.U UP0, `(.L_x_1729) ;  /* 0x0000000100087547 */ /* 0x000fea000b800000 */
[----:B------:R-:W-:Y:S05]  /*10220*/  BPT.TRAP 0x1 ;  /* 0x000000040000795c */ /* 0x000fea0000300000 */
[----:B------:R-:W-:Y:S05]  /*10230*/  BPT.TRAP 0x1 ;  /* 0x000000040000795c */ /* 0x000fea0000300000 */
.L_x_1729:
[----:B------:R-:W-:Y:S02]  /*10240*/  UISETP.NE.AND UP0, UPT, UR60, URZ, UPT ;  /* 0x000000ff3c00728c */ /* 0x000fe4000bf05270 */
[----:B------:R-:W-:-:S09]  /*10250*/  UIADD3 UR4, UPT, UPT, UR37, 0x341a8, URZ ;  /* 0x000341a825047890 */ /* 0x000fd2000fffe0ff */
[----:B------:R-:W-:-:S04]  /*10260*/  @UP0 UIADD3 UR4, UPT, UPT, UR37, 0x34198, URZ ;  /* 0x0003419825040890 */ /* 0x000fc8000fffe0ff */
[----:B------:R-:W-:-:S09]  /*10270*/  UPRMT UR4, UR38, 0x654, UR4 ;  /* 0x0000065426047896 */ /* 0x000fd20008000004 */
[----:B------:R-:W-:Y:S01]  /*10280*/  SYNCS.ARRIVE.TRANS64.RED.A1T0 RZ, [UR4], RZ ;  /* 0x000000ffffff79a7 */ /* 0x000fe20008100404 */
[----:B------:R-:W-:Y:S05]  /*10290*/  EXIT ;  /* 0x000000000000794d */ /* 0x000fea0003800000 */
.L_x_1513:
[----:B------:R-:W-:-:S05]  /*102a0*/  IMAD.MOV.U32 R0, RZ, RZ, -0x4 ;  /* 0xfffffffcff007424 */ /* 0x000fca00078e00ff */
[----:B------:R-:W-:-:S05]  /*102b0*/  VIADDMNMX.U32 R0, R3, R0, 0x2, PT ;  /* 0x0000000203007446 */ /* 0x000fca0003800000 */
[----:B------:R-:W-:-:S04]  /*102c0*/  IMAD.SHL.U32 R0, R0, 0x4, RZ ;  /* 0x0000000400007824 */ /* 0x000fc800078e00ff */
[----:B------:R-:W0:Y:S02]  /*102d0*/  LDC R2, c[0x2][R0+0x18] ;  /* 0x0080060000027b82 */ /* 0x000e240000000800 */
[----:B0-----:R-:W-:-:S04]  /*102e0*/  SHF.R.S32.HI R3, RZ, 0x1f, R2 ;  /* 0x0000001fff037819 */ /* 0x001fc80000011402 */
.L_x_2859:
[----:B------:R-:W-:Y:S05]  /*102f0*/  BRX R2 -0x10300                                                                                                                                                                                                                                                                                                                                                                                                                                                                                                                                                             (*"BRANCH_TARGETS .L_x_1731,.L_x_1730,.L_x_2862"*) ;  /* 0xfffffefc02407949 */ /* 0x000fea000383ffff */
.L_x_1730:
[----:B------:R-:W-:-:S08]  /*10300*/  NOP ;  /* 0x0000000000007918 */ /* 0x000fd00000000000 */
[----:B------:R-:W0:Y:S02]  /*10310*/  USETMAXREG.TRY_ALLOC.CTAPOOL UP0, 0xf8 ;  /* 0x000000f8000079c8 */ /* 0x000e240008000600 */
[----:B0-----:R-:W-:Y:S05]  /*10320*/  BRA.U !UP0, `(.L_x_1730) ;  /* 0xfffffffd08f47547 */ /* 0x001fea000b83ffff */
[----:B------:R-:W-:Y:S05]  /*10330*/  EXIT ;  /* 0x000000000000794d */ /* 0x000fea0003800000 */
.L_x_1731:
        /* <DEDUP_REMOVED lines=17> */
[----:B------:R-:W-:Y:S01]  /*10450*/  MOV R9, R50 ;  /* 0x0000003200097202 */ /* 0x000fe20000000f00 */
[----:B------:R-:W2:Y:S01]  /*10460*/  LDCU.64 UR6, c[0x0][0x3b8] ;  /* 0x00007700ff0677ac */ /* 0x000ea20008000a00 */
[----:B------:R-:W3:Y:S05]  /*10470*/  LDCU UR9, c[0x0][0x3b4] ;  /* 0x00007680ff0977ac */ /* 0x000eea0008000800 */
[----:B------:R-:W4:Y:S01]  /*10480*/  LDC R0, c[0x0][0x38c] ;  /* 0x0000e300ff007b82 */ /* 0x000f220000000800 */
[----:B-1----:R-:W-:-:S04]  /*10490*/  ISETP.NE.U32.AND P1, PT, R6, RZ, PT ;  /* 0x000000ff0600720c */ /* 0x002fc80003f25070 */
[----:B------:R-:W-:-:S13]  /*104a0*/  ISETP.NE.AND.EX P1, PT, R7, RZ, PT, P1 ;  /* 0x000000ff0700720c */ /* 0x000fda0003f25310 */
[----:B------:R-:W1:Y:S01]  /*104b0*/  @P1 LDC.64 R6, c[0x0][0x3a0] ;  /* 0x0000e800ff061b82 */ /* 0x000e620000000a00 */
[----:B----4-:R-:W4:Y:S01]  /*104c0*/  I2F.U32.RP R4, R0 ;  /* 0x0000000000047306 */ /* 0x010f220000209000 */
[----:B-1----:R-:W-:-:S07]  /*104d0*/  @P1 IMAD.WIDE.U32 R12, R50, 0x4, R6 ;  /* 0x00000004320c1825 */ /* 0x002fce00078e0006 */
[----:B----4-:R-:W1:Y:S01]  /*104e0*/  MUFU.RCP R6, R4 ;  /* 0x0000000400067308 */ /* 0x010e620000001000 */
[----:B------:R-:W4:Y:S01]  /*104f0*/  S2UR UR8, SR_CTAID.Y ;  /* 0x00000000000879c3 */ /* 0x000f220000002600 */
[----:B------:R0:W5:Y:S01]  /*10500*/  @P1 LDG.E R9, desc[UR40][R12.64] ;  /* 0x000000280c091981 */ /* 0x000162000c1e1900 */
[----:B------:R-:W-:Y:S02]  /*10510*/  ISETP.NE.U32.AND P1, PT, R0, RZ, PT ;  /* 0x000000ff0000720c */ /* 0x000fe40003f25070 */
[C---:B------:R-:W-:Y:S02]  /*10520*/  LOP3.LUT R55, R17.reuse, 0x3f, RZ, 0xc0, !PT ;  /* 0x0000003f11377812 */ /* 0x040fe400078ec0ff */
[----:B------:R-:W-:Y:S02]  /*10530*/  SHF.L.U32 R53, R17, 0x4, RZ ;  /* 0x0000000411357819 */ /* 0x000fe400000006ff */
[----:B------:R-:W-:Y:S02]  /*10540*/  SHF.R.U32.HI R22, RZ, 0x3, R55 ;  /* 0x00000003ff167819 */ /* 0x000fe40000011637 */
[----:B------:R-:W-:-:S02]  /*10550*/  LOP3.LUT R53, R53, 0x70, RZ, 0xc0, !PT ;  /* 0x0000007035357812 */ /* 0x000fc400078ec0ff */
[----:B-1----:R-:W-:-:S04]  /*10560*/  IADD3 R6, PT, PT, R6, 0xffffffe, RZ ;  /* 0x0ffffffe06067810 */ /* 0x002fc80007ffe0ff */
[----:B------:R1:W0:Y:S02]  /*10570*/  F2I.FTZ.U32.TRUNC.NTZ R7, R6 ;  /* 0x0000000600077305 */ /* 0x000224000021f000 */
[----:B-1----:R-:W-:Y:S02]  /*10580*/  HFMA2 R6, -RZ, RZ, 0, 0 ;  /* 0x00000000ff067431 */ /* 0x002fe400000001ff */
[----:B0-----:R-:W-:-:S04]  /*10590*/  IMAD.MOV R2, RZ, RZ, -R7 ;  /* 0x000000ffff027224 */ /* 0x001fc800078e0a07 */
[----:B------:R-:W-:Y:S02]  /*105a0*/  IMAD R11, R2, R0, RZ ;  /* 0x00000000020b7224 */ /* 0x000fe400078e02ff */
[----:B------:R-:W-:Y:S02]  /*105b0*/  IMAD.SHL.U32 R2, R55, 0x10, RZ ;  /* 0x0000001037027824 */ /* 0x000fe400078e00ff */
[----:B------:R-:W-:-:S06]  /*105c0*/  IMAD.HI.U32 R11, R7, R11, R6 ;  /* 0x0000000b070b7227 */ /* 0x000fcc00078e0006 */
[----:B----4-:R-:W-:-:S04]  /*105d0*/  IMAD.HI.U32 R10, R11, UR8, RZ ;  /* 0x000000080b0a7c27 */ /* 0x010fc8000f8e00ff */
[----:B------:R-:W-:-:S04]  /*105e0*/  IMAD.MOV R7, RZ, RZ, -R10 ;  /* 0x000000ffff077224 */ /* 0x000fc800078e0a0a */
[----:B------:R-:W-:-:S05]  /*105f0*/  IMAD R7, R0, R7, UR8 ;  /* 0x0000000800077e24 */ /* 0x000fca000f8e0207 */
[----:B------:R-:W-:-:S13]  /*10600*/  ISETP.GE.U32.AND P3, PT, R7, R0, PT ;  /* 0x000000000700720c */ /* 0x000fda0003f66070 */
[----:B------:R-:W-:Y:S01]  /*10610*/  @P3 IADD3 R7, PT, PT, R7, -R0, RZ ;  /* 0x8000000007073210 */ /* 0x000fe20007ffe0ff */
[----:B------:R-:W-:-:S03]  /*10620*/  @P3 VIADD R10, R10, 0x1 ;  /* 0x000000010a0a3836 */ /* 0x000fc60000000000 */
[----:B------:R-:W-:Y:S01]  /*10630*/  ISETP.GE.U32.AND P2, PT, R7, R0, PT ;  /* 0x000000000700720c */ /* 0x000fe20003f46070 */
[----:B--2---:R-:W-:-:S12]  /*10640*/  IMAD R7, R50, UR7, RZ ;  /* 0x0000000732077c24 */ /* 0x004fd8000f8e02ff */
[----:B------:R-:W-:Y:S02]  /*10650*/  @P2 IADD3 R10, PT, PT, R10, 0x1, RZ ;  /* 0x000000010a0a2810 */ /* 0x000fe40007ffe0ff */
[----:B------:R-:W-:-:S05]  /*10660*/  @!P1 LOP3.LUT R10, RZ, R0, RZ, 0x33, !PT ;  /* 0x00000000ff0a9212 */ /* 0x000fca00078e33ff */
[----:B------:R-:W-:-:S04]  /*10670*/  IMAD.MOV R39, RZ, RZ, -R10 ;  /* 0x000000ffff277224 */ /* 0x000fc800078e0a0a */
[----:B------:R-:W-:Y:S02]  /*10680*/  IMAD R39, R0, R39, UR8 ;  /* 0x0000000800277e24 */ /* 0x000fe4000f8e0227 */
[----:B------:R-:W-:-:S04]  /*10690*/  IMAD R0, R10, UR6, R7 ;  /* 0x000000060a007c24 */ /* 0x000fc8000f8e0207 */
[----:B---3--:R-:W-:Y:S01]  /*106a0*/  IMAD R39, R39, UR9, R0 ;  /* 0x0000000927277c24 */ /* 0x008fe2000f8e0200 */
[----:B------:R-:W-:Y:S06]  /*106b0*/  BRA.U UP1, `(.L_x_1732) ;  /* 0x0000000101047547 */ /* 0x000fec000b800000 */
[----:B------:R-:W-:Y:S05]  /*106c0*/  BPT.TRAP 0x1 ;  /* 0x000000040000795c */ /* 0x000fea0000300000 */
.L_x_1732:
[----:B------:R-:W0:Y:S01]  /*106d0*/  S2UR UR10, SR_CgaCtaId ;  /* 0x00000000000a79c3 */ /* 0x000e220000008800 */
[----:B------:R-:W-:Y:S01]  /*106e0*/  UMOV UR6, 0x400 ;  /* 0x0000040000067882 */ /* 0x000fe20000000000 */
[----:B------:R-:W-:Y:S01]  /*106f0*/  IMAD.MOV.U32 R7, RZ, RZ, 0x1 ;  /* 0x00000001ff077424 */ /* 0x000fe200078e00ff */
[----:B------:R-:W-:-:S04]  /*10700*/  LOP3.LUT R6, R53, 0x380, R2, 0xf8, !PT ;  /* 0x0000038035067812 */ /* 0x000fc800078ef802 */
[----:B------:R-:W-:Y:S01]  /*10710*/  SHF.L.U32 R7, R7, 0x1f, RZ ;  /* 0x0000001f07077819 */ /* 0x000fe200000006ff */
[----:B------:R-:W1:Y:S01]  /*10720*/  LDC R0, c[0x0][0x3b0] ;  /* 0x0000ec00ff007b82 */ /* 0x000e620000000800 */
[----:B0-----:R-:W-:Y:S01]  /*10730*/  ULEA UR10, UR10, UR6, 0x18 ;  /* 0x000000060a0a7291 */ /* 0x001fe2000f8ec0ff */
[----:B------:R-:W0:Y:S01]  /*10740*/  LDCU.64 UR6, c[0x0][0x3a8] ;  /* 0x00007500ff0677ac */ /* 0x000e220008000a00 */
[----:B-1----:R-:W-:-:S07]  /*10750*/  IMAD R4, R22, R0, R53 ;  /* 0x0000000016047224 */ /* 0x002fce00078e0235 */
[----:B------:R-:W1:Y:S01]  /*10760*/  SYNCS.PHASECHK.TRANS64.TRYWAIT P3, [UR10+0x34020], R7 ;  /* 0x03402007ff0075a7 */ /* 0x000e62000806110a */
[--C-:B0-----:R-:W-:Y:S02]  /*10770*/  IADD3 R38, P2, P1, R39, UR6, R4.reuse ;  /* 0x0000000627267c10 */ /* 0x101fe4000f95e004 */
[----:B------:R-:W-:-:S04]  /*10780*/  SHF.R.S32.HI R4, RZ, 0x1f, R4 ;  /* 0x0000001fff047819 */ /* 0x000fc80000011404 */
[----:B------:R-:W-:Y:S01]  /*10790*/  IADD3.X R39, PT, PT, RZ, UR7, R4, P2, P1 ;  /* 0x00000007ff277c10 */ /* 0x000fe200097e2404 */
[----:B-1----:R-:W-:Y:S06]  /*107a0*/  @!P3 BRA `(.L_x_1733) ;  /* 0x000000580070b947 */ /* 0x002fec0003800000 */
.L_x_1822:
[----:B------:R-:W1:Y:S01]  /*107b0*/  S2UR UR6, SR_SWINHI ;  /* 0x00000000000679c3 */ /* 0x000e620000002f00 */
[C---:B------:R-:W-:Y:S02]  /*107c0*/  LOP3.LUT R8, R22.reuse, 0x48, RZ, 0xfc, !PT ;  /* 0x0000004816087812 */ /* 0x040fe400078efcff */
[C---:B------:R-:W-:Y:S02]  /*107d0*/  LOP3.LUT R12, R22.reuse, 0x58, RZ, 0xfc, !PT ;  /* 0x00000058160c7812 */ /* 0x040fe400078efcff */
[----:B------:R-:W-:Y:S02]  /*107e0*/  LOP3.LUT R24, R22, 0x8, RZ, 0xfc, !PT ;  /* 0x0000000816187812 */ /* 0x000fe400078efcff */
[----:B------:R-:W-:Y:S02]  /*107f0*/  ISETP.GE.AND P5, PT, R12, R5, PT ;  /* 0x000000050c00720c */ /* 0x000fe40003fa6270 */
[C---:B------:R-:W-:Y:S02]  /*10800*/  LOP3.LUT R14, R22.reuse, 0x10, RZ, 0xfc, !PT ;  /* 0x00000010160e7812 */ /* 0x040fe400078efcff */
[----:B------:R-:W-:-:S02]  /*10810*/  LOP3.LUT R54, R22, 0x40, RZ, 0xfc, !PT ;  /* 0x0000004016367812 */ /* 0x000fc400078efcff */
[----:B------:R-:W-:Y:S01]  /*10820*/  LOP3.LUT R20, R22, 0x68, RZ, 0xfc, !PT ;  /* 0x0000006816147812 */ /* 0x000fe200078efcff */
[----:B------:R-:W-:Y:S01]  /*10830*/  UMOV UR12, UR10 ;  /* 0x0000000a000c7c82 */ /* 0x000fe20008000000 */
[----:B-1----:R-:W-:Y:S01]  /*10840*/  UMOV UR13, UR6 ;  /* 0x00000006000d7c82 */ /* 0x002fe20008000000 */
[----:B0-----:R-:W-:Y:S02]  /*10850*/  IADD3 R4, P1, PT, R6, UR12, RZ ;  /* 0x0000000c06047c10 */ /* 0x001fe4000ff3e0ff */
[----:B------:R-:W-:Y:S02]  /*10860*/  LOP3.LUT R6, R22, 0x50, RZ, 0xfc, !PT ;  /* 0x0000005016067812 */ /* 0x000fe400078efcff */
[----:B------:R-:W-:Y:S01]  /*10870*/  IADD3 R11, P2, PT, R4, 0x800, RZ ;  /* 0x00000800040b7810 */ /* 0x000fe20007f5e0ff */
[----:B------:R-:W-:Y:S01]  /*10880*/  IMAD.X R63, RZ, RZ, UR13, P1 ;  /* 0x0000000dff3f7e24 */ /* 0x000fe200088e06ff */
[----:B------:R-:W-:Y:S02]  /*10890*/  ISETP.GE.AND P6, PT, R6, R5, PT ;  /* 0x000000050600720c */ /* 0x000fe40003fc6270 */
[C---:B------:R-:W-:Y:S01]  /*108a0*/  IADD3 R13, P3, PT, R4.reuse, 0x400, RZ ;  /* 0x00000400040d7810 */ /* 0x040fe20007f7e0ff */
[----:B------:R-:W-:Y:S01]  /*108b0*/  IMAD.X R35, RZ, RZ, R63, P2 ;  /* 0x000000ffff237224 */ /* 0x000fe200010e063f */
[----:B------:R-:W-:-:S02]  /*108c0*/  IADD3 R17, P2, PT, R4, 0xc00, RZ ;  /* 0x00000c0004117810 */ /* 0x000fc40007f5e0ff */
[----:B------:R-:W-:Y:S01]  /*108d0*/  ISETP.GE.AND P1, PT, R8, R5, PT ;  /* 0x000000050800720c */ /* 0x000fe20003f26270 */
[----:B------:R-:W-:Y:S01]  /*108e0*/  IMAD.X R37, RZ, RZ, R63, P3 ;  /* 0x000000ffff257224 */ /* 0x000fe200018e063f */
[C---:B------:R-:W-:Y:S01]  /*108f0*/  SHF.R.U64 R6, R11.reuse, 0x3, R35 ;  /* 0x000000030b067819 */ /* 0x040fe20000001223 */
[--C-:B------:R-:W-:Y:S01]  /*10900*/  IMAD.X R31, RZ, RZ, R63.reuse, P2 ;  /* 0x000000ffff1f7224 */ /* 0x100fe200010e063f */
[C---:B------:R-:W-:Y:S02]  /*10910*/  IADD3 R15, P3, PT, R4.reuse, 0x1800, RZ ;  /* 0x00001800040f7810 */ /* 0x040fe40007f7e0ff */
[----:B------:R-:W-:Y:S02]  /*10920*/  LOP3.LUT R34, R11, 0x70, R6, 0x78, !PT ;  /* 0x000000700b227812 */ /* 0x000fe400078e7806 */
[----:B------:R-:W-:Y:S01]  /*10930*/  IADD3 R11, P2, PT, R4, 0x1000, RZ ;  /* 0x00001000040b7810 */ /* 0x000fe20007f5e0ff */
[----:B------:R-:W-:Y:S01]  /*10940*/  IMAD.X R19, RZ, RZ, R63, P3 ;  /* 0x000000ffff137224 */ /* 0x000fe200018e063f */
[----:B------:R-:W-:-:S02]  /*10950*/  SHF.R.U64 R6, R17, 0x3, R31 ;  /* 0x0000000311067819 */ /* 0x000fc4000000121f */
[----:B------:R-:W-:Y:S01]  /*10960*/  SHF.R.U64 R8, R13, 0x3, R37 ;  /* 0x000000030d087819 */ /* 0x000fe20000001225 */
[--C-:B------:R-:W-:Y:S01]  /*10970*/  IMAD.X R29, RZ, RZ, R63.reuse, P2 ;  /* 0x000000ffff1d7224 */ /* 0x100fe200010e063f */
[C---:B------:R-:W-:Y:S02]  /*10980*/  IADD3 R16, P2, PT, R4.reuse, 0x1c00, RZ ;  /* 0x00001c0004107810 */ /* 0x040fe40007f5e0ff */
[----:B------:R-:W-:Y:S02]  /*10990*/  LOP3.LUT R30, R17, 0x70, R6, 0x78, !PT ;  /* 0x00000070111e7812 */ /* 0x000fe400078e7806 */
[----:B------:R-:W-:Y:S01]  /*109a0*/  LOP3.LUT R36, R13, 0x70, R8, 0x78, !PT ;  /* 0x000000700d247812 */ /* 0x000fe200078e7808 */
[----:B------:R-:W-:Y:S01]  /*109b0*/  IMAD.X R17, RZ, RZ, R63, P2 ;  /* 0x000000ffff117224 */ /* 0x000fe200010e063f */
[----:B------:R-:W-:Y:S02]  /*109c0*/  IADD3 R13, P4, PT, R4, 0x1400, RZ ;  /* 0x00001400040d7810 */ /* 0x000fe40007f9e0ff */
[----:B------:R-:W-:-:S02]  /*109d0*/  SHF.R.U64 R6, R11, 0x3, R29 ;  /* 0x000000030b067819 */ /* 0x000fc4000000121d */
[C---:B------:R-:W-:Y:S01]  /*109e0*/  SHF.R.U64 R21, R16.reuse, 0x3, R17 ;  /* 0x0000000310157819 */ /* 0x040fe20000001211 */
[----:B------:R-:W-:Y:S01]  /*109f0*/  IMAD.X R27, RZ, RZ, R63, P4 ;  /* 0x000000ffff1b7224 */ /* 0x000fe200020e063f */
[----:B------:R-:W-:Y:S02]  /*10a00*/  LOP3.LUT R28, R11, 0x70, R6, 0x78, !PT ;  /* 0x000000700b1c7812 */ /* 0x000fe400078e7806 */
[----:B------:R-:W-:Y:S02]  /*10a10*/  LOP3.LUT R16, R16, 0x70, R21, 0x78, !PT ;  /* 0x0000007010107812 */ /* 0x000fe400078e7815 */
[----:B------:R-:W-:Y:S02]  /*10a20*/  LEA.HI R21, R0, R0, RZ, 0x1 ;  /* 0x0000000000157211 */ /* 0x000fe400078f08ff */
[----:B------:R-:W-:Y:S02]  /*10a30*/  IADD3 R0, P3, PT, R4, 0x2000, RZ ;  /* 0x0000200004007810 */ /* 0x000fe40007f7e0ff */
[----:B------:R-:W-:-:S02]  /*10a40*/  SHF.R.S32.HI R21, RZ, 0x1, R21 ;  /* 0x00000001ff157819 */ /* 0x000fc40000011415 */
[C-C-:B------:R-:W-:Y:S01]  /*10a50*/  SHF.R.U64 R11, R4.reuse, 0x3, R63.reuse ;  /* 0x00000003040b7819 */ /* 0x140fe2000000123f */
[----:B------:R-:W-:Y:S01]  /*10a60*/  IMAD.X R43, RZ, RZ, R63, P3 ;  /* 0x000000ffff2b7224 */ /* 0x000fe200018e063f */
[----:B------:R-:W-:Y:S01]  /*10a70*/  IADD3 R6, P2, PT, R4, 0x2400, RZ ;  /* 0x0000240004067810 */ /* 0x000fe20007f5e0ff */
[----:B------:R-:W-:Y:S01]  /*10a80*/  IMAD.WIDE R44, R21, 0x10, R38 ;  /* 0x00000010152c7825 */ /* 0x000fe200078e0226 */
[-C--:B------:R-:W-:Y:S02]  /*10a90*/  ISETP.GE.AND P4, PT, R22, R5.reuse, PT ;  /* 0x000000051600720c */ /* 0x080fe40003f86270 */
[----:B------:R-:W-:Y:S01]  /*10aa0*/  SHF.R.U64 R12, R15, 0x3, R19 ;  /* 0x000000030f0c7819 */ /* 0x000fe20000001213 */
[----:B------:R-:W-:Y:S01]  /*10ab0*/  IMAD.X R41, RZ, RZ, R63, P2 ;  /* 0x000000ffff297224 */ /* 0x000fe200010e063f */
[----:B------:R-:W-:Y:S01]  /*10ac0*/  LOP3.LUT R62, R4, 0x70, R11, 0x78, !PT ;  /* 0x00000070043e7812 */ /* 0x000fe200078e780b */
[----:B------:R-:W-:Y:S01]  /*10ad0*/  IMAD.WIDE R48, R21, 0x10, R44 ;  /* 0x0000001015307825 */ /* 0x000fe200078e022c */
[----:B------:R-:W-:-:S02]  /*10ae0*/  ISETP.GE.AND P3, PT, R24, R5, PT ;  /* 0x000000051800720c */ /* 0x000fc40003f66270 */
[----:B------:R-:W-:Y:S02]  /*10af0*/  SHF.R.U64 R8, R13, 0x3, R27 ;  /* 0x000000030d087819 */ /* 0x000fe4000000121b */
[----:B------:R-:W-:Y:S01]  /*10b00*/  ISETP.GE.AND P2, PT, R14, R5, PT ;  /* 0x000000050e00720c */ /* 0x000fe20003f46270 */
[----:B------:R-:W-:Y:S01]  /*10b10*/  IMAD.WIDE R46, R21, 0x10, R48 ;  /* 0x00000010152e7825 */ /* 0x000fe200078e0230 */
[----:B------:R-:W-:Y:S02]  /*10b20*/  LOP3.LUT R18, R15, 0x70, R12, 0x78, !PT ;  /* 0x000000700f127812 */ /* 0x000fe400078e780c */
[----:B------:R-:W-:Y:S02]  /*10b30*/  MOV R15, R62 ;  /* 0x0000003e000f7202 */ /* 0x000fe40000000f00 */
[----:B------:R-:W-:Y:S02]  /*10b40*/  LOP3.LUT R26, R13, 0x70, R8, 0x78, !PT ;  /* 0x000000700d1a7812 */ /* 0x000fe400078e7808 */
[----:B------:R-:W-:Y:S01]  /*10b50*/  SHF.R.U64 R13, R6, 0x3, R41 ;  /* 0x00000003060d7819 */ /* 0x000fe20000001229 */
[----:B------:R-:W-:Y:S01]  /*10b60*/  @!PT LDS RZ, [RZ] ;  /* 0x00000000fffff984 */ /* 0x000fe20000000800 */
[----:B------:R-:W-:Y:S01]  /*10b70*/  @!PT LDS RZ, [RZ] ;  /* 0x00000000fffff984 */ /* 0x000fe20000000800 */
[----:B------:R-:W-:Y:S01]  /*10b80*/  @!PT LDS RZ, [RZ] ;  /* 0x00000000fffff984 */ /* 0x000fe20000000800 */
[----:B------:R0:W-:Y:S01]  /*10b90*/  LDGSTS.E.LTC128B.128 [R15], desc[UR40][R38.64], !P4 ;  /* 0x00000000260f7fae */ /* 0x0001e2000e1a1a28 */
[----:B------:R-:W-:-:S02]  /*10ba0*/  MOV R36, R36 ;  /* 0x0000002400247202 */ /* 0x000fc40000000f00 */
[----:B------:R-:W-:Y:S02]  /*10bb0*/  MOV R35, R34 ;  /* 0x0000002200237202 */ /* 0x000fe40000000f00 */
[----:B------:R-:W-:Y:S01]  /*10bc0*/  LOP3.LUT R12, R22, 0x18, RZ, 0xfc, !PT ;  /* 0x00000018160c7812 */ /* 0x000fe200078efcff */
[----:B------:R1:W-:Y:S01]  /*10bd0*/  LDGSTS.E.LTC128B.128 [R36], desc[UR40][R44.64], !P3 ;  /* 0x000000002c247fae */ /* 0x0003e2000d9a1a28 */
[----:B------:R-:W-:Y:S02]  /*10be0*/  LOP3.LUT R40, R6, 0x70, R13, 0x78, !PT ;  /* 0x0000007006287812 */ /* 0x000fe400078e780d */
[C---:B------:R-:W-:Y:S01]  /*10bf0*/  LOP3.LUT R8, R22.reuse, 0x20, RZ, 0xfc, !PT ;  /* 0x0000002016087812 */ /* 0x040fe200078efcff */
[----:B------:R2:W-:Y:S01]  /*10c00*/  LDGSTS.E.LTC128B.128 [R35], desc[UR40][R48.64], !P2 ;  /* 0x0000000030237fae */ /* 0x0005e2000d1a1a28 */
[----:B------:R-:W-:Y:S02]  /*10c10*/  LOP3.LUT R6, R22, 0x28, RZ, 0xfc, !PT ;  /* 0x0000002816067812 */ /* 0x000fe400078efcff */
[----:B------:R-:W-:-:S02]  /*10c20*/  ISETP.GE.AND P4, PT, R12, R5, PT ;  /* 0x000000050c00720c */ /* 0x000fc40003f86270 */
[-C--:B------:R-:W-:Y:S02]  /*10c30*/  ISETP.GE.AND P3, PT, R8, R5.reuse, PT ;  /* 0x000000050800720c */ /* 0x080fe40003f66270 */
[----:B------:R-:W-:Y:S02]  /*10c40*/  ISETP.GE.AND P2, PT, R6, R5, PT ;  /* 0x000000050600720c */ /* 0x000fe40003f46270 */
[----:B------:R-:W-:Y:S02]  /*10c50*/  MOV R30, R30 ;  /* 0x0000001e001e7202 */ /* 0x000fe40000000f00 */
[----:B------:R-:W-:Y:S02]  /*10c60*/  MOV R28, R28 ;  /* 0x0000001c001c7202 */ /* 0x000fe40000000f00 */
[----:B------:R-:W-:Y:S02]  /*10c70*/  MOV R27, R26 ;  /* 0x0000001a001b7202 */ /* 0x000fe40000000f00 */
[C---:B------:R-:W-:Y:S01]  /*10c80*/  LOP3.LUT R34, R22.reuse, 0x30, RZ, 0xfc, !PT ;  /* 0x0000003016227812 */ /* 0x040fe200078efcff */
[----:B------:R3:W-:Y:S01]  /*10c90*/  LDGSTS.E.LTC128B.128 [R30], desc[UR40][R46.64], !P4 ;  /* 0x000000002e1e7fae */ /* 0x0007e2000e1a1a28 */
[----:B0-----:R-:W-:Y:S01]  /*10ca0*/  IMAD.WIDE R38, R21, 0x10, R46 ;  /* 0x0000001015267825 */ /* 0x001fe200078e022e */
[----:B------:R-:W-:-:S02]  /*10cb0*/  LOP3.LUT R26, R22, 0x38, RZ, 0xfc, !PT ;  /* 0x00000038161a7812 */ /* 0x000fc400078efcff */
[-C--:B------:R-:W-:Y:S02]  /*10cc0*/  ISETP.GE.AND P4, PT, R34, R5.reuse, PT ;  /* 0x000000052200720c */ /* 0x080fe40003f86270 */
[----:B------:R0:W-:Y:S01]  /*10cd0*/  LDGSTS.E.LTC128B.128 [R28], desc[UR40][R38.64], !P3 ;  /* 0x00000000261c7fae */ /* 0x0001e2000d9a1a28 */
[C---:B------:R-:W-:Y:S01]  /*10ce0*/  IMAD.WIDE R56, R21.reuse, 0x10, R38 ;  /* 0x0000001015387825 */ /* 0x040fe200078e0226 */
[-C--:B------:R-:W-:Y:S02]  /*10cf0*/  ISETP.GE.AND P3, PT, R26, R5.reuse, PT ;  /* 0x000000051a00720c */ /* 0x080fe40003f66270 */
[----:B------:R-:W-:Y:S02]  /*10d00*/  SHF.R.U64 R11, R0, 0x3, R43 ;  /* 0x00000003000b7819 */ /* 0x000fe4000000122b */
[----:B------:R-:W-:Y:S01]  /*10d10*/  LDGSTS.E.LTC128B.128 [R27], desc[UR40][R56.64], !P2 ;  /* 0x00000000381b7fae */ /* 0x000fe2000d1a1a28 */
[----:B-1----:R-:W-:Y:S01]  /*10d20*/  IMAD.WIDE R36, R21, 0x10, R56 ;  /* 0x0000001015247825 */ /* 0x002fe200078e0238 */
[----:B------:R-:W-:-:S02]  /*10d30*/  ISETP.GE.AND P2, PT, R54, R5, PT ;  /* 0x000000053600720c */ /* 0x000fc40003f46270 */
[----:B------:R-:W-:Y:S02]  /*10d40*/  LOP3.LUT R42, R0, 0x70, R11, 0x78, !PT ;  /* 0x00000070002a7812 */ /* 0x000fe400078e780b */
[----:B------:R-:W-:Y:S01]  /*10d50*/  MOV R18, R18 ;  /* 0x0000001200127202 */ /* 0x000fe20000000f00 */
[C---:B--2---:R-:W-:Y:S01]  /*10d60*/  IMAD.WIDE R48, R21.reuse, 0x10, R36 ;  /* 0x0000001015307825 */ /* 0x044fe200078e0224 */
[----:B------:R-:W-:Y:S02]  /*10d70*/  MOV R16, R16 ;  /* 0x0000001000107202 */ /* 0x000fe40000000f00 */
[----:B------:R-:W-:Y:S01]  /*10d80*/  MOV R11, R42 ;  /* 0x0000002a000b7202 */ /* 0x000fe20000000f00 */
[----:B------:R1:W-:Y:S01]  /*10d90*/  LDGSTS.E.LTC128B.128 [R18], desc[UR40][R36.64], !P4 ;  /* 0x0000000024127fae */ /* 0x0003e2000e1a1a28 */
[----:B------:R-:W-:Y:S02]  /*10da0*/  MOV R19, R40 ;  /* 0x0000002800137202 */ /* 0x000fe40000000f00 */
[----:B------:R-:W-:Y:S01]  /*10db0*/  LOP3.LUT R0, R22, 0x60, RZ, 0xfc, !PT ;  /* 0x0000006016007812 */ /* 0x000fe200078efcff */
[----:B---3--:R-:W-:Y:S01]  /*10dc0*/  IMAD.WIDE R30, R21, 0x10, R48 ;  /* 0x00000010151e7825 */ /* 0x008fe200078e0230 */
[----:B------:R2:W-:Y:S02]  /*10dd0*/  LDGSTS.E.LTC128B.128 [R16], desc[UR40][R48.64], !P3 ;  /* 0x0000000030107fae */ /* 0x0005e4000d9a1a28 */
[----:B------:R-:W-:-:S02]  /*10de0*/  ISETP.GE.AND P4, PT, R0, R5, PT ;  /* 0x000000050000720c */ /* 0x000fc40003f86270 */
[----:B------:R3:W-:Y:S01]  /*10df0*/  LDGSTS.E.LTC128B.128 [R11], desc[UR40][R30.64], !P2 ;  /* 0x000000001e0b7fae */ /* 0x0007e2000d1a1a28 */
[----:B------:R-:W-:Y:S01]  /*10e00*/  IMAD.WIDE R44, R21, 0x10, R30 ;  /* 0x00000010152c7825 */ /* 0x000fe200078e021e */
[C---:B------:R-:W-:Y:S02]  /*10e10*/  IADD3 R15, P2, PT, R4.reuse, 0x3000, RZ ;  /* 0x00003000040f7810 */ /* 0x040fe40007f5e0ff */
[C---:B------:R-:W-:Y:S02]  /*10e20*/  IADD3 R0, P3, PT, R4.reuse, 0x2800, RZ ;  /* 0x0000280004007810 */ /* 0x040fe40007f7e0ff */
[----:B------:R4:W-:Y:S01]  /*10e30*/  LDGSTS.E.LTC128B.128 [R19], desc[UR40][R44.64], !P1 ;  /* 0x000000002c137fae */ /* 0x0009e2000c9a1a28 */
[----:B------:R-:W-:Y:S01]  /*10e40*/  IADD3 R13, P1, PT, R4, 0x2c00, RZ ;  /* 0x00002c00040d7810 */ /* 0x000fe20007f3e0ff */
[--C-:B0-----:R-:W-:Y:S02]  /*10e50*/  IMAD.X R39, RZ, RZ, R63.reuse, P2 ;  /* 0x000000ffff277224 */ /* 0x101fe400010e063f */
[--C-:B------:R-:W-:Y:S01]  /*10e60*/  IMAD.X R43, RZ, RZ, R63.reuse, P3 ;  /* 0x000000ffff2b7224 */ /* 0x100fe200018e063f */
[----:B------:R-:W-:Y:S01]  /*10e70*/  ISETP.GE.AND P3, PT, R20, R5, PT ;  /* 0x000000051400720c */ /* 0x000fe20003f66270 */
[----:B------:R-:W-:Y:S01]  /*10e80*/  IMAD.X R41, RZ, RZ, R63, P1 ;  /* 0x000000ffff297224 */ /* 0x000fe200008e063f */
[----:B------:R-:W-:-:S02]  /*10e90*/  IADD3 R17, P1, PT, R4, 0x3400, RZ ;  /* 0x0000340004117810 */ /* 0x000fc40007f3e0ff */
[----:B------:R-:W-:Y:S02]  /*10ea0*/  LOP3.LUT R20, R22, 0x78, RZ, 0xfc, !PT ;  /* 0x0000007816147812 */ /* 0x000fe400078efcff */
[----:B-1----:R-:W-:Y:S01]  /*10eb0*/  IADD3 R18, P2, PT, R4, 0x3800, RZ ;  /* 0x0000380004127810 */ /* 0x002fe20007f5e0ff */
[----:B------:R-:W-:Y:S01]  /*10ec0*/  IMAD.X R37, RZ, RZ, R63, P1 ;  /* 0x000000ffff257224 */ /* 0x000fe200008e063f */
[----:B--2---:R-:W-:-:S03]  /*10ed0*/  LOP3.LUT R16, R22, 0x70, RZ, 0xfc, !PT ;  /* 0x0000007016107812 */ /* 0x004fc600078efcff */
[----:B---3--:R-:W-:Y:S01]  /*10ee0*/  IMAD.X R31, RZ, RZ, R63, P2 ;  /* 0x000000ffff1f7224 */ /* 0x008fe200010e063f */
[----:B------:R-:W-:Y:S02]  /*10ef0*/  ISETP.GE.AND P2, PT, R16, R5, PT ;  /* 0x000000051000720c */ /* 0x000fe40003f46270 */
[----:B------:R-:W-:Y:S02]  /*10f00*/  SHF.R.U64 R16, R13, 0x3, R41 ;  /* 0x000000030d107819 */ /* 0x000fe40000001229 */
[----:B------:R-:W-:Y:S01]  /*10f10*/  SHF.R.U64 R11, R0, 0x3, R43 ;  /* 0x00000003000b7819 */ /* 0x000fe2000000122b */
[----:B----4-:R-:W-:Y:S01]  /*10f20*/  IMAD.WIDE R44, R21, 0x10, R44 ;  /* 0x00000010152c7825 */ /* 0x010fe200078e022c */
[----:B------:R-:W-:Y:S02]  /*10f30*/  IADD3 R19, P1, PT, R4, 0x3c00, RZ ;  /* 0x00003c0004137810 */ /* 0x000fe40007f3e0ff */
[----:B------:R-:W-:Y:S02]  /*10f40*/  LOP3.LUT R40, R13, 0x70, R16, 0x78, !PT ;  /* 0x000000700d287812 */ /* 0x000fe400078e7810 */
[----:B------:R-:W-:Y:S01]  /*10f50*/  LOP3.LUT R42, R0, 0x70, R11, 0x78, !PT ;  /* 0x00000070002a7812 */ /* 0x000fe200078e780b */
[----:B------:R-:W-:Y:S01]  /*10f60*/  IMAD.WIDE R46, R21, 0x10, R44 ;  /* 0x00000010152e7825 */ /* 0x000fe200078e022c */
[----:B------:R-:W-:-:S02]  /*10f70*/  SHF.R.U64 R16, R17, 0x3, R37 ;  /* 0x0000000311107819 */ /* 0x000fc40000001225 */
[----:B------:R-:W-:Y:S01]  /*10f80*/  SHF.R.U64 R0, R15, 0x3, R39 ;  /* 0x000000030f007819 */ /* 0x000fe20000001227 */
[----:B------:R-:W-:Y:S01]  /*10f90*/  IMAD.X R29, RZ, RZ, R63, P1 ;  /* 0x000000ffff1d7224 */ /* 0x000fe200008e063f */
[----:B------:R-:W-:Y:S01]  /*10fa0*/  LOP3.LUT R36, R17, 0x70, R16, 0x78, !PT ;  /* 0x0000007011247812 */ /* 0x000fe200078e7810 */
[----:B------:R-:W-:Y:S01]  /*10fb0*/  IMAD.WIDE R16, R21, 0x10, R46 ;  /* 0x0000001015107825 */ /* 0x000fe200078e022e */
[----:B------:R-:W-:Y:S02]  /*10fc0*/  ISETP.GE.AND P1, PT, R20, R5, PT ;  /* 0x000000051400720c */ /* 0x000fe40003f26270 */
[----:B------:R-:W-:Y:S02]  /*10fd0*/  LOP3.LUT R38, R15, 0x70, R0, 0x78, !PT ;  /* 0x000000700f267812 */ /* 0x000fe400078e7800 */
[----:B------:R-:W-:Y:S02]  /*10fe0*/  SHF.R.U64 R5, R18, 0x3, R31 ;  /* 0x0000000312057819 */ /* 0x000fe4000000121f */
[----:B------:R-:W-:-:S02]  /*10ff0*/  SHF.R.U64 R0, R19, 0x3, R29 ;  /* 0x0000000313007819 */ /* 0x000fc4000000121d */
[----:B------:R-:W-:Y:S02]  /*11000*/  LOP3.LUT R30, R18, 0x70, R5, 0x78, !PT ;  /* 0x00000070121e7812 */ /* 0x000fe400078e7805 */
[----:B------:R-:W-:Y:S01]  /*11010*/  LOP3.LUT R28, R19, 0x70, R0, 0x78, !PT ;  /* 0x00000070131c7812 */ /* 0x000fe200078e7800 */
[----:B------:R-:W-:Y:S01]  /*11020*/  IMAD.WIDE R18, R21, 0x10, R16 ;  /* 0x0000001015127825 */ /* 0x000fe200078e0210 */
[----:B------:R-:W-:Y:S02]  /*11030*/  MOV R43, R42 ;  /* 0x0000002a002b7202 */ /* 0x000fe40000000f00 */
[----:B------:R-:W-:Y:S01]  /*11040*/  MOV R41, R40 ;  /* 0x0000002800297202 */ /* 0x000fe20000000f00 */
[----:B-----5:R-:W-:Y:S01]  /*11050*/  VIADD R0, R3, 0x1 ;  /* 0x0000000103007836 */ /* 0x020fe20000000000 */
[----:B------:R-:W-:Y:S01]  /*11060*/  MOV R38, R38 ;  /* 0x0000002600267202 */ /* 0x000fe20000000f00 */
[C---:B------:R-:W-:Y:S01]  /*11070*/  IMAD.WIDE R48, R21.reuse, 0x10, R18 ;  /* 0x0000001015307825 */ /* 0x040fe200078e0212 */
[----:B------:R-:W-:Y:S01]  /*11080*/  MOV R36, R36 ;  /* 0x0000002400247202 */ /* 0x000fe20000000f00 */
[----:B------:R0:W-:Y:S01]  /*11090*/  LDGSTS.E.LTC128B.128 [R43], desc[UR40][R44.64], !P6 ;  /* 0x000000002c2b7fae */ /* 0x0001e2000f1a1a28 */
[----:B------:R-:W-:Y:S01]  /*110a0*/  MOV R30, R30 ;  /* 0x0000001e001e7202 */ /* 0x000fe20000000f00 */
[----:B------:R-:W-:Y:S01]  /*110b0*/  @!P0 IMAD.MOV R0, RZ, RZ, R3 ;  /* 0x000000ffff008224 */ /* 0x000fe200078e0203 */
[----:B------:R-:W-:Y:S01]  /*110c0*/  MOV R28, R28 ;  /* 0x0000001c001c7202 */ /* 0x000fe20000000f00 */
[----:B------:R-:W-:Y:S01]  /*110d0*/  IMAD.WIDE R20, R21, 0x10, R48 ;  /* 0x0000001015147825 */ /* 0x000fe200078e0230 */
        /* <DEDUP_REMOVED lines=11> */
.L_x_1734:
[----:B------:R-:W1:Y:S01]  /*11190*/  LDCU.64 UR8, c[0x0][0x3c8] ;  /* 0x00007900ff0877ac */ /* 0x000e620008000a00 */
[----:B------:R-:W-:Y:S01]  /*111a0*/  SYNCS.ARRIVE.TRANS64.A1T0 RZ, [UR10+0x34010], RZ ;  /* 0x034010ffffff79a7 */ /* 0x000fe2000810000a */
[----:B------:R-:W-:Y:S01]  /*111b0*/  SEL R5, RZ, 0xffffffff, !P0 ;  /* 0xffffffffff057807 */ /* 0x000fe20004000000 */
[----:B------:R-:W2:Y:S03]  /*111c0*/  LDCU UR16, c[0x0][0x3ec] ;  /* 0x00007d80ff1077ac */ /* 0x000ea60008000800 */
[----:B0-----:R-:W-:Y:S01]  /*111d0*/  IADD3 R19, PT, PT, R5, R0, RZ ;  /* 0x0000000005137210 */ /* 0x001fe20007ffe0ff */
[----:B------:R-:W0:Y:S03]  /*111e0*/  LDCU UR14, c[0x0][0x404] ;  /* 0x00008080ff0e77ac */ /* 0x000e260008000800 */
[----:B------:R-:W-:Y:S01]  /*111f0*/  SHF.R.S32.HI R16, RZ, 0x1f, R19 ;  /* 0x0000001fff107819 */ /* 0x000fe20000011413 */
[----:B------:R-:W3:Y:S03]  /*11200*/  LDCU.64 UR6, c[0x0][0x3d8] ;  /* 0x00007b00ff0677ac */ /* 0x000ee60008000a00 */
[----:B------:R-:W-:Y:S01]  /*11210*/  LEA.HI R17, R16, R19, RZ, 0x6 ;  /* 0x0000001310117211 */ /* 0x000fe200078f30ff */
[----:B------:R-:W4:Y:S01]  /*11220*/  LDCU UR15, c[0x0][0x3f0] ;  /* 0x00007e00ff0f77ac */ /* 0x000f220008000800 */
[----:B-1----:R-:W-:-:S02]  /*11230*/  IMAD R13, R10, UR8, RZ ;  /* 0x000000080a0d7c24 */ /* 0x002fc4000f8e02ff */
[----:B------:R-:W-:Y:S01]  /*11240*/  SHF.R.S32.HI R17, RZ, 0x6, R17 ;  /* 0x00000006ff117819 */ /* 0x000fe20000011411 */
[----:B------:R-:W1:Y:S01]  /*11250*/  LDCU UR11, c[0x0][0x408] ;  /* 0x00008100ff0b77ac */ /* 0x000e620008000800 */
[----:B--2---:R-:W-:Y:S02]  /*11260*/  IMAD R20, R10, UR16, RZ ;  /* 0x000000100a147c24 */ /* 0x004fe4000f8e02ff */
[----:B------:R-:W-:Y:S02]  /*11270*/  IMAD R52, R50, UR9, R13 ;  /* 0x0000000932347c24 */ /* 0x000fe4000f8e020d */
[C---:B0-----:R-:W-:Y:S02]  /*11280*/  IMAD R18, R10.reuse, UR14, RZ ;  /* 0x0000000e0a127c24 */ /* 0x041fe4000f8e02ff */
[----:B---3--:R-:W-:Y:S02]  /*11290*/  IMAD R11, R10, UR6, RZ ;  /* 0x000000060a0b7c24 */ /* 0x008fe4000f8e02ff */
[----:B----4-:R-:W-:-:S02]  /*112a0*/  IMAD R20, R9, UR15, R20 ;  /* 0x0000000f09147c24 */ /* 0x010fc4000f8e0214 */
[----:B------:R-:W-:Y:S02]  /*112b0*/  IMAD R50, R50, UR7, R11 ;  /* 0x0000000732327c24 */ /* 0x000fe4000f8e020b */
[----:B-1----:R-:W-:Y:S01]  /*112c0*/  IMAD R18, R9, UR11, R18 ;  /* 0x0000000b09127c24 */ /* 0x002fe2000f8e0212 */
[----:B------:R-:W-:Y:S06]  /*112d0*/  BRA.U UP1, `(.L_x_1735) ;  /* 0x0000000101047547 */ /* 0x000fec000b800000 */
[----:B------:R-:W-:Y:S05]  /*112e0*/  BPT.TRAP 0x1 ;  /* 0x000000040000795c */ /* 0x000fea0000300000 */
.L_x_1735:
        /* <DEDUP_REMOVED lines=13> */
.L_x_1824:
[----:B------:R-:W-:Y:S02]  /*113c0*/  IADD3.X R77, PT, PT, RZ, R63, RZ, P3, !PT ;  /* 0x0000003fff4d7210 */ /* 0x000fe40001ffe4ff */
[----:B------:R-:W-:Y:S02]  /*113d0*/  IADD3.X R9, PT, PT, RZ, UR5, RZ, P0, !PT ;  /* 0x00000005ff097c10 */ /* 0x000fe400087fe4ff */
[----:B------:R-:W-:Y:S01]  /*113e0*/  SHF.L.U32 R30, R42, 0x3, RZ ;  /* 0x000000032a1e7819 */ /* 0x000fe200000006ff */
[----:B------:R-:W-:Y:S06]  /*113f0*/  @!P4 BRA `(.L_x_1737) ;  /* 0x000000040004c947 */ /* 0x000fec0003800000 */
[C---:B0-----:R-:W-:Y:S02]  /*11400*/  IADD3 R7, P2, PT, R4.reuse, 0x8400, RZ ;  /* 0x0000840004077810 */ /* 0x041fe40007f5e0ff */
[----:B------:R-:W-:Y:S02]  /*11410*/  IADD3 R13, P1, PT, R4, 0x8800, RZ ;  /* 0x00008800040d7810 */ /* 0x000fe40007f3e0ff */
[----:B------:R-:W-:Y:S01]  /*11420*/  IADD3 R28, P4, PT, R30, R74, RZ ;  /* 0x0000004a1e1c7210 */ /* 0x000fe20007f9e0ff */
[--C-:B------:R-:W-:Y:S01]  /*11430*/  IMAD.X R27, RZ, RZ, R63.reuse, P2 ;  /* 0x000000ffff1b7224 */ /* 0x100fe200010e063f */
[----:B------:R-:W-:Y:S01]  /*11440*/  IADD3 R14, P0, PT, R4, 0x8c00, RZ ;  /* 0x00008c00040e7810 */ /* 0x000fe20007f1e0ff */
[----:B------:R-:W-:Y:S01]  /*11450*/  IMAD.X R25, RZ, RZ, R63, P1 ;  /* 0x000000ffff197224 */ /* 0x000fe200008e063f */
[----:B------:R-:W-:Y:S02]  /*11460*/  LEA.HI.X.SX32 R29, R30, R75, 0x1, P4 ;  /* 0x0000004b1e1d7211 */ /* 0x000fe400020f0eff */
[----:B------:R-:W-:Y:S01]  /*11470*/  SHF.R.U64 R6, R7, 0x3, R27 ;  /* 0x0000000307067819 */ /* 0x000fe2000000121b */
[----:B------:R-:W-:Y:S01]  /*11480*/  IMAD.X R15, RZ, RZ, R63, P0 ;  /* 0x000000ffff0f7224 */ /* 0x000fe200000e063f */
[----:B------:R-:W-:Y:S01]  /*11490*/  SHF.R.U64 R8, R13, 0x3, R25 ;  /* 0x000000030d087819 */ /* 0x000fe20000001219 */
[----:B------:R-:W-:Y:S01]  /*114a0*/  IMAD.WIDE R40, R42, 0x8, R28 ;  /* 0x000000082a287825 */ /* 0x000fe200078e021c */
[----:B------:R-:W-:-:S02]  /*114b0*/  LOP3.LUT R26, R7, 0x70, R6, 0x78, !PT ;  /* 0x00000070071a7812 */ /* 0x000fc400078e7806 */
[C---:B------:R-:W-:Y:S02]  /*114c0*/  IADD3 R6, P3, PT, R4.reuse, 0x9000, RZ ;  /* 0x0000900004067810 */ /* 0x040fe40007f7e0ff */
[C---:B------:R-:W-:Y:S02]  /*114d0*/  IADD3 R7, P2, PT, R4.reuse, 0x9400, RZ ;  /* 0x0000940004077810 */ /* 0x040fe40007f5e0ff */
[----:B------:R-:W-:Y:S01]  /*114e0*/  LOP3.LUT R24, R13, 0x70, R8, 0x78, !PT ;  /* 0x000000700d187812 */ /* 0x000fe200078e7808 */
[--C-:B------:R-:W-:Y:S01]  /*114f0*/  IMAD.X R39, RZ, RZ, R63.reuse, P3 ;  /* 0x000000ffff277224 */ /* 0x100fe200018e063f */
[C---:B------:R-:W-:Y:S01]  /*11500*/  IADD3 R8, P1, PT, R4.reuse, 0x9800, RZ ;  /* 0x0000980004087810 */ /* 0x040fe20007f3e0ff */
[----:B------:R-:W-:Y:S01]  /*11510*/  IMAD.X R37, RZ, RZ, R63, P2 ;  /* 0x000000ffff257224 */ /* 0x000fe200010e063f */
[----:B------:R-:W-:Y:S02]  /*11520*/  IADD3 R4, P0, PT, R4, 0x9c00, RZ ;  /* 0x00009c0004047810 */ /* 0x000fe40007f1e0ff */
[C---:B------:R-:W-:Y:S01]  /*11530*/  SHF.R.U64 R13, R6.reuse, 0x3, R39 ;  /* 0x00000003060d7819 */ /* 0x040fe20000001227 */
[----:B------:R-:W-:Y:S01]  /*11540*/  IMAD.X R35, RZ, RZ, R63, P1 ;  /* 0x000000ffff237224 */ /* 0x000fe200008e063f */
[----:B------:R-:W-:Y:S01]  /*11550*/  SHF.R.U64 R12, R7, 0x3, R37 ;  /* 0x00000003070c7819 */ /* 0x000fe20000001225 */
[----:B------:R-:W-:Y:S01]  /*11560*/  IMAD.X R63, RZ, RZ, R63, P0 ;  /* 0x000000ffff3f7224 */ /* 0x000fe200000e063f */
[----:B------:R-:W-:-:S02]  /*11570*/  LOP3.LUT R38, R6, 0x70, R13, 0x78, !PT ;  /* 0x0000007006267812 */ /* 0x000fc400078e780d */
[----:B------:R-:W-:Y:S01]  /*11580*/  LOP3.LUT R36, R7, 0x70, R12, 0x78, !PT ;  /* 0x0000007007247812 */ /* 0x000fe200078e780c */
[----:B------:R-:W-:Y:S01]  /*11590*/  IMAD.WIDE R6, R42, 0x8, R40 ;  /* 0x000000082a067825 */ /* 0x000fe200078e0228 */
[----:B------:R-:W-:Y:S02]  /*115a0*/  SHF.R.U64 R13, R8, 0x3, R35 ;  /* 0x00000003080d7819 */ /* 0x000fe40000001223 */
[----:B------:R-:W-:Y:S02]  /*115b0*/  SHF.R.U64 R11, R16, 0x3, R77 ;  /* 0x00000003100b7819 */ /* 0x000fe4000000124d */
[----:B------:R-:W-:Y:S01]  /*115c0*/  LOP3.LUT R34, R8, 0x70, R13, 0x78, !PT ;  /* 0x0000007008227812 */ /* 0x000fe200078e780d */
[----:B------:R-:W-:Y:S01]  /*115d0*/  IMAD.WIDE R12, R42, 0x8, R6 ;  /* 0x000000082a0c7825 */ /* 0x000fe200078e0206 */
[----:B------:R-:W-:Y:S02]  /*115e0*/  SHF.R.U64 R21, R14, 0x3, R15 ;  /* 0x000000030e157819 */ /* 0x000fe4000000120f */
[----:B------:R-:W-:-:S02]  /*115f0*/  LOP3.LUT R76, R16, 0x70, R11, 0x78, !PT ;  /* 0x00000070104c7812 */ /* 0x000fc400078e780b */
[----:B------:R-:W-:Y:S01]  /*11600*/  LOP3.LUT R14, R14, 0x70, R21, 0x78, !PT ;  /* 0x000000700e0e7812 */ /* 0x000fe200078e7815 */
[----:B------:R-:W-:Y:S01]  /*11610*/  IMAD.WIDE R44, R42, 0x8, R12 ;  /* 0x000000082a2c7825 */ /* 0x000fe200078e020c */
[----:B------:R-:W-:Y:S02]  /*11620*/  SHF.R.U64 R21, R4, 0x3, R63 ;  /* 0x0000000304157819 */ /* 0x000fe4000000123f */
[----:B------:R-:W-:Y:S02]  /*11630*/  MOV R11, R76 ;  /* 0x0000004c000b7202 */ /* 0x000fe40000000f00 */
[----:B------:R-:W-:Y:S01]  /*11640*/  MOV R27, R26 ;  /* 0x0000001a001b7202 */ /* 0x000fe20000000f00 */
[----:B------:R-:W-:Y:S01]  /*11650*/  IMAD.WIDE R46, R42, 0x8, R44 ;  /* 0x000000082a2e7825 */ /* 0x000fe200078e022c */
[----:B------:R-:W-:Y:S01]  /*11660*/  MOV R25, R24 ;  /* 0x0000001800197202 */ /* 0x000fe20000000f00 */
[----:B------:R-:W-:Y:S01]  /*11670*/  @!PT LDS RZ, [RZ] ;  /* 0x00000000fffff984 */ /* 0x000fe20000000800 */
[----:B------:R-:W-:Y:S01]  /*11680*/  @!PT LDS RZ, [RZ] ;  /* 0x00000000fffff984 */ /* 0x000fe20000000800 */
[----:B------:R-:W-:Y:S01]  /*11690*/  @!PT LDS RZ, [RZ] ;  /* 0x00000000fffff984 */ /* 0x000fe20000000800 */
[----:B------:R0:W-:Y:S01]  /*116a0*/  LDGSTS.E.BYPASS.LTC128B.128 [R11], desc[UR40][R74.64] ;  /* 0x000000004a0b7fae */ /* 0x0001e2000b981a28 */
[----:B------:R-:W-:-:S02]  /*116b0*/  LOP3.LUT R62, R4, 0x70, R21, 0x78, !PT ;  /* 0x00000070043e7812 */ /* 0x000fc400078e7815 */
[----:B------:R-:W-:Y:S01]  /*116c0*/  MOV R14, R14 ;  /* 0x0000000e000e7202 */ /* 0x000fe20000000f00 */
[----:B------:R0:W-:Y:S01]  /*116d0*/  LDGSTS.E.BYPASS.LTC128B.128 [R27], desc[UR40][R28.64] ;  /* 0x000000001c1b7fae */ /* 0x0001e2000b981a28 */
[----:B------:R-:W-:Y:S01]  /*116e0*/  MOV R38, R38 ;  /* 0x0000002600267202 */ /* 0x000fe20000000f00 */
[----:B------:R-:W-:Y:S01]  /*116f0*/  IMAD.WIDE R48, R42, 0x8, R46 ;  /* 0x000000082a307825 */ /* 0x000fe200078e022e */
[----:B------:R-:W-:Y:S01]  /*11700*/  MOV R36, R36 ;  /* 0x0000002400247202 */ /* 0x000fe20000000f00 */
[----:B------:R0:W-:Y:S01]  /*11710*/  LDGSTS.E.BYPASS.LTC128B.128 [R25], desc[UR40][R40.64] ;  /* 0x0000000028197fae */ /* 0x0001e2000b981a28 */
[----:B------:R-:W-:Y:S02]  /*11720*/  MOV R34, R34 ;  /* 0x0000002200227202 */ /* 0x000fe40000000f00 */
[----:B------:R-:W-:Y:S01]  /*11730*/  MOV R62, R62 ;  /* 0x0000003e003e7202 */ /* 0x000fe20000000f00 */
        /* <DEDUP_REMOVED lines=11> */
.L_x_1738:
[----:B------:R-:W-:Y:S01]  /*117f0*/  SYNCS.ARRIVE.TRANS64.A1T0 RZ, [UR10+0x34030], RZ ;  /* 0x034030ffffff79a7 */ /* 0x000fe2000810000a */
[----:B------:R-:W-:Y:S05]  /*11800*/  BRA `(.L_x_1739) ;  /* 0x0000000800187947 */ /* 0x000fea0003800000 */
.L_x_1737:
[----:B------:R-:W-:Y:S01]  /*11810*/  USHF.R.S32.HI UR6, URZ, 0x1f, UR9 ;  /* 0x0000001fff067899 */ /* 0x000fe20008011409 */
[----:B------:R-:W-:Y:S01]  /*11820*/  ISETP.NE.U32.AND P3, PT, RZ, UR4, PT ;  /* 0x00000004ff007c0c */ /* 0x000fe2000bf65070 */
[----:B------:R-:W-:Y:S01]  /*11830*/  IMAD.MOV.U32 R37, RZ, RZ, R77 ;  /* 0x000000ffff257224 */ /* 0x000fe200078e004d */
[CC--:B------:R-:W-:Y:S01]  /*11840*/  ISETP.GE.AND P0, PT, R22.reuse, R19.reuse, PT ;  /* 0x000000131600720c */ /* 0x0c0fe20003f06270 */
[----:B------:R-:W-:Y:S01]  /*11850*/  ULEA.HI UR6, UR6, UR9, URZ, 0x4 ;  /* 0x0000000906067291 */ /* 0x000fe2000f8f20ff */
[----:B------:R-:W-:Y:S01]  /*11860*/  ISETP.NE.AND.EX P3, PT, RZ, UR5, PT, P3 ;  /* 0x00000005ff007c0c */ /* 0x000fe2000bf65330 */
[----:B------:R-:W-:Y:S01]  /*11870*/  IMAD.MOV.U32 R56, RZ, RZ, R74 ;  /* 0x000000ffff387224 */ /* 0x000fe200078e004a */
[----:B------:R-:W-:Y:S01]  /*11880*/  SEL R11, RZ, 0x10, P0 ;  /* 0x00000010ff0b7807 */ /* 0x000fe20000000000 */
[----:B------:R-:W-:Y:S01]  /*11890*/  USHF.R.S32.HI UR6, URZ, 0x4, UR6 ;  /* 0x00000004ff067899 */ /* 0x000fe20008011406 */
[----:B------:R-:W-:Y:S01]  /*118a0*/  ISETP.NE.OR P5, PT, R22, R19, !P3 ;  /* 0x000000131600720c */ /* 0x000fe20005fa5670 */
[----:B------:R-:W-:Y:S01]  /*118b0*/  IMAD.MOV.U32 R57, RZ, RZ, R75 ;  /* 0x000000ffff397224 */ /* 0x000fe200078e004b */
[----:B------:R-:W-:-:S02]  /*118c0*/  LEA.HI R31, R42, R42, RZ, 0x1 ;  /* 0x0000002a2a1f7211 */ /* 0x000fc400078f08ff */
[----:B------:R-:W-:Y:S01]  /*118d0*/  SEL R11, R11, 0x10, P5 ;  /* 0x000000100b0b7807 */ /* 0x000fe20002800000 */
[----:B------:R-:W-:Y:S01]  /*118e0*/  IMAD R23, RZ, RZ, -UR6 ;  /* 0x80000006ff177e24 */ /* 0x000fe2000f8e02ff */
[----:B0-----:R-:W-:Y:S02]  /*118f0*/  SHF.R.U64 R7, R16, 0x3, R77 ;  /* 0x0000000310077819 */ /* 0x001fe4000000124d */
[----:B------:R-:W-:Y:S02]  /*11900*/  ISETP.NE.U32.AND P1, PT, R11, RZ, PT ;  /* 0x000000ff0b00720c */ /* 0x000fe40003f25070 */
[----:B------:R-:W-:Y:S02]  /*11910*/  VIADDMNMX R23, R23, UR8, RZ, PT ;  /* 0x0000000817177c46 */ /* 0x000fe4000b8001ff */
[----:B------:R-:W-:Y:S02]  /*11920*/  SHF.R.S32.HI R31, RZ, 0x1, R31 ;  /* 0x00000001ff1f7819 */ /* 0x000fe4000001141f */
[----:B------:R-:W-:-:S02]  /*11930*/  SHF.R.S32.HI R28, RZ, 0x1f, R23 ;  /* 0x0000001fff1c7819 */ /* 0x000fc40000011417 */
[----:B------:R-:W-:Y:S01]  /*11940*/  IADD3 R23, P4, P2, R53, R10, R23 ;  /* 0x0000000a35177210 */ /* 0x000fe20007a9e017 */
[----:B------:R-:W-:Y:S01]  /*11950*/  IMAD.WIDE R56, R31, 0x10, R56 ;  /* 0x000000101f387825 */ /* 0x000fe200078e0238 */
[----:B------:R-:W-:Y:S02]  /*11960*/  LOP3.LUT R36, R16, 0x70, R7, 0x78, !PT ;  /* 0x0000007010247812 */ /* 0x000fe400078e7807 */
[----:B------:R-:W-:Y:S02]  /*11970*/  IADD3.X R21, PT, PT, RZ, R9, R28, P4, P2 ;  /* 0x00000009ff157210 */ /* 0x000fe400027e441c */
[CC--:B------:R-:W-:Y:S02]  /*11980*/  ISETP.GE.AND P6, PT, R24.reuse, R19.reuse, PT ;  /* 0x000000131800720c */ /* 0x0c0fe40003fc6270 */
[----:B------:R-:W-:Y:S02]  /*11990*/  ISETP.NE.OR P0, PT, R24, R19, !P3 ;  /* 0x000000131800720c */ /* 0x000fe40005f05670 */
[----:B------:R-:W-:-:S02]  /*119a0*/  SEL R38, R74, R23, P5 ;  /* 0x000000174a267207 */ /* 0x000fc40002800000 */
[----:B------:R-:W-:Y:S02]  /*119b0*/  SEL R39, R75, R21, P5 ;  /* 0x000000154b277207 */ /* 0x000fe40002800000 */
[----:B------:R-:W-:Y:S02]  /*119c0*/  MOV R7, R36 ;  /* 0x0000002400077202 */ /* 0x000fe40000000f00 */
[CC--:B------:R-:W-:Y:S02]  /*119d0*/  ISETP.GE.AND P4, PT, R14.reuse, R19.reuse, PT ;  /* 0x000000130e00720c */ /* 0x0c0fe40003f86270 */
[----:B------:R-:W-:Y:S01]  /*119e0*/  ISETP.NE.OR P5, PT, R14, R19, !P3 ;  /* 0x000000130e00720c */ /* 0x000fe20005fa5670 */
[----:B------:R-:W-:Y:S01]  /*119f0*/  @!PT LDS RZ, [RZ] ;  /* 0x00000000fffff984 */ /* 0x000fe20000000800 */
[----:B------:R-:W-:Y:S01]  /*11a00*/  @!PT LDS RZ, [RZ] ;  /* 0x00000000fffff984 */ /* 0x000fe20000000800 */
[----:B------:R-:W-:Y:S01]  /*11a10*/  @!PT LDS RZ, [RZ] ;  /* 0x00000000fffff984 */ /* 0x000fe20000000800 */
[----:B------:R0:W-:Y:S01]  /*11a20*/  LDGSTS.E.BYPASS.LTC128B.128 [R7], desc[UR40][R38.64], P1 ;  /* 0x0000000026077fae */ /* 0x0001e20008981a28 */
[----:B------:R-:W-:Y:S02]  /*11a30*/  IADD3 R24, P2, PT, R4, 0x8400, RZ ;  /* 0x0000840004187810 */ /* 0x000fe40007f5e0ff */
[----:B------:R-:W-:-:S02]  /*11a40*/  SEL R29, RZ, 0x10, P6 ;  /* 0x00000010ff1d7807 */ /* 0x000fc40003000000 */
[----:B------:R-:W-:Y:S01]  /*11a50*/  IADD3 R14, P6, PT, R4, 0x8800, RZ ;  /* 0x00008800040e7810 */ /* 0x000fe20007fde0ff */
[----:B------:R-:W-:Y:S01]  /*11a60*/  IMAD.X R41, RZ, RZ, R63, P2 ;  /* 0x000000ffff297224 */ /* 0x000fe200010e063f */
[----:B------:R-:W-:Y:S02]  /*11a70*/  SEL R48, R56, R23, P0 ;  /* 0x0000001738307207 */ /* 0x000fe40000000000 */
[----:B------:R-:W-:Y:S01]  /*11a80*/  SEL R49, R57, R21, P0 ;  /* 0x0000001539317207 */ /* 0x000fe20000000000 */
[----:B------:R-:W-:Y:S01]  /*11a90*/  IMAD.WIDE R56, R31, 0x10, R56 ;  /* 0x000000101f387825 */ /* 0x000fe200078e0238 */
[CC--:B------:R-:W-:Y:S02]  /*11aa0*/  ISETP.GE.AND P1, PT, R12.reuse, R19.reuse, PT ;  /* 0x000000130c00720c */ /* 0x0c0fe40003f26270 */
[----:B------:R-:W-:Y:S02]  /*11ab0*/  ISETP.NE.OR P2, PT, R12, R19, !P3 ;  /* 0x000000130c00720c */ /* 0x000fe40005f45670 */
[----:B------:R-:W-:-:S02]  /*11ac0*/  SEL R29, R29, 0x10, P0 ;  /* 0x000000101d1d7807 */ /* 0x000fc40000000000 */
[----:B------:R-:W-:Y:S02]  /*11ad0*/  SEL R28, RZ, 0x10, P4 ;  /* 0x00000010ff1c7807 */ /* 0x000fe40002000000 */
[----:B------:R-:W-:Y:S02]  /*11ae0*/  ISETP.GE.AND P0, PT, R8, R19, PT ;  /* 0x000000130800720c */ /* 0x000fe40003f06270 */
[----:B------:R-:W-:Y:S02]  /*11af0*/  IADD3 R12, P4, PT, R4, 0x8c00, RZ ;  /* 0x00008c00040c7810 */ /* 0x000fe40007f9e0ff */
[----:B------:R-:W-:Y:S02]  /*11b00*/  SEL R46, R56, R23, P5 ;  /* 0x00000017382e7207 */ /* 0x000fe40002800000 */
[----:B------:R-:W-:Y:S01]  /*11b10*/  SEL R47, R57, R21, P5 ;  /* 0x00000015392f7207 */ /* 0x000fe20002800000 */
[----:B------:R-:W-:Y:S01]  /*11b20*/  IMAD.WIDE R56, R31, 0x10, R56 ;  /* 0x000000101f387825 */ /* 0x000fe200078e0238 */
[----:B------:R-:W-:-:S02]  /*11b30*/  SEL R27, RZ, 0x10, P1 ;  /* 0x00000010ff1b7807 */ /* 0x000fc40000800000 */
[----:B------:R-:W-:Y:S01]  /*11b40*/  SEL R28, R28, 0x10, P5 ;  /* 0x000000101c1c7807 */ /* 0x000fe20002800000 */
[--C-:B0-----:R-:W-:Y:S01]  /*11b50*/  IMAD.X R39, RZ, RZ, R63.reuse, P6 ;  /* 0x000000ffff277224 */ /* 0x101fe200030e063f */
[-C--:B------:R-:W-:Y:S01]  /*11b60*/  ISETP.NE.OR P6, PT, R8, R19.reuse, !P3 ;  /* 0x000000130800720c */ /* 0x080fe20005fc5670 */
[--C-:B------:R-:W-:Y:S01]  /*11b70*/  IMAD.X R37, RZ, RZ, R63.reuse, P4 ;  /* 0x000000ffff257224 */ /* 0x100fe200020e063f */
[----:B------:R-:W-:Y:S02]  /*11b80*/  IADD3 R8, P1, PT, R4, 0x9000, RZ ;  /* 0x0000900004087810 */ /* 0x000fe40007f3e0ff */
[CC--:B------:R-:W-:Y:S02]  /*11b90*/  ISETP.GE.AND P5, PT, R6.reuse, R19.reuse, PT ;  /* 0x000000130600720c */ /* 0x0c0fe40003fa6270 */
[----:B------:R-:W-:Y:S01]  /*11ba0*/  ISETP.NE.OR P4, PT, R6, R19, !P3 ;  /* 0x000000130600720c */ /* 0x000fe20005f85670 */
[----:B------:R-:W-:Y:S01]  /*11bb0*/  IMAD.X R35, RZ, RZ, R63, P1 ;  /* 0x000000ffff237224 */ /* 0x000fe200008e063f */
[----:B------:R-:W-:-:S02]  /*11bc0*/  SEL R44, R56, R23, P2 ;  /* 0x00000017382c7207 */ /* 0x000fc40001000000 */
[----:B------:R-:W-:Y:S01]  /*11bd0*/  SEL R45, R57, R21, P2 ;  /* 0x00000015392d7207 */ /* 0x000fe20001000000 */
[----:B------:R-:W-:Y:S01]  /*11be0*/  IMAD.WIDE R56, R31, 0x10, R56 ;  /* 0x000000101f387825 */ /* 0x000fe200078e0238 */
[----:B------:R-:W-:Y:S02]  /*11bf0*/  SEL R27, R27, 0x10, P2 ;  /* 0x000000101b1b7807 */ /* 0x000fe40001000000 */
[C---:B------:R-:W-:Y:S02]  /*11c00*/  IADD3 R7, P2, PT, R4.reuse, 0x9400, RZ ;  /* 0x0000940004077810 */ /* 0x040fe40007f5e0ff */
[----:B------:R-:W-:Y:S02]  /*11c10*/  IADD3 R6, P1, PT, R4, 0x9800, RZ ;  /* 0x0000980004067810 */ /* 0x000fe40007f3e0ff */
[----:B------:R-:W-:Y:S01]  /*11c20*/  SHF.R.U64 R13, R14, 0x3, R39 ;  /* 0x000000030e0d7819 */ /* 0x000fe20000001227 */
[----:B------:R-:W-:Y:S01]  /*11c30*/  IMAD.X R61, RZ, RZ, R63, P2 ;  /* 0x000000ffff3d7224 */ /* 0x000fe200010e063f */
[----:B------:R-:W-:Y:S01]  /*11c40*/  SHF.R.U64 R11, R12, 0x3, R37 ;  /* 0x000000030c0b7819 */ /* 0x000fe20000001225 */
[----:B------:R-:W-:Y:S01]  /*11c50*/  IMAD.X R59, RZ, RZ, R63, P1 ;  /* 0x000000ffff3b7224 */ /* 0x000fe200008e063f */
[----:B------:R-:W-:-:S02]  /*11c60*/  SEL R25, RZ, 0x10, P0 ;  /* 0x00000010ff197807 */ /* 0x000fc40000000000 */
[----:B------:R-:W-:Y:S02]  /*11c70*/  IADD3 R4, P0, PT, R4, 0x9c00, RZ ;  /* 0x00009c0004047810 */ /* 0x000fe40007f1e0ff */
[----:B------:R-:W-:Y:S02]  /*11c80*/  LOP3.LUT R38, R14, 0x70, R13, 0x78, !PT ;  /* 0x000000700e267812 */ /* 0x000fe400078e780d */
[----:B------:R-:W-:Y:S01]  /*11c90*/  LOP3.LUT R36, R12, 0x70, R11, 0x78, !PT ;  /* 0x000000700c247812 */ /* 0x000fe200078e780b */
[----:B------:R-:W-:Y:S01]  /*11ca0*/  IMAD.X R63, RZ, RZ, R63, P0 ;  /* 0x000000ffff3f7224 */ /* 0x000fe200000e063f */
[C---:B------:R-:W-:Y:S02]  /*11cb0*/  SHF.R.U64 R12, R7.reuse, 0x3, R61 ;  /* 0x00000003070c7819 */ /* 0x040fe4000000123d */
[----:B------:R-:W-:Y:S02]  /*11cc0*/  SHF.R.U64 R13, R6, 0x3, R59 ;  /* 0x00000003060d7819 */ /* 0x000fe4000000123b */
[----:B------:R-:W-:-:S02]  /*11cd0*/  LOP3.LUT R60, R7, 0x70, R12, 0x78, !PT ;  /* 0x00000070073c7812 */ /* 0x000fc400078e780c */
[----:B------:R-:W-:Y:S02]  /*11ce0*/  LOP3.LUT R58, R6, 0x70, R13, 0x78, !PT ;  /* 0x00000070063a7812 */ /* 0x000fe400078e780d */
[----:B------:R-:W-:Y:S02]  /*11cf0*/  SHF.R.U64 R15, R24, 0x3, R41 ;  /* 0x00000003180f7819 */ /* 0x000fe40000001229 */
[----:B------:R-:W-:Y:S02]  /*11d00*/  SEL R12, R56, R23, P6 ;  /* 0x00000017380c7207 */ /* 0x000fe40003000000 */
[----:B------:R-:W-:Y:S01]  /*11d10*/  SEL R13, R57, R21, P6 ;  /* 0x00000015390d7207 */ /* 0x000fe20003000000 */
[----:B------:R-:W-:Y:S01]  /*11d20*/  IMAD.WIDE R56, R31, 0x10, R56 ;  /* 0x000000101f387825 */ /* 0x000fe200078e0238 */
[----:B------:R-:W-:Y:S02]  /*11d30*/  SEL R25, R25, 0x10, P6 ;  /* 0x0000001019197807 */ /* 0x000fe40003000000 */
[----:B------:R-:W-:-:S02]  /*11d40*/  ISETP.NE.U32.AND P6, PT, R29, RZ, PT ;  /* 0x000000ff1d00720c */ /* 0x000fc40003fc5070 */
[----:B------:R-:W-:Y:S02]  /*11d50*/  SHF.R.U64 R11, R4, 0x3, R63 ;  /* 0x00000003040b7819 */ /* 0x000fe4000000123f */
[-C--:B------:R-:W-:Y:S02]  /*11d60*/  ISETP.GE.AND P2, PT, R34, R19.reuse, PT ;  /* 0x000000132200720c */ /* 0x080fe40003f46270 */
[----:B------:R-:W-:Y:S02]  /*11d70*/  LOP3.LUT R40, R24, 0x70, R15, 0x78, !PT ;  /* 0x0000007018287812 */ /* 0x000fe400078e780f */
[----:B------:R-:W-:Y:S02]  /*11d80*/  ISETP.GE.AND P0, PT, R26, R19, PT ;  /* 0x000000131a00720c */ /* 0x000fe40003f06270 */
[----:B------:R-:W-:Y:S02]  /*11d90*/  SHF.R.U64 R15, R8, 0x3, R35 ;  /* 0x00000003080f7819 */ /* 0x000fe40000001223 */
[----:B------:R-:W-:-:S02]  /*11da0*/  LOP3.LUT R62, R4, 0x70, R11, 0x78, !PT ;  /* 0x00000070043e7812 */ /* 0x000fc400078e780b */
[----:B------:R-:W-:Y:S02]  /*11db0*/  SEL R4, RZ, 0x10, P5 ;  /* 0x00000010ff047807 */ /* 0x000fe40002800000 */
[-C--:B------:R-:W-:Y:S02]  /*11dc0*/  ISETP.NE.OR P1, PT, R34, R19.reuse, !P3 ;  /* 0x000000132200720c */ /* 0x080fe40005f25670 */
[----:B------:R-:W-:Y:S02]  /*11dd0*/  SEL R6, RZ, 0x10, P2 ;  /* 0x00000010ff067807 */ /* 0x000fe40001000000 */
[----:B------:R-:W-:Y:S02]  /*11de0*/  ISETP.NE.OR P3, PT, R26, R19, !P3 ;  /* 0x000000131a00720c */ /* 0x000fe40005f65670 */
        /* <DEDUP_REMOVED lines=39> */
.L_x_1740:
[----:B------:R-:W-:Y:S01]  /*12060*/  SYNCS.ARRIVE.TRANS64.A1T0 RZ, [UR10+0x34030], RZ ;  /* 0x034030ffffff79a7 */ /* 0x000fe2000810000a */
.L_x_1739:
[----:B------:R-:W1:Y:S01]  /*12070*/  LDCU.64 UR4, c[0x0][0x3d0] ;  /* 0x00007a00ff0477ac */ /* 0x000e620008000a00 */
[----:B0-----:R-:W0:Y:S01]  /*12080*/  LDC R48, c[0x0][0x400] ;  /* 0x00010000ff307b82 */ /* 0x001e220000000800 */
[----:B------:R-:W-:Y:S01]  /*12090*/  IMAD.U32 R6, RZ, RZ, UR12 ;  /* 0x0000000cff067e24 */ /* 0x000fe2000f8e00ff */
[----:B------:R-:W-:Y:S01]  /*120a0*/  MOV R51, RZ ;  /* 0x000000ff00337202 */ /* 0x000fe20000000f00 */
[----:B------:R-:W2:Y:S01]  /*120b0*/  LDCU.64 UR6, c[0x0][0x3f8] ;  /* 0x00007f00ff0677ac */ /* 0x000ea20008000a00 */
[----:B------:R-:W-:Y:S02]  /*120c0*/  IMAD.U32 R7, RZ, RZ, UR13 ;  /* 0x0000000dff077e24 */ /* 0x000fe4000f8e00ff */
[----:B------:R-:W-:Y:S01]  /*120d0*/  IADD3 R15, P4, P3, R6, 0x8000, R2 ;  /* 0x00008000060f7810 */ /* 0x000fe20007b9e002 */
[----:B------:R-:W-:-:S03]  /*120e0*/  UMOV UR11, 0x1 ;  /* 0x00000001000b7882 */ /* 0x000fc60000000000 */
[----:B------:R-:W-:Y:S02]  /*120f0*/  IADD3.X R14, PT, PT, RZ, UR13, RZ, P4, P3 ;  /* 0x0000000dff0e7c10 */ /* 0x000fe4000a7e64ff */
[----:B-1----:R-:W-:-:S05]  /*12100*/  IADD3 R23, P0, PT, R50, UR4, RZ ;  /* 0x0000000432177c10 */ /* 0x002fca000ff1e0ff */
[----:B------:R-:W-:Y:S01]  /*12110*/  IMAD.X R21, RZ, RZ, UR5, P0 ;  /* 0x00000005ff157e24 */ /* 0x000fe200080e06ff */
[----:B------:R-:W-:Y:S01]  /*12120*/  ISETP.GE.AND P0, PT, R0, 0x1, PT ;  /* 0x000000010000780c */ /* 0x000fe20003f06270 */
[----:B0-----:R-:W-:Y:S01]  /*12130*/  IMAD R13, R22, R48, R53 ;  /* 0x00000030160d7224 */ /* 0x001fe200078e0235 */
[C---:B------:R-:W-:Y:S01]  /*12140*/  SHF.L.U32 R27, R48.reuse, 0x5, RZ ;  /* 0x00000005301b7819 */ /* 0x040fe200000006ff */
[C---:B------:R-:W-:Y:S02]  /*12150*/  IMAD.SHL.U32 R29, R48.reuse, 0x8, RZ ;  /* 0x00000008301d7824 */ /* 0x040fe400078e00ff */
[----:B------:R-:W-:Y:S01]  /*12160*/  IMAD.SHL.U32 R28, R48, 0x40, RZ ;  /* 0x00000040301c7824 */ /* 0x000fe200078e00ff */
[--C-:B------:R-:W-:Y:S02]  /*12170*/  SHF.R.S32.HI R12, RZ, 0x1f, R13.reuse ;  /* 0x0000001fff0c7819 */ /* 0x100fe4000001140d */
[----:B--2---:R-:W-:-:S04]  /*12180*/  IADD3 R13, P2, P1, R18, UR6, R13 ;  /* 0x00000006120d7c10 */ /* 0x004fc8000f95e00d */
[----:B------:R-:W-:Y:S01]  /*12190*/  IADD3.X R12, PT, PT, RZ, UR7, R12, P2, P1 ;  /* 0x00000007ff0c7c10 */ /* 0x000fe200097e240c */
[----:B------:R-:W-:Y:S01]  /*121a0*/  UMOV UR7, 0x1 ;  /* 0x0000000100077882 */ /* 0x000fe20000000000 */
[----:B------:R-:W-:Y:S07]  /*121b0*/  @!P0 BRA `(.L_x_1741) ;  /* 0x0000001c00f48947 */ /* 0x000fee0003800000 */
[----:B------:R-:W-:Y:S01]  /*121c0*/  VIADD R7, R0, 0x7f ;  /* 0x0000007f00077836 */ /* 0x000fe20000000000 */
[----:B------:R-:W-:Y:S01]  /*121d0*/  USHF.R.S32.HI UR4, URZ, 0x1f, UR9 ;  /* 0x0000001fff047899 */ /* 0x000fe20008011409 */
[----:B------:R-:W-:Y:S01]  /*121e0*/  IADD3 R11, PT, PT, -R5, R22, -R3 ;  /* 0x00000016050b7210 */ /* 0x000fe20007ffe903 */
[----:B------:R-:W-:Y:S01]  /*121f0*/  IMAD.SHL.U32 R26, R42, 0x40, RZ ;  /* 0x000000402a1a7824 */ /* 0x000fe200078e00ff */
[----:B------:R-:W-:Y:S01]  /*12200*/  IADD3 R3, PT, PT, R32, R3, R5 ;  /* 0x0000000320037210 */ /* 0x000fe20007ffe005 */
[----:B------:R-:W-:Y:S01]  /*12210*/  ULEA.HI UR4, UR4, UR9, URZ, 0x4 ;  /* 0x0000000904047291 */ /* 0x000fe2000f8f20ff */
[----:B------:R-:W-:Y:S01]  /*12220*/  SHF.R.S32.HI R0, RZ, 0x1f, R7 ;  /* 0x0000001fff007819 */ /* 0x000fe20000011407 */
[----:B------:R-:W-:Y:S01]  /*12230*/  IMAD.IADD R32, R11, 0x1, -R32 ;  /* 0x000000010b207824 */ /* 0x000fe200078e0a20 */
[----:B------:R-:W-:Y:S01]  /*12240*/  LEA.HI R49, R48, R48, RZ, 0x1 ;  /* 0x0000003030317211 */ /* 0x000fe200078f08ff */
[----:B------:R-:W-:Y:S01]  /*12250*/  USHF.R.S32.HI UR4, URZ, 0x4, UR4 ;  /* 0x00000004ff047899 */ /* 0x000fe20008011404 */
[----:B------:R-:W-:Y:S01]  /*12260*/  LEA.HI R7, R0, R7, RZ, 0x7 ;  /* 0x0000000700077211 */ /* 0x000fe200078f38ff */
[----:B------:R-:W-:Y:S01]  /*12270*/  HFMA2 R35, -RZ, RZ, 0, 0 ;  /* 0x00000000ff237431 */ /* 0x000fe200000001ff */
[----:B------:R-:W-:Y:S01]  /*12280*/  LEA.HI R11, R42, R42, RZ, 0x1 ;  /* 0x0000002a2a0b7211 */ /* 0x000fe200078f08ff */
[----:B------:R-:W-:Y:S01]  /*12290*/  IMAD.SHL.U32 R41, R48, 0x10, RZ ;  /* 0x0000001030297824 */ /* 0x000fe200078e00ff */
[----:B------:R-:W-:Y:S01]  /*122a0*/  SHF.R.S32.HI R7, RZ, 0x7, R7 ;  /* 0x00000007ff077819 */ /* 0x000fe20000011407 */
[----:B------:R-:W-:Y:S01]  /*122b0*/  IMAD R0, RZ, RZ, -UR4 ;  /* 0x80000004ff007e24 */ /* 0x000fe2000f8e02ff */
[----:B------:R-:W-:Y:S01]  /*122c0*/  SHF.L.U32 R47, R42, 0x4, RZ ;  /* 0x000000042a2f7819 */ /* 0x000fe200000006ff */
[----:B------:R-:W-:Y:S01]  /*122d0*/  IMAD R40, R48, 0x18, RZ ;  /* 0x0000001830287824 */ /* 0x000fe200078e02ff */
[----:B------:R-:W-:Y:S01]  /*122e0*/  IADD3 R36, PT, PT, R3, -0x78, -R22 ;  /* 0xffffff8803247810 */ /* 0x000fe20007ffe816 */
[----:B------:R-:W-:Y:S01]  /*122f0*/  IMAD.SHL.U32 R7, R7, 0x2, RZ ;  /* 0x0000000207077824 */ /* 0x000fe200078e00ff */
[----:B------:R-:W-:Y:S01]  /*12300*/  VIADDMNMX R0, R0, UR8, RZ, PT ;  /* 0x0000000800007c46 */ /* 0x000fe2000b8001ff */
[C---:B------:R-:W-:Y:S01]  /*12310*/  IMAD R39, R48.reuse, 0x28, RZ ;  /* 0x0000002830277824 */ /* 0x040fe200078e02ff */
[----:B------:R-:W-:Y:S01]  /*12320*/  SHF.R.S32.HI R49, RZ, 0x1, R49 ;  /* 0x00000001ff317819 */ /* 0x000fe20000011431 */
[C---:B------:R-:W-:Y:S01]  /*12330*/  IMAD R38, R48.reuse, 0x30, RZ ;  /* 0x0000003030267824 */ /* 0x040fe200078e02ff */
[----:B------:R-:W-:Y:S01]  /*12340*/  VIMNMX R34, PT, PT, R7, 0x2, PT ;  /* 0x0000000207227848 */ /* 0x000fe20003fe0100 */
[----:B------:R-:W-:Y:S01]  /*12350*/  IMAD R37, R48, 0x38, RZ ;  /* 0x0000003830257824 */ /* 0x000fe200078e02ff */
[--C-:B------:R-:W-:Y:S01]  /*12360*/  IADD3 R10, P1, P0, R53, R10, R0.reuse ;  /* 0x0000000a350a7210 */ /* 0x100fe2000783e000 */
[C---:B------:R-:W-:Y:S01]  /*12370*/  IMAD R46, R42.reuse, 0x18, RZ ;  /* 0x000000182a2e7824 */ /* 0x040fe200078e02ff */
[----:B------:R-:W-:Y:S01]  /*12380*/  SHF.R.S32.HI R24, RZ, 0x1f, R0 ;  /* 0x0000001fff187819 */ /* 0x000fe20000011400 */
[----:B------:R-:W-:Y:S01]  /*12390*/  IMAD.IADD R51, R7, 0x1, -R34 ;  /* 0x0000000107337824 */ /* 0x000fe200078e0a22 */
[----:B------:R-:W-:Y:S01]  /*123a0*/  IADD3 R25, P3, P2, R53, R23, R0 ;  /* 0x0000001735197210 */ /* 0x000fe20007a7e000 */
[C---:B------:R-:W-:Y:S01]  /*123b0*/  IMAD.SHL.U32 R45, R42.reuse, 0x20, RZ ;  /* 0x000000202a2d7824 */ /* 0x040fe200078e00ff */
[--C-:B------:R-:W-:Y:S01]  /*123c0*/  IADD3.X R9, PT, PT, RZ, R9, R24.reuse, P1, P0 ;  /* 0x00000009ff097210 */ /* 0x100fe20000fe0418 */
[C---:B------:R-:W-:Y:S01]  /*123d0*/  IMAD R44, R42.reuse, 0x28, RZ ;  /* 0x000000282a2c7824 */ /* 0x040fe200078e02ff */
[----:B------:R-:W-:Y:S01]  /*123e0*/  IADD3 R34, PT, PT, -R7, R34, RZ ;  /* 0x0000002207227210 */ /* 0x000fe20007ffe1ff */
[----:B------:R-:W-:Y:S01]  /*123f0*/  IMAD R43, R42, 0x30, RZ ;  /* 0x000000302a2b7824 */ /* 0x000fe200078e02ff */
[----:B------:R-:W-:Y:S01]  /*12400*/  SHF.R.S32.HI R11, RZ, 0x1, R11 ;  /* 0x00000001ff0b7819 */ /* 0x000fe2000001140b */
[----:B------:R-:W-:Y:S01]  /*12410*/  IMAD.SHL.U32 R48, R48, 0x2, RZ ;  /* 0x0000000230307824 */ /* 0x000fe200078e00ff */
[----:B------:R-:W-:Y:S01]  /*12420*/  IADD3.X R24, PT, PT, RZ, R21, R24, P3, P2 ;  /* 0x00000015ff187210 */ /* 0x000fe20001fe4418 */
[----:B------:R-:W-:Y:S01]  /*12430*/  IMAD R42, R42, 0x38, RZ ;  /* 0x000000382a2a7824 */ /* 0x000fe200078e02ff */
[----:B------:R-:W-:Y:S01]  /*12440*/  LOP3.LUT R51, R51, 0x1, RZ, 0xfc, !PT ;  /* 0x0000000133337812 */ /* 0x000fe200078efcff */
[----:B------:R-:W-:Y:S01]  /*12450*/  IMAD.MOV.U32 R33, RZ, RZ, R26 ;  /* 0x000000ffff217224 */ /* 0x000fe200078e001a */
[----:B------:R-:W-:Y:S01]  /*12460*/  UMOV UR6, 0x1 ;  /* 0x0000000100067882 */ /* 0x000fe20000000000 */
[----:B------:R-:W0:Y:S01]  /*12470*/  LDCU.64 UR4, c[0x0][0x3c0] ;  /* 0x00007800ff0477ac */ /* 0x000e220008000a00 */
[----:B------:R-:W-:Y:S01]  /*12480*/  UMOV UR7, 0x1 ;  /* 0x0000000100077882 */ /* 0x000fe20000000000 */
[----:B------:R-:W-:-:S03]  /*12490*/  UMOV UR11, 0x1 ;  /* 0x00000001000b7882 */ /* 0x000fc60000000000 */
.L_x_1754:
[----:B01----:R-:W-:Y:S05]  /*124a0*/  BRA.U UP1, `(.L_x_1742) ;  /* 0x0000000101047547 */ /* 0x003fea000b800000 */
[----:B0-----:R-:W-:Y:S05]  /*124b0*/  BPT.TRAP 0x1 ;  /* 0x000000040000795c */ /* 0x001fea0000300000 */
.L_x_1742:
[----:B------:R-:W-:Y:S01]  /*124c0*/  ULEA UR9, UR7, UR10, 0x3 ;  /* 0x0000000a07097291 */ /* 0x000fe2000f8e18ff */
[----:B------:R-:W-:Y:S01]  /*124d0*/  IMAD.U32 R3, RZ, RZ, UR11 ;  /* 0x0000000bff037e24 */ /* 0x000fe2000f8e00ff */
[----:B------:R-:W-:-:S04]  /*124e0*/  ISETP.LE.AND P0, PT, R17, UR6, PT ;  /* 0x0000000611007c0c */ /* 0x000fc8000bf03270 */
[----:B------:R-:W-:-:S04]  /*124f0*/  SHF.L.U32 R3, R3, 0x1f, RZ ;  /* 0x0000001f03037819 */ /* 0x000fc800000006ff */
[----:B------:R-:W1:Y:S02]  /*12500*/  SYNCS.PHASECHK.TRANS64.TRYWAIT P1, [UR9+0x340e0], R3 ;  /* 0x0340e003ff0075a7 */ /* 0x000e640008021109 */
[----:B-1----:R-:W-:Y:S05]  /*12510*/  @!P1 BRA `(.L_x_1743) ;  /* 0x0000003c00449947 */ /* 0x002fea0003800000 */
.L_x_1826:
[----:B------:R-:W-:Y:S05]  /*12520*/  @P0 BRA `(.L_x_1744) ;  /* 0x0000000400340947 */ /* 0x000fea0003800000 */
[----:B------:R-:W-:Y:S01]  /*12530*/  USHF.L.U32 UR8, UR7, 0xd, URZ ;  /* 0x0000000d07087899 */ /* 0x000fe200080006ff */
[----:B------:R-:W-:-:S04]  /*12540*/  IADD3 R72, P3, PT, R33, R74, RZ ;  /* 0x0000004a21487210 */ /* 0x000fc80007f7e0ff */
[----:B------:R-:W-:Y:S01]  /*12550*/  LEA.HI.X.SX32 R73, R33, R75, 0x1, P3 ;  /* 0x0000004b21497211 */ /* 0x000fe200018f0eff */
[----:B------:R-:W-:Y:S01]  /*12560*/  IMAD.U32 R65, RZ, RZ, UR8 ;  /* 0x00000008ff417e24 */ /* 0x000fe2000f8e00ff */
[----:B-1----:R-:W-:Y:S02]  /*12570*/  IADD3 R0, P0, PT, R16, UR8, RZ ;  /* 0x0000000810007c10 */ /* 0x002fe4000ff1e0ff */
[----:B------:R-:W-:Y:S02]  /*12580*/  IADD3 R80, P3, PT, R45, R72, RZ ;  /* 0x000000482d507210 */ /* 0x000fe40007f7e0ff */
[----:B------:R-:W-:Y:S02]  /*12590*/  LEA.HI.X.SX32 R65, R65, R77, 0x1, P0 ;  /* 0x0000004d41417211 */ /* 0x000fe400000f0eff */
[C---:B------:R-:W-:Y:S02]  /*125a0*/  IADD3 R4, P2, PT, R0.reuse, 0x800, RZ ;  /* 0x0000080000047810 */ /* 0x040fe40007f5e0ff */
[----:B------:R-:W-:-:S02]  /*125b0*/  IADD3 R2, P0, PT, R0, 0x400, RZ ;  /* 0x0000040000027810 */ /* 0x000fc40007f1e0ff */
[C---:B------:R-:W-:Y:S01]  /*125c0*/  IADD3 R6, P1, PT, R0.reuse, 0xc00, RZ ;  /* 0x00000c0000067810 */ /* 0x040fe20007f3e0ff */
[--C-:B------:R-:W-:Y:S01]  /*125d0*/  IMAD.X R61, RZ, RZ, R65.reuse, P2 ;  /* 0x000000ffff3d7224 */ /* 0x100fe200010e0641 */
[----:B------:R-:W-:Y:S01]  /*125e0*/  LEA.HI.X.SX32 R81, R45, R73, 0x1, P3 ;  /* 0x000000492d517211 */ /* 0x000fe200018f0eff */
[--C-:B------:R-:W-:Y:S01]  /*125f0*/  IMAD.X R63, RZ, RZ, R65.reuse, P0 ;  /* 0x000000ffff3f7224 */ /* 0x100fe200000e0641 */
[----:B------:R-:W-:Y:S01]  /*12600*/  IADD3 R8, P0, PT, R0, 0x1000, RZ ;  /* 0x0000100000087810 */ /* 0x000fe20007f1e0ff */
[----:B------:R-:W-:Y:S01]  /*12610*/  IMAD.X R59, RZ, RZ, R65, P1 ;  /* 0x000000ffff3b7224 */ /* 0x000fe200008e0641 */
[----:B------:R-:W-:Y:S02]  /*12620*/  SHF.R.U64 R5, R4, 0x3, R61 ;  /* 0x0000000304057819 */ /* 0x000fe4000000123d */
[----:B------:R-:W-:Y:S01]  /*12630*/  SHF.R.U64 R3, R2, 0x3, R63 ;  /* 0x0000000302037819 */ /* 0x000fe2000000123f */
[----:B------:R-:W-:Y:S01]  /*12640*/  IMAD.X R57, RZ, RZ, R65, P0 ;  /* 0x000000ffff397224 */ /* 0x000fe200000e0641 */
[----:B------:R-:W-:-:S02]  /*12650*/  LOP3.LUT R60, R4, 0x70, R5, 0x78, !PT ;  /* 0x00000070043c7812 */ /* 0x000fc400078e7805 */
[----:B------:R-:W-:Y:S02]  /*12660*/  IADD3 R4, P0, PT, R0, 0x1c00, RZ ;  /* 0x00001c0000047810 */ /* 0x000fe40007f1e0ff */
[----:B------:R-:W-:Y:S02]  /*12670*/  LOP3.LUT R62, R2, 0x70, R3, 0x78, !PT ;  /* 0x00000070023e7812 */ /* 0x000fe400078e7803 */
[----:B------:R-:W-:Y:S01]  /*12680*/  SHF.R.U64 R3, R8, 0x3, R57 ;  /* 0x0000000308037819 */ /* 0x000fe20000001239 */
[----:B------:R-:W-:Y:S01]  /*12690*/  IMAD.X R67, RZ, RZ, R65, P0 ;  /* 0x000000ffff437224 */ /* 0x000fe200000e0641 */
[----:B------:R-:W-:Y:S02]  /*126a0*/  IADD3 R2, P2, PT, R0, 0x1400, RZ ;  /* 0x0000140000027810 */ /* 0x000fe40007f5e0ff */
[----:B------:R-:W-:Y:S02]  /*126b0*/  SHF.R.U64 R7, R6, 0x3, R59 ;  /* 0x0000000306077819 */ /* 0x000fe4000000123b */
[----:B------:R-:W-:Y:S01]  /*126c0*/  LOP3.LUT R56, R8, 0x70, R3, 0x78, !PT ;  /* 0x0000007008387812 */ /* 0x000fe200078e7803 */
[----:B------:R-:W-:Y:S01]  /*126d0*/  IMAD.X R71, RZ, RZ, R65, P2 ;  /* 0x000000ffff477224 */ /* 0x000fe200010e0641 */
[----:B------:R-:W-:-:S02]  /*126e0*/  IADD3 R3, P1, PT, R0, 0x1800, RZ ;  /* 0x0000180000037810 */ /* 0x000fc40007f3e0ff */
[----:B------:R-:W-:Y:S02]  /*126f0*/  LOP3.LUT R58, R6, 0x70, R7, 0x78, !PT ;  /* 0x00000070063a7812 */ /* 0x000fe400078e7807 */
[--C-:B------:R-:W-:Y:S01]  /*12700*/  SHF.R.U64 R5, R0, 0x3, R65.reuse ;  /* 0x0000000300057819 */ /* 0x100fe20000001241 */
[----:B------:R-:W-:Y:S01]  /*12710*/  IMAD.X R69, RZ, RZ, R65, P1 ;  /* 0x000000ffff457224 */ /* 0x000fe200008e0641 */
[----:B------:R-:W-:Y:S02]  /*12720*/  SHF.R.U64 R7, R4, 0x3, R67 ;  /* 0x0000000304077819 */ /* 0x000fe40000001243 */
[----:B------:R-:W-:Y:S02]  /*12730*/  LOP3.LUT R64, R0, 0x70, R5, 0x78, !PT ;  /* 0x0000007000407812 */ /* 0x000fe400078e7805 */
[----:B------:R-:W-:Y:S02]  /*12740*/  SHF.R.U64 R5, R2, 0x3, R71 ;  /* 0x0000000302057819 */ /* 0x000fe40000001247 */
[----:B------:R-:W-:-:S02]  /*12750*/  LOP3.LUT R66, R4, 0x70, R7, 0x78, !PT ;  /* 0x0000007004427812 */ /* 0x000fc400078e7807 */
[----:B------:R-:W-:Y:S02]  /*12760*/  IADD3 R4, P0, PT, R47, R72, RZ ;  /* 0x000000482f047210 */ /* 0x000fe40007f1e0ff */
[----:B------:R-:W-:Y:S02]  /*12770*/  SHF.R.U64 R0, R3, 0x3, R69 ;  /* 0x0000000303007819 */ /* 0x000fe40000001245 */
[----:B------:R-:W-:Y:S02]  /*12780*/  MOV R64, R64 ;  /* 0x0000004000407202 */ /* 0x000fe40000000f00 */
[----:B------:R-:W-:Y:S02]  /*12790*/  LOP3.LUT R70, R2, 0x70, R5, 0x78, !PT ;  /* 0x0000007002467812 */ /* 0x000fe400078e7805 */
[----:B------:R-:W-:Y:S01]  /*127a0*/  IADD3 R2, P1, PT, R30, R72, RZ ;  /* 0x000000481e027210 */ /* 0x000fe20007f3e0ff */
[----:B------:R-:W-:Y:S01]  /*127b0*/  @!PT LDS RZ, [RZ] ;  /* 0x00000000fffff984 */ /* 0x000fe20000000800 */
[----:B------:R-:W-:Y:S01]  /*127c0*/  @!PT LDS RZ, [RZ] ;  /* 0x00000000fffff984 */ /* 0x000fe20000000800 */
[----:B------:R-:W-:Y:S01]  /*127d0*/  @!PT LDS RZ, [RZ] ;  /* 0x00000000fffff984 */ /* 0x000fe20000000800 */
[----:B------:R1:W-:Y:S01]  /*127e0*/  LDGSTS.E.BYPASS.LTC128B.128 [R64], desc[UR40][R72.64] ;  /* 0x0000000048407fae */ /* 0x0003e2000b981a28 */
[----:B------:R-:W-:-:S02]  /*127f0*/  LEA.HI.X.SX32 R5, R47, R73, 0x1, P0 ;  /* 0x000000492f057211 */ /* 0x000fc400000f0eff */
[----:B------:R-:W-:Y:S02]  /*12800*/  IADD3 R6, P0, PT, R46, R72, RZ ;  /* 0x000000482e067210 */ /* 0x000fe40007f1e0ff */
[----:B------:R-:W-:Y:S02]  /*12810*/  LOP3.LUT R68, R3, 0x70, R0, 0x78, !PT ;  /* 0x0000007003447812 */ /* 0x000fe400078e7800 */
[----:B------:R-:W-:Y:S02]  /*12820*/  MOV R62, R62 ;  /* 0x0000003e003e7202 */ /* 0x000fe40000000f00 */
[----:B------:R-:W-:Y:S02]  /*12830*/  LEA.HI.X.SX32 R3, R30, R73, 0x1, P1 ;  /* 0x000000491e037211 */ /* 0x000fe400008f0eff */
[----:B------:R-:W-:Y:S02]  /*12840*/  IADD3 R78, P2, PT, R44, R72, RZ ;  /* 0x000000482c4e7210 */ /* 0x000fe40007f5e0ff */
[----:B------:R-:W-:Y:S01]  /*12850*/  MOV R60, R60 ;  /* 0x0000003c003c7202 */ /* 0x000fe20000000f00 */
[----:B------:R2:W-:Y:S01]  /*12860*/  LDGSTS.E.BYPASS.LTC128B.128 [R62], desc[UR40][R2.64] ;  /* 0x00000000023e7fae */ /* 0x0005e2000b981a28 */
[----:B------:R-:W-:-:S02]  /*12870*/  LEA.HI.X.SX32 R7, R46, R73, 0x1, P0 ;  /* 0x000000492e077211 */ /* 0x000fc400000f0eff */
[----:B------:R-:W-:Y:S01]  /*12880*/  MOV R58, R58 ;  /* 0x0000003a003a7202 */ /* 0x000fe20000000f00 */
[----:B------:R2:W-:Y:S01]  /*12890*/  LDGSTS.E.BYPASS.LTC128B.128 [R60], desc[UR40][R4.64] ;  /* 0x00000000043c7fae */ /* 0x0005e2000b981a28 */
[----:B------:R-:W-:Y:S02]  /*128a0*/  MOV R56, R56 ;  /* 0x0000003800387202 */ /* 0x000fe40000000f00 */
[----:B------:R-:W-:Y:S01]  /*128b0*/  MOV R70, R70 ;  /* 0x0000004600467202 */ /* 0x000fe20000000f00 */
[----:B------:R2:W-:Y:S01]  /*128c0*/  LDGSTS.E.BYPASS.LTC128B.128 [R58], desc[UR40][R6.64] ;  /* 0x00000000063a7fae */ /* 0x0005e2000b981a28 */
[----:B------:R-:W-:Y:S02]  /*128d0*/  LEA.HI.X.SX32 R79, R44, R73, 0x1, P2 ;  /* 0x000000492c4f7211 */ /* 0x000fe400010f0eff */
[----:B------:R-:W-:Y:S01]  /*128e0*/  MOV R68, R68 ;  /* 0x0000004400447202 */ /* 0x000fe20000000f00 */
[----:B------:R2:W-:Y:S01]  /*128f0*/  LDGSTS.E.BYPASS.LTC128B.128 [R56], desc[UR40][R80.64] ;  /* 0x0000000050387fae */ /* 0x0005e2000b981a28 */
[----:B-1----:R-:W-:-:S02]  /*12900*/  IADD3 R64, P1, PT, R43, R72, RZ ;  /* 0x000000482b407210 */ /* 0x002fc40007f3e0ff */
[C---:B------:R-:W-:Y:S01]  /*12910*/  IADD3 R72, P0, PT, R42.reuse, R72, RZ ;  /* 0x000000482a487210 */ /* 0x040fe20007f1e0ff */
[----:B------:R2:W-:Y:S01]  /*12920*/  LDGSTS.E.BYPASS.LTC128B.128 [R70], desc[UR40][R78.64] ;  /* 0x000000004e467fae */ /* 0x0005e2000b981a28 */
[----:B------:R-:W-:Y:S02]  /*12930*/  LEA.HI.X.SX32 R65, R43, R73, 0x1, P1 ;  /* 0x000000492b417211 */ /* 0x000fe400008f0eff */
[----:B------:R-:W-:Y:S02]  /*12940*/  MOV R66, R66 ;  /* 0x0000004200427202 */ /* 0x000fe40000000f00 */
        /* <DEDUP_REMOVED lines=9> */
.L_x_1745:
[----:B------:R-:W-:Y:S01]  /*129e0*/  SYNCS.ARRIVE.TRANS64.A1T0 RZ, [UR9+0x34030], RZ ;  /* 0x034030ffffff79a7 */ /* 0x000fe20008100009 */
[----:B------:R-:W-:Y:S05]  /*129f0*/  BRA `(.L_x_1746) ;  /* 0x00000008001c7947 */ /* 0x000fea0003800000 */
.L_x_1744:
[----:B0-----:R-:W-:Y:S01]  /*12a00*/  ISETP.NE.U32.AND P5, PT, RZ, UR4, PT ;  /* 0x00000004ff007c0c */ /* 0x001fe2000bfa5070 */
[----:B------:R-:W-:Y:S01]  /*12a10*/  USHF.L.U32 UR8, UR7, 0xd, URZ ;  /* 0x0000000d07087899 */ /* 0x000fe200080006ff */
[----:B------:R-:W-:Y:S01]  /*12a20*/  VIADD R5, R36, 0x40 ;  /* 0x0000004024057836 */ /* 0x000fe20000000000 */
[C---:B------:R-:W-:Y:S01]  /*12a30*/  ISETP.GE.AND P0, PT, R54.reuse, R19, PT ;  /* 0x000000133600720c */ /* 0x040fe20003f06270 */
[C---:B-1----:R-:W-:Y:S01]  /*12a40*/  VIADD R0, R54.reuse, 0x10 ;  /* 0x0000001036007836 */ /* 0x042fe20000000000 */
[----:B------:R-:W-:Y:S01]  /*12a50*/  ISETP.NE.AND.EX P5, PT, RZ, UR5, PT, P5 ;  /* 0x00000005ff007c0c */ /* 0x000fe2000bfa5350 */
[----:B------:R-:W-:Y:S01]  /*12a60*/  VIADD R2, R54, 0x8 ;  /* 0x0000000836027836 */ /* 0x000fe20000000000 */
[----:B------:R-:W-:Y:S01]  /*12a70*/  IADD3 R3, P2, PT, R16, UR8, RZ ;  /* 0x0000000810037c10 */ /* 0x000fe2000ff5e0ff */
[----:B------:R-:W-:Y:S01]  /*12a80*/  IMAD.U32 R79, RZ, RZ, UR8 ;  /* 0x00000008ff4f7e24 */ /* 0x000fe2000f8e00ff */
[----:B------:R-:W-:Y:S02]  /*12a90*/  SEL R4, RZ, 0x10, P0 ;  /* 0x00000010ff047807 */ /* 0x000fe40000000000 */
[----:B------:R-:W-:-:S02]  /*12aa0*/  ISETP.NE.OR P1, PT, R5, 0x8, !P5 ;  /* 0x000000080500780c */ /* 0x000fc40006f25670 */
[----:B------:R-:W-:Y:S02]  /*12ab0*/  LEA.HI.X.SX32 R79, R79, R77, 0x1, P2 ;  /* 0x0000004d4f4f7211 */ /* 0x000fe400010f0eff */
[----:B------:R-:W-:Y:S02]  /*12ac0*/  SEL R4, R4, 0x10, P1 ;  /* 0x0000001004047807 */ /* 0x000fe40000800000 */
[----:B------:R-:W-:Y:S02]  /*12ad0*/  IADD3 R31, P6, PT, R3, 0x400, RZ ;  /* 0x00000400031f7810 */ /* 0x000fe40007fde0ff */
[----:B------:R-:W-:Y:S02]  /*12ae0*/  ISETP.GE.AND P2, PT, R0, R19, PT ;  /* 0x000000130000720c */ /* 0x000fe40003f46270 */
[----:B------:R-:W-:Y:S01]  /*12af0*/  IADD3 R60, P3, PT, R33, R74, RZ ;  /* 0x0000004a213c7210 */ /* 0x000fe20007f7e0ff */
[--C-:B------:R-:W-:Y:S01]  /*12b00*/  IMAD.X R59, RZ, RZ, R79.reuse, P6 ;  /* 0x000000ffff3b7224 */ /* 0x100fe200030e064f */
[----:B------:R-:W-:-:S02]  /*12b10*/  SHF.R.U64 R0, R3, 0x3, R79 ;  /* 0x0000000303007819 */ /* 0x000fc4000000124f */
[----:B------:R-:W-:Y:S02]  /*12b20*/  ISETP.NE.U32.AND P4, PT, R4, RZ, PT ;  /* 0x000000ff0400720c */ /* 0x000fe40003f85070 */
[----:B------:R-:W-:Y:S01]  /*12b30*/  ISETP.GE.AND P0, PT, R2, R19, PT ;  /* 0x000000130200720c */ /* 0x000fe20003f06270 */
[----:B------:R-:W-:Y:S01]  /*12b40*/  VIADD R2, R54, 0x18 ;  /* 0x0000001836027836 */ /* 0x000fe20000000000 */
[----:B------:R-:W-:Y:S02]  /*12b50*/  LEA.HI.X.SX32 R61, R33, R75, 0x1, P3 ;  /* 0x0000004b213d7211 */ /* 0x000fe400018f0eff */
[C---:B------:R-:W-:Y:S02]  /*12b60*/  LOP3.LUT R78, R3.reuse, 0x70, R0, 0x78, !PT ;  /* 0x00000070034e7812 */ /* 0x040fe400078e7800 */
[----:B------:R-:W-:Y:S02]  /*12b70*/  IADD3 R7, P6, PT, R3, 0x800, RZ ;  /* 0x0000080003077810 */ /* 0x000fe40007fde0ff */
[----:B------:R-:W-:-:S02]  /*12b80*/  SEL R62, R60, R10, P1 ;  /* 0x0000000a3c3e7207 */ /* 0x000fc40000800000 */
[----:B------:R-:W-:Y:S01]  /*12b90*/  SEL R63, R61, R9, P1 ;  /* 0x000000093d3f7207 */ /* 0x000fe20000800000 */
[----:B------:R-:W-:Y:S01]  /*12ba0*/  IMAD.X R57, RZ, RZ, R79, P6 ;  /* 0x000000ffff397224 */ /* 0x000fe200030e064f */
[----:B------:R-:W-:Y:S01]  /*12bb0*/  MOV R0, R78 ;  /* 0x0000004e00007202 */ /* 0x000fe20000000f00 */
[----:B------:R-:W-:Y:S01]  /*12bc0*/  IMAD.WIDE R60, R11, 0x10, R60 ;  /* 0x000000100b3c7825 */ /* 0x000fe200078e023c */
[----:B------:R-:W-:Y:S02]  /*12bd0*/  ISETP.GE.AND P3, PT, R2, R19, PT ;  /* 0x000000130200720c */ /* 0x000fe40003f66270 */
[----:B------:R-:W-:Y:S01]  /*12be0*/  SEL R6, RZ, 0x10, P0 ;  /* 0x00000010ff067807 */ /* 0x000fe20000000000 */
        /* <DEDUP_REMOVED lines=8> */
[-C--:B------:R-:W-:Y:S01]  /*12c70*/  ISETP.GE.AND P1, PT, R2, R19.reuse, PT ;  /* 0x000000130200720c */ /* 0x080fe20003f26270 */
[----:B------:R-:W-:Y:S01]  /*12c80*/  VIADD R2, R54, 0x28 ;  /* 0x0000002836027836 */ /* 0x000fe20000000000 */
[----:B------:R-:W-:Y:S02]  /*12c90*/  ISETP.NE.U32.AND P2, PT, R6, RZ, PT ;  /* 0x000000ff0600720c */ /* 0x000fe40003f45070 */
[----:B------:R-:W-:Y:S02]  /*12ca0*/  ISETP.NE.OR P6, PT, R5, 0x18, !P5 ;  /* 0x000000180500780c */ /* 0x000fe40006fc5670 */
[----:B------:R-:W-:Y:S02]  /*12cb0*/  ISETP.GE.AND P4, PT, R2, R19, PT ;  /* 0x000000130200720c */ /* 0x000fe40003f86270 */
[----:B------:R-:W-:-:S02]  /*12cc0*/  SHF.R.U64 R2, R31, 0x3, R59 ;  /* 0x000000031f027819 */ /* 0x000fc4000000123b */
[----:B------:R-:W-:Y:S02]  /*12cd0*/  SEL R4, R4, 0x10, P6 ;  /* 0x0000001004047807 */ /* 0x000fe40003000000 */
[----:B------:R-:W-:Y:S02]  /*12ce0*/  SEL R65, R61, R9, P0 ;  /* 0x000000093d417207 */ /* 0x000fe40000000000 */
[----:B------:R-:W-:Y:S02]  /*12cf0*/  LOP3.LUT R58, R31, 0x70, R2, 0x78, !PT ;  /* 0x000000701f3a7812 */ /* 0x000fe400078e7802 */
[----:B------:R-:W-:Y:S02]  /*12d00*/  SEL R64, R60, R10, P0 ;  /* 0x0000000a3c407207 */ /* 0x000fe40000000000 */
[----:B------:R-:W-:Y:S02]  /*12d10*/  ISETP.NE.U32.AND P0, PT, R4, RZ, PT ;  /* 0x000000ff0400720c */ /* 0x000fe40003f05070 */
[----:B------:R-:W-:-:S02]  /*12d20*/  MOV R58, R58 ;  /* 0x0000003a003a7202 */ /* 0x000fc40000000f00 */
[C---:B0-----:R-:W-:Y:S02]  /*12d30*/  SHF.R.U64 R0, R7.reuse, 0x3, R57 ;  /* 0x0000000307007819 */ /* 0x041fe40000001239 */
[----:B------:R-:W-:Y:S01]  /*12d40*/  SEL R4, RZ, 0x10, P3 ;  /* 0x00000010ff047807 */ /* 0x000fe20001800000 */
[----:B------:R-:W-:Y:S01]  /*12d50*/  LDGSTS.E.BYPASS.LTC128B.128 [R58], desc[UR40][R64.64], P2 ;  /* 0x00000000403a7fae */ /* 0x000fe20009181a28 */
[----:B------:R-:W-:Y:S01]  /*12d60*/  LOP3.LUT R56, R7, 0x70, R0, 0x78, !PT ;  /* 0x0000007007387812 */ /* 0x000fe200078e7800 */
[----:B------:R-:W-:Y:S01]  /*12d70*/  IMAD.WIDE R6, R11, 0x10, R60 ;  /* 0x000000100b067825 */ /* 0x000fe200078e023c */
[----:B------:R-:W-:Y:S02]  /*12d80*/  ISETP.NE.OR P3, PT, R5, 0x20, !P5 ;  /* 0x000000200500780c */ /* 0x000fe40006f65670 */
[----:B------:R-:W-:Y:S01]  /*12d90*/  MOV R56, R56 ;  /* 0x0000003800387202 */ /* 0x000fe20000000f00 */
[----:B------:R-:W-:Y:S01]  /*12da0*/  VIADD R0, R54, 0x30 ;  /* 0x0000003036007836 */ /* 0x000fe20000000000 */
[----:B------:R-:W-:-:S02]  /*12db0*/  SEL R66, R6, R10, P6 ;  /* 0x0000000a06427207 */ /* 0x000fc40003000000 */
[----:B------:R-:W-:Y:S01]  /*12dc0*/  SEL R67, R7, R9, P6 ;  /* 0x0000000907437207 */ /* 0x000fe20003000000 */
[----:B------:R-:W-:Y:S01]  /*12dd0*/  IMAD.WIDE R6, R11, 0x10, R6 ;  /* 0x000000100b067825 */ /* 0x000fe200078e0206 */
[C---:B------:R-:W-:Y:S02]  /*12de0*/  IADD3 R61, P6, PT, R3.reuse, 0xc00, RZ ;  /* 0x00000c00033d7810 */ /* 0x040fe40007fde0ff */
[----:B------:R-:W-:Y:S01]  /*12df0*/  ISETP.GE.AND P2, PT, R0, R19, PT ;  /* 0x000000130000720c */ /* 0x000fe20003f46270 */
[----:B------:R-:W-:Y:S01]  /*12e00*/  VIADD R0, R54, 0x38 ;  /* 0x0000003836007836 */ /* 0x000fe20000000000 */
[----:B------:R-:W-:Y:S01]  /*12e10*/  SEL R2, RZ, 0x10, P1 ;  /* 0x00000010ff027807 */ /* 0x000fe20000800000 */
[----:B------:R-:W-:Y:S01]  /*12e20*/  IMAD.X R63, RZ, RZ, R79, P6 ;  /* 0x000000ffff3f7224 */ /* 0x000fe200030e064f */
[----:B------:R-:W-:Y:S01]  /*12e30*/  IADD3 R31, P6, PT, R3, 0x1000, RZ ;  /* 0x00001000031f7810 */ /* 0x000fe20007fde0ff */
[----:B------:R-:W-:Y:S01]  /*12e40*/  IMAD.WIDE R70, R11, 0x10, R6 ;  /* 0x000000100b467825 */ /* 0x000fe200078e0206 */
[----:B------:R0:W-:Y:S01]  /*12e50*/  LDGSTS.E.BYPASS.LTC128B.128 [R56], desc[UR40][R66.64], P0 ;  /* 0x0000000042387fae */ /* 0x0001e20008181a28 */
[----:B------:R-:W-:-:S02]  /*12e60*/  SEL R4, R4, 0x10, P3 ;  /* 0x0000001004047807 */ /* 0x000fc40001800000 */
[--C-:B------:R-:W-:Y:S01]  /*12e70*/  IMAD.X R59, RZ, RZ, R79.reuse, P6 ;  /* 0x000000ffff3b7224 */ /* 0x100fe200030e064f */
[----:B------:R-:W-:Y:S02]  /*12e80*/  ISETP.NE.OR P6, PT, R5, 0x28, !P5 ;  /* 0x000000280500780c */ /* 0x000fe40006fc5670 */
[----:B------:R-:W-:Y:S02]  /*12e90*/  SEL R68, R6, R10, P3 ;  /* 0x0000000a06447207 */ /* 0x000fe40001800000 */
[----:B------:R-:W-:Y:S02]  /*12ea0*/  SEL R69, R7, R9, P3 ;  /* 0x0000000907457207 */ /* 0x000fe40001800000 */
[----:B------:R-:W-:Y:S02]  /*12eb0*/  IADD3 R7, P3, PT, R3, 0x1400, RZ ;  /* 0x0000140003077810 */ /* 0x000fe40007f7e0ff */
[----:B------:R-:W-:Y:S02]  /*12ec0*/  ISETP.GE.AND P0, PT, R0, R19, PT ;  /* 0x000000130000720c */ /* 0x000fe40003f06270 */
[----:B------:R-:W-:Y:S01]  /*12ed0*/  ISETP.NE.OR P1, PT, R5, 0x30, !P5 ;  /* 0x000000300500780c */ /* 0x000fe20006f25670 */
[----:B------:R-:W-:Y:S01]  /*12ee0*/  IMAD.X R57, RZ, RZ, R79, P3 ;  /* 0x000000ffff397224 */ /* 0x000fe200018e064f */
[----:B------:R-:W-:-:S02]  /*12ef0*/  SEL R0, RZ, 0x10, P4 ;  /* 0x00000010ff007807 */ /* 0x000fc40002000000 */
[----:B------:R-:W-:Y:S02]  /*12f00*/  SEL R2, R2, 0x10, P6 ;  /* 0x0000001002027807 */ /* 0x000fe40003000000 */
[----:B------:R-:W-:Y:S02]  /*12f10*/  SEL R0, R0, 0x10, P1 ;  /* 0x0000001000007807 */ /* 0x000fe40000800000 */
[----:B------:R-:W-:Y:S02]  /*12f20*/  ISETP.NE.U32.AND P3, PT, R2, RZ, PT ;  /* 0x000000ff0200720c */ /* 0x000fe40003f65070 */
[----:B------:R-:W-:Y:S02]  /*12f30*/  SEL R2, RZ, 0x10, P0 ;  /* 0x00000010ff027807 */ /* 0x000fe40000000000 */
[----:B------:R-:W-:Y:S02]  /*12f40*/  ISETP.NE.U32.AND P4, PT, R4, RZ, PT ;  /* 0x000000ff0400720c */ /* 0x000fe40003f85070 */
[----:B0-----:R-:W-:-:S02]  /*12f50*/  SEL R66, R70, R10, P6 ;  /* 0x0000000a46427207 */ /* 0x001fc40003000000 */
[-C--:B------:R-:W-:Y:S01]  /*12f60*/  SEL R67, R71, R9.reuse, P6 ;  /* 0x0000000947437207 */ /* 0x080fe20003000000 */
[----:B------:R-:W-:Y:S01]  /*12f70*/  IMAD.WIDE R70, R11, 0x10, R70 ;  /* 0x000000100b467825 */ /* 0x000fe200078e0246 */
[----:B------:R-:W-:Y:S02]  /*12f80*/  ISETP.NE.OR P6, PT, R5, 0x38, !P5 ;  /* 0x000000380500780c */ /* 0x000fe40006fc5670 */
[----:B------:R-:W-:Y:S02]  /*12f90*/  SEL R4, RZ, 0x10, P2 ;  /* 0x00000010ff047807 */ /* 0x000fe40001000000 */
[----:B------:R-:W-:Y:S02]  /*12fa0*/  SEL R64, R70, R10, P1 ;  /* 0x0000000a46407207 */ /* 0x000fe40000800000 */
[----:B------:R-:W-:Y:S01]  /*12fb0*/  SEL R65, R71, R9, P1 ;  /* 0x0000000947417207 */ /* 0x000fe20000800000 */
[----:B------:R-:W-:Y:S01]  /*12fc0*/  IMAD.WIDE R70, R11, 0x10, R70 ;  /* 0x000000100b467825 */ /* 0x000fe200078e0246 */
[----:B------:R-:W-:-:S02]  /*12fd0*/  IADD3 R5, P1, PT, R3, 0x1800, RZ ;  /* 0x0000180003057810 */ /* 0x000fc40007f3e0ff */
[----:B------:R-:W-:Y:S02]  /*12fe0*/  IADD3 R3, P0, PT, R3, 0x1c00, RZ ;  /* 0x00001c0003037810 */ /* 0x000fe40007f1e0ff */
[----:B------:R-:W-:Y:S01]  /*12ff0*/  ISETP.NE.OR P5, PT, R32, -0x78, !P5 ;  /* 0xffffff882000780c */ /* 0x000fe20006fa5670 */
[--C-:B------:R-:W-:Y:S01]  /*13000*/  IMAD.X R73, RZ, RZ, R79.reuse, P1 ;  /* 0x000000ffff497224 */ /* 0x100fe200008e064f */
[----:B------:R-:W-:Y:S01]  /*13010*/  ISETP.NE.U32.AND P2, PT, R0, RZ, PT ;  /* 0x000000ff0000720c */ /* 0x000fe20003f45070 */
[----:B------:R-:W-:Y:S01]  /*13020*/  IMAD.X R79, RZ, RZ, R79, P0 ;  /* 0x000000ffff4f7224 */ /* 0x000fe200000e064f */
[----:B------:R-:W-:Y:S02]  /*13030*/  SEL R4, R4, 0x10, P6 ;  /* 0x0000001004047807 */ /* 0x000fe40003000000 */
[----:B------:R-:W-:Y:S02]  /*13040*/  SEL R2, R2, 0x10, P5 ;  /* 0x0000001002027807 */ /* 0x000fe40002800000 */
[----:B------:R-:W-:-:S02]  /*13050*/  SHF.R.U64 R0, R61, 0x3, R63 ;  /* 0x000000033d007819 */ /* 0x000fc4000000123f */
[----:B------:R-:W-:Y:S02]  /*13060*/  ISETP.NE.U32.AND P1, PT, R4, RZ, PT ;  /* 0x000000ff0400720c */ /* 0x000fe40003f25070 */
[----:B------:R-:W-:Y:S02]  /*13070*/  ISETP.NE.U32.AND P0, PT, R2, RZ, PT ;  /* 0x000000ff0200720c */ /* 0x000fe40003f05070 */
[----:B------:R-:W-:Y:S02]  /*13080*/  LOP3.LUT R62, R61, 0x70, R0, 0x78, !PT ;  /* 0x000000703d3e7812 */ /* 0x000fe400078e7800 */
[----:B------:R-:W-:Y:S02]  /*13090*/  SHF.R.U64 R6, R31, 0x3, R59 ;  /* 0x000000031f067819 */ /* 0x000fe4000000123b */
[----:B------:R-:W-:Y:S02]  /*130a0*/  SHF.R.U64 R4, R7, 0x3, R57 ;  /* 0x0000000307047819 */ /* 0x000fe40000001239 */
[----:B------:R-:W-:-:S02]  /*130b0*/  SHF.R.U64 R2, R5, 0x3, R73 ;  /* 0x0000000305027819 */ /* 0x000fc40000001249 */
        /* <DEDUP_REMOVED lines=26> */
.L_x_1747:
[----:B------:R-:W-:Y:S01]  /*13260*/  SYNCS.ARRIVE.TRANS64.A1T0 RZ, [UR9+0x34030], RZ ;  /* 0x034030ffffff79a7 */ /* 0x000fe20008100009 */
.L_x_1746:
[----:B------:R-:W-:-:S04]  /*13270*/  UIADD3 UR7, UPT, UPT, UR7, 0x1, URZ ;  /* 0x0000000107077890 */ /* 0x000fc8000fffe0ff */
[----:B------:R-:W-:-:S04]  /*13280*/  UISETP.NE.AND UP0, UPT, UR7, 0x16, UPT ;  /* 0x000000160700788c */ /* 0x000fc8000bf05270 */
[----:B------:R-:W-:Y:S02]  /*13290*/  USEL UR8, URZ, 0x1, UP0 ;  /* 0x00000001ff087887 */ /* 0x000fe40008000000 */
[----:B------:R-:W-:Y:S02]  /*132a0*/  USEL UR7, UR7, URZ, UP0 ;  /* 0x000000ff07077287 */ /* 0x000fe40008000000 */
[----:B------:R-:W-:Y:S01]  /*132b0*/  ULOP3.LUT UR11, UR11, UR8, URZ, 0x3c, !UPT ;  /* 0x000000080b0b7292 */ /* 0x000fe2000f8e3cff */
[----:B------:R-:W-:Y:S11]  /*132c0*/  BRA.U UP1, `(.L_x_1748) ;  /* 0x0000000101047547 */ /* 0x000ff6000b800000 */
[----:B0-----:R-:W-:Y:S05]  /*132d0*/  BPT.TRAP 0x1 ;  /* 0x000000040000795c */ /* 0x001fea0000300000 */
.L_x_1748:
[----:B------:R-:W-:Y:S01]  /*132e0*/  ULEA UR9, UR7, UR10, 0x3 ;  /* 0x0000000a07097291 */ /* 0x000fe2000f8e18ff */
[----:B0-2---:R-:W-:-:S04]  /*132f0*/  MOV R3, UR11 ;  /* 0x0000000b00037c02 */ /* 0x005fc80008000f00 */
[----:B------:R-:W-:-:S04]  /*13300*/  SHF.L.U32 R3, R3, 0x1f, RZ ;  /* 0x0000001f03037819 */ /* 0x000fc800000006ff */
[----:B------:R-:W0:Y:S02]  /*13310*/  SYNCS.PHASECHK.TRANS64.TRYWAIT P0, [UR9+0x340e0], R3 ;  /* 0x0340e003ff0075a7 */ /* 0x000e240008001109 */
[----:B0-----:R-:W-:Y:S05]  /*13320*/  @!P0 BRA `(.L_x_1749) ;  /* 0x0000002c00d88947 */ /* 0x001fea0003800000 */
.L_x_1828:
[----:B------:R-:W-:-:S06]  /*13330*/  UIADD3 UR8, UPT, UPT, UR6, -0x1, URZ ;  /* 0xffffffff06087890 */ /* 0x000fcc000fffe0ff */
[----:B------:R-:W-:-:S13]  /*13340*/  ISETP.LE.AND P0, PT, R17, UR8, PT ;  /* 0x0000000811007c0c */ /* 0x000fda000bf03270 */
[----:B------:R-:W-:Y:S05]  /*13350*/  @P0 BRA `(.L_x_1750) ;  /* 0x0000000400340947 */ /* 0x000fea0003800000 */
[----:B------:R-:W-:Y:S01]  /*13360*/  USHF.L.U32 UR8, UR7, 0xd, URZ ;  /* 0x0000000d07087899 */ /* 0x000fe200080006ff */
[----:B------:R-:W-:-:S04]  /*13370*/  IADD3 R72, P3, PT, R35, R13, RZ ;  /* 0x0000000d23487210 */ /* 0x000fc80007f7e0ff */
[----:B------:R-:W-:Y:S01]  /*13380*/  LEA.HI.X.SX32 R73, R35, R12, 0x1, P3 ;  /* 0x0000000c23497211 */ /* 0x000fe200018f0eff */
[----:B------:R-:W-:Y:S01]  /*13390*/  IMAD.U32 R65, RZ, RZ, UR8 ;  /* 0x00000008ff417e24 */ /* 0x000fe2000f8e00ff */
[----:B0-----:R-:W-:Y:S02]  /*133a0*/  IADD3 R0, P0, PT, R15, UR8, RZ ;  /* 0x000000080f007c10 */ /* 0x001fe4000ff1e0ff */
        /* <DEDUP_REMOVED lines=40> */
[C---:B------:R-:W-:Y:S02]  /*13630*/  IADD3 R6, P0, PT, R40.reuse, R72, RZ ;  /* 0x0000004828067210 */ /* 0x040fe40007f1e0ff */
        /* <DEDUP_REMOVED lines=15> */
[----:B0-----:R-:W-:-:S02]  /*13730*/  IADD3 R64, P1, PT, R38, R72, RZ ;  /* 0x0000004826407210 */ /* 0x001fc40007f3e0ff */
        /* <DEDUP_REMOVED lines=13> */
.L_x_1751:
[----:B------:R-:W-:Y:S01]  /*13810*/  SYNCS.ARRIVE.TRANS64.A1T0 RZ, [UR9+0x34030], RZ ;  /* 0x034030ffffff79a7 */ /* 0x000fe20008100009 */
[----:B------:R-:W-:Y:S05]  /*13820*/  BRA `(.L_x_1752) ;  /* 0x0000000800207947 */ /* 0x000fea0003800000 */
.L_x_1750:
[C---:B0-----:R-:W-:Y:S01]  /*13830*/  VIADD R0, R54.reuse, 0xffffffc0 ;  /* 0xffffffc036007836 */ /* 0x041fe20000000000 */
[----:B------:R-:W-:Y:S01]  /*13840*/  ISETP.NE.U32.AND P1, PT, RZ, UR4, PT ;  /* 0x00000004ff007c0c */ /* 0x000fe2000bf25070 */
[----:B------:R-:W-:Y:S01]  /*13850*/  VIADD R2, R54, 0xffffffc8 ;  /* 0xffffffc836027836 */ /* 0x000fe20000000000 */
[----:B------:R-:W-:Y:S01]  /*13860*/  USHF.L.U32 UR8, UR7, 0xd, URZ ;  /* 0x0000000d07087899 */ /* 0x000fe200080006ff */
[----:B------:R-:W-:Y:S01]  /*13870*/  VIADD R7, R36, 0x40 ;  /* 0x0000004024077836 */ /* 0x000fe20000000000 */
[-C--:B------:R-:W-:Y:S01]  /*13880*/  ISETP.GE.AND P0, PT, R0, R19.reuse, PT ;  /* 0x000000130000720c */ /* 0x080fe20003f06270 */
[C---:B------:R-:W-:Y:S01]  /*13890*/  VIADD R0, R54.reuse, 0xffffffd0 ;  /* 0xffffffd036007836 */ /* 0x040fe20000000000 */
[----:B------:R-:W-:Y:S01]  /*138a0*/  ISETP.NE.AND.EX P1, PT, RZ, UR5, PT, P1 ;  /* 0x00000005ff007c0c */ /* 0x000fe2000bf25310 */
[----:B------:R-:W-:Y:S01]  /*138b0*/  VIADD R4, R54, 0xffffffe0 ;  /* 0xffffffe036047836 */ /* 0x000fe20000000000 */
[-C--:B------:R-:W-:Y:S01]  /*138c0*/  ISETP.GE.AND P2, PT, R2, R19.reuse, PT ;  /* 0x000000130200720c */ /* 0x080fe20003f46270 */
[----:B------:R-:W-:Y:S01]  /*138d0*/  VIADD R2, R54, 0xffffffd8 ;  /* 0xffffffd836027836 */ /* 0x000fe20000000000 */
[----:B------:R-:W-:Y:S01]  /*138e0*/  ISETP.GE.AND P3, PT, R0, R19, PT ;  /* 0x000000130000720c */ /* 0x000fe20003f66270 */
[----:B------:R-:W-:Y:S01]  /*138f0*/  IMAD.U32 R81, RZ, RZ, UR8 ;  /* 0x00000008ff517e24 */ /* 0x000fe2000f8e00ff */
[----:B------:R-:W-:-:S02]  /*13900*/  ISETP.NE.OR P5, PT, R7, -0x38, !P1 ;  /* 0xffffffc80700780c */ /* 0x000fc40004fa5670 */
[----:B------:R-:W-:Y:S02]  /*13910*/  SEL R3, RZ, 0x10, P0 ;  /* 0x00000010ff037807 */ /* 0x000fe40000000000 */
[----:B------:R-:W-:Y:S02]  /*13920*/  IADD3 R0, P4, PT, R15, UR8, RZ ;  /* 0x000000080f007c10 */ /* 0x000fe4000ff9e0ff */
[----:B------:R-:W-:Y:S02]  /*13930*/  IADD3 R78, P0, PT, R35, R13, RZ ;  /* 0x0000000d234e7210 */ /* 0x000fe40007f1e0ff */
[----:B------:R-:W-:Y:S02]  /*13940*/  ISETP.GE.AND P6, PT, R2, R19, PT ;  /* 0x000000130200720c */ /* 0x000fe40003fc6270 */
[----:B------:R-:W-:Y:S02]  /*13950*/  SEL R5, RZ, 0x10, P2 ;  /* 0x00000010ff057807 */ /* 0x000fe40001000000 */
[----:B------:R-:W-:-:S02]  /*13960*/  SEL R3, R3, 0x10, P5 ;  /* 0x0000001003037807 */ /* 0x000fc40002800000 */
[----:B------:R-:W-:Y:S02]  /*13970*/  LEA.HI.X.SX32 R81, R81, R14, 0x1, P4 ;  /* 0x0000000e51517211 */ /* 0x000fe400020f0eff */
[C---:B------:R-:W-:Y:S02]  /*13980*/  IADD3 R2, P2, PT, R0.reuse, 0x400, RZ ;  /* 0x0000040000027810 */ /* 0x040fe40007f5e0ff */
[----:B------:R-:W-:Y:S02]  /*13990*/  LEA.HI.X.SX32 R79, R35, R12, 0x1, P0 ;  /* 0x0000000c234f7211 */ /* 0x000fe400000f0eff */
[----:B------:R-:W-:Y:S01]  /*139a0*/  ISETP.NE.U32.AND P0, PT, R3, RZ, PT ;  /* 0x000000ff0300720c */ /* 0x000fe20003f05070 */
[----:B------:R-:W-:Y:S01]  /*139b0*/  IMAD.X R57, RZ, RZ, R81, P2 ;  /* 0x000000ffff397224 */ /* 0x000fe200010e0651 */
[----:B------:R-:W-:Y:S01]  /*139c0*/  ISETP.NE.OR P4, PT, R7, -0x30, !P1 ;  /* 0xffffffd00700780c */ /* 0x000fe20004f85670 */
[----:B------:R-:W-:Y:S01]  /*139d0*/  IMAD.WIDE R58, R49, 0x10, R78 ;  /* 0x00000010313a7825 */ /* 0x000fe200078e024e */
[----:B------:R-:W-:-:S02]  /*139e0*/  SHF.R.U64 R3, R0, 0x3, R81 ;  /* 0x0000000300037819 */ /* 0x000fc40000001251 */
[----:B------:R-:W-:Y:S02]  /*139f0*/  SEL R5, R5, 0x10, P4 ;  /* 0x0000001005057807 */ /* 0x000fe40002000000 */
[----:B------:R-:W-:Y:S02]  /*13a00*/  LOP3.LUT R80, R0, 0x70, R3, 0x78, !PT ;  /* 0x0000007000507812 */ /* 0x000fe400078e7803 */
[----:B------:R-:W-:Y:S02]  /*13a10*/  SHF.R.U64 R3, R2, 0x3, R57 ;  /* 0x0000000302037819 */ /* 0x000fe40000001239 */
[----:B------:R-:W-:Y:S02]  /*13a20*/  SEL R60, R78, R25, P5 ;  /* 0x000000194e3c7207 */ /* 0x000fe40002800000 */
[----:B------:R-:W-:Y:S01]  /*13a30*/  SEL R61, R79, R24, P5 ;  /* 0x000000184f3d7207 */ /* 0x000fe20002800000 */
[----:B------:R-:W-:Y:S01]  /*13a40*/  IMAD.WIDE R78, R48, 0x10, R78 ;  /* 0x00000010304e7825 */ /* 0x000fe200078e024e */
[----:B------:R-:W-:-:S02]  /*13a50*/  ISETP.NE.U32.AND P5, PT, R5, RZ, PT ;  /* 0x000000ff0500720c */ /* 0x000fc40003fa5070 */
[----:B------:R-:W-:Y:S02]  /*13a60*/  ISETP.GE.AND P2, PT, R4, R19, PT ;  /* 0x000000130400720c */ /* 0x000fe40003f46270 */
[----:B------:R-:W-:Y:S02]  /*13a70*/  MOV R4, R80 ;  /* 0x0000005000047202 */ /* 0x000fe40000000f00 */
[----:B------:R-:W-:Y:S01]  /*13a80*/  LOP3.LUT R56, R2, 0x70, R3, 0x78, !PT ;  /* 0x0000007002387812 */ /* 0x000fe200078e7803 */
[----:B------:R-:W-:Y:S01]  /*13a90*/  VIADD R2, R54, 0xffffffe8 ;  /* 0xffffffe836027836 */ /* 0x000fe20000000000 */
[----:B------:R-:W-:Y:S01]  /*13aa0*/  SEL R62, R58, R25, P4 ;  /* 0x000000193a3e7207 */ /* 0x000fe20002000000 */
[----:B------:R-:W-:Y:S01]  /*13ab0*/  @!PT LDS RZ, [RZ] ;  /* 0x00000000fffff984 */ /* 0x000fe20000000800 */
[----:B------:R-:W-:Y:S01]  /*13ac0*/  @!PT LDS RZ, [RZ] ;  /* 0x00000000fffff984 */ /* 0x000fe20000000800 */
[----:B------:R-:W-:Y:S01]  /*13ad0*/  @!PT LDS RZ, [RZ] ;  /* 0x00000000fffff984 */ /* 0x000fe20000000800 */
[----:B------:R0:W-:Y:S01]  /*13ae0*/  LDGSTS.E.BYPASS.LTC128B.128 [R4], desc[UR40][R60.64], P0 ;  /* 0x000000003c047fae */ /* 0x0001e20008181a28 */
[----:B------:R-:W-:Y:S01]  /*13af0*/  SEL R63, R59, R24, P4 ;  /* 0x000000183b3f7207 */ /* 0x000fe20002000000 */
[----:B------:R-:W-:Y:S01]  /*13b00*/  IMAD.WIDE R58, R49, 0x10, R58 ;  /* 0x00000010313a7825 */ /* 0x000fe200078e023a */
[----:B------:R-:W-:-:S02]  /*13b10*/  MOV R56, R56 ;  /* 0x0000003800387202 */ /* 0x000fc40000000f00 */
[-C--:B------:R-:W-:Y:S01]  /*13b20*/  ISETP.GE.AND P0, PT, R2, R19.reuse, PT ;  /* 0x000000130200720c */ /* 0x080fe20003f06270 */
[----:B------:R-:W-:Y:S01]  /*13b30*/  VIADD R2, R54, 0xfffffff0 ;  /* 0xfffffff036027836 */ /* 0x000fe20000000000 */
[----:B------:R-:W-:Y:S01]  /*13b40*/  IADD3 R8, P4, PT, R0, 0x800, RZ ;  /* 0x0000080000087810 */ /* 0x000fe20007f9e0ff */
[----:B------:R1:W-:Y:S01]  /*13b50*/  LDGSTS.E.BYPASS.LTC128B.128 [R56], desc[UR40][R62.64], P5 ;  /* 0x000000003e387fae */ /* 0x0003e2000a981a28 */
[----:B------:R-:W-:Y:S02]  /*13b60*/  SEL R31, RZ, 0x10, P6 ;  /* 0x00000010ff1f7807 */ /* 0x000fe40003000000 */
[----:B------:R-:W-:Y:S01]  /*13b70*/  ISETP.GE.AND P5, PT, R2, R19, PT ;  /* 0x000000130200720c */ /* 0x000fe20003fa6270 */
[----:B------:R-:W-:Y:S01]  /*13b80*/  IMAD.X R65, RZ, RZ, R81, P4 ;  /* 0x000000ffff417224 */ /* 0x000fe200020e0651 */
[----:B------:R-:W-:Y:S02]  /*13b90*/  ISETP.NE.OR P4, PT, R7, -0x28, !P1 ;  /* 0xffffffd80700780c */ /* 0x000fe40004f85670 */
[----:B------:R-:W-:-:S02]  /*13ba0*/  SEL R2, RZ, 0x10, P3 ;  /* 0x00000010ff027807 */ /* 0x000fc40001800000 */
[----:B------:R-:W-:Y:S02]  /*13bb0*/  IADD3 R6, P3, PT, R0, 0xc00, RZ ;  /* 0x00000c0000067810 */ /* 0x000fe40007f7e0ff */
[----:B------:R-:W-:Y:S02]  /*13bc0*/  SEL R72, R58, R25, P4 ;  /* 0x000000193a487207 */ /* 0x000fe40002000000 */
[----:B------:R-:W-:Y:S02]  /*13bd0*/  SEL R73, R59, R24, P4 ;  /* 0x000000183b497207 */ /* 0x000fe40002000000 */
[----:B------:R-:W-:Y:S02]  /*13be0*/  SEL R2, R2, 0x10, P4 ;  /* 0x0000001002027807 */ /* 0x000fe40002000000 */
[----:B------:R-:W-:Y:S01]  /*13bf0*/  ISETP.NE.OR P4, PT, R7, -0x20, !P1 ;  /* 0xffffffe00700780c */ /* 0x000fe20004f85670 */
[----:B0-----:R-:W-:Y:S01]  /*13c00*/  VIADD R4, R54, 0xfffffff8 ;  /* 0xfffffff836047836 */ /* 0x001fe20000000000 */
[----:B------:R-:W-:-:S02]  /*13c10*/  SEL R5, RZ, 0x10, P2 ;  /* 0x00000010ff057807 */ /* 0x000fc40001000000 */
[----:B------:R-:W-:Y:S02]  /*13c20*/  SEL R31, R31, 0x10, P4 ;  /* 0x000000101f1f7807 */ /* 0x000fe40002000000 */
[----:B------:R-:W-:Y:S01]  /*13c30*/  IADD3 R3, P2, PT, R0, 0x1400, RZ ;  /* 0x0000140000037810 */ /* 0x000fe20007f5e0ff */
[----:B-1----:R-:W-:-:S04]  /*13c40*/  IMAD.WIDE R56, R49, 0x10, R58 ;  /* 0x0000001031387825 */ /* 0x002fc800078e023a */
[--C-:B------:R-:W-:Y:S01]  /*13c50*/  IMAD.X R63, RZ, RZ, R81.reuse, P3 ;  /* 0x000000ffff3f7224 */ /* 0x100fe200018e0651 */
[----:B------:R-:W-:Y:S01]  /*13c60*/  ISETP.GE.AND P3, PT, R4, R19, PT ;  /* 0x000000130400720c */ /* 0x000fe20003f66270 */
[--C-:B------:R-:W-:Y:S01]  /*13c70*/  IMAD.X R59, RZ, RZ, R81.reuse, P2 ;  /* 0x000000ffff3b7224 */ /* 0x100fe200010e0651 */
[-C--:B------:R-:W-:Y:S02]  /*13c80*/  SEL R70, R56, R25.reuse, P4 ;  /* 0x0000001938467207 */ /* 0x080fe40002000000 */
[----:B------:R-:W-:Y:S02]  /*13c90*/  SEL R71, R57, R24, P4 ;  /* 0x0000001839477207 */ /* 0x000fe40002000000 */
[----:B------:R-:W-:Y:S02]  /*13ca0*/  IADD3 R4, P6, PT, R0, 0x1000, RZ ;  /* 0x0000100000047810 */ /* 0x000fe40007fde0ff */
[----:B------:R-:W-:Y:S02]  /*13cb0*/  ISETP.NE.OR P4, PT, R7, -0x18, !P1 ;  /* 0xffffffe80700780c */ /* 0x000fe40004f85670 */
[----:B------:R-:W-:Y:S01]  /*13cc0*/  ISETP.NE.U32.AND P2, PT, R2, RZ, PT ;  /* 0x000000ff0200720c */ /* 0x000fe20003f45070 */
[----:B------:R-:W-:Y:S01]  /*13cd0*/  IMAD.X R61, RZ, RZ, R81, P6 ;  /* 0x000000ffff3d7224 */ /* 0x000fe200030e0651 */
[----:B------:R-:W-:-:S02]  /*13ce0*/  SEL R68, R78, R25, P4 ;  /* 0x000000194e447207 */ /* 0x000fc40002000000 */
[----:B------:R-:W-:Y:S01]  /*13cf0*/  SEL R69, R79, R24, P4 ;  /* 0x000000184f457207 */ /* 0x000fe20002000000 */
[----:B------:R-:W-:Y:S01]  /*13d00*/  IMAD.WIDE R78, R49, 0x10, R78 ;  /* 0x00000010314e7825 */ /* 0x000fe200078e024e */
[----:B------:R-:W-:Y:S02]  /*13d10*/  SEL R5, R5, 0x10, P4 ;  /* 0x0000001005057807 */ /* 0x000fe40002000000 */
[C---:B------:R-:W-:Y:S02]  /*13d20*/  ISETP.NE.OR P6, PT, R7.reuse, -0x10, !P1 ;  /* 0xfffffff00700780c */ /* 0x040fe40004fc5670 */
[----:B------:R-:W-:Y:S02]  /*13d30*/  ISETP.NE.OR P4, PT, R7, -0x8, !P1 ;  /* 0xfffffff80700780c */ /* 0x000fe40004f85670 */
[----:B------:R-:W-:Y:S02]  /*13d40*/  SEL R7, RZ, 0x10, P0 ;  /* 0x00000010ff077807 */ /* 0x000fe40000000000 */
[----:B------:R-:W-:-:S02]  /*13d50*/  IADD3 R2, P0, PT, R0, 0x1800, RZ ;  /* 0x0000180000027810 */ /* 0x000fc40007f1e0ff */
[----:B------:R-:W-:Y:S02]  /*13d60*/  SEL R66, R78, R25, P6 ;  /* 0x000000194e427207 */ /* 0x000fe40003000000 */
[----:B------:R-:W-:Y:S01]  /*13d70*/  SEL R67, R79, R24, P6 ;  /* 0x000000184f437207 */ /* 0x000fe20003000000 */
[----:B------:R-:W-:Y:S01]  /*13d80*/  IMAD.X R57, RZ, RZ, R81, P0 ;  /* 0x000000ffff397224 */ /* 0x000fe200000e0651 */
[----:B------:R-:W-:Y:S01]  /*13d90*/  ISETP.NE.U32.AND P0, PT, R5, RZ, PT ;  /* 0x000000ff0500720c */ /* 0x000fe20003f05070 */
[----:B------:R-:W-:Y:S01]  /*13da0*/  IMAD.WIDE R78, R49, 0x10, R78 ;  /* 0x00000010314e7825 */ /* 0x000fe200078e024e */
[----:B------:R-:W-:Y:S02]  /*13db0*/  SEL R5, RZ, 0x10, P5 ;  /* 0x00000010ff057807 */ /* 0x000fe40002800000 */
[----:B------:R-:W-:Y:S02]  /*13dc0*/  SEL R7, R7, 0x10, P6 ;  /* 0x0000001007077807 */ /* 0x000fe40003000000 */
[----:B------:R-:W-:-:S02]  /*13dd0*/  ISETP.NE.U32.AND P6, PT, R31, RZ, PT ;  /* 0x000000ff1f00720c */ /* 0x000fc40003fc5070 */
[----:B------:R-:W-:Y:S02]  /*13de0*/  ISETP.NE.OR P1, PT, R36, -0x40, !P1 ;  /* 0xffffffc02400780c */ /* 0x000fe40004f25670 */
[----:B------:R-:W-:Y:S02]  /*13df0*/  SEL R5, R5, 0x10, P4 ;  /* 0x0000001005057807 */ /* 0x000fe40002000000 */
[----:B------:R-:W-:Y:S02]  /*13e00*/  SEL R31, RZ, 0x10, P3 ;  /* 0x00000010ff1f7807 */ /* 0x000fe40001800000 */
[----:B------:R-:W-:Y:S02]  /*13e10*/  IADD3 R0, P3, PT, R0, 0x1c00, RZ ;  /* 0x00001c0000007810 */ /* 0x000fe40007f7e0ff */
[----:B------:R-:W-:Y:S02]  /*13e20*/  SEL R82, R78, R25, P4 ;  /* 0x000000194e527207 */ /* 0x000fe40002000000 */
[----:B------:R-:W-:Y:S01]  /*13e30*/  SEL R83, R79, R24, P4 ;  /* 0x000000184f537207 */ /* 0x000fe20002000000 */
[----:B------:R-:W-:Y:S01]  /*13e40*/  IMAD.X R81, RZ, RZ, R81, P3 ;  /* 0x000000ffff517224 */ /* 0x000fe200018e0651 */
[----:B------:R-:W-:Y:S01]  /*13e50*/  ISETP.NE.U32.AND P4, PT, R5, RZ, PT ;  /* 0x000000ff0500720c */ /* 0x000fe20003f85070 */
[----:B------:R-:W-:Y:S01]  /*13e60*/  IMAD.WIDE R78, R49, 0x10, R78 ;  /* 0x00000010314e7825 */ /* 0x000fe200078e024e */
[----:B------:R-:W-:-:S02]  /*13e70*/  SEL R31, R31, 0x10, P1 ;  /* 0x000000101f1f7807 */ /* 0x000fc40000800000 */
[----:B------:R-:W-:Y:S02]  /*13e80*/  ISETP.NE.U32.AND P5, PT, R7, RZ, PT ;  /* 0x000000ff0700720c */ /* 0x000fe40003fa5070 */
[----:B------:R-:W-:Y:S02]  /*13e90*/  SHF.R.U64 R5, R6, 0x3, R63 ;  /* 0x0000000306057819 */ /* 0x000fe4000000123f */
[----:B------:R-:W-:Y:S02]  /*13ea0*/  SHF.R.U64 R7, R8, 0x3, R65 ;  /* 0x0000000308077819 */ /* 0x000fe40000001241 */
[----:B------:R-:W-:Y:S02]  /*13eb0*/  ISETP.NE.U32.AND P3, PT, R31, RZ, PT ;  /* 0x000000ff1f00720c */ /* 0x000fe40003f65070 */
[----:B------:R-:W-:Y:S02]  /*13ec0*/  LOP3.LUT R62, R6, 0x70, R5, 0x78, !PT ;  /* 0x00000070063e7812 */ /* 0x000fe400078e7805 */
[----:B------:R-:W-:-:S02]  /*13ed0*/  SHF.R.U64 R31, R4, 0x3, R61 ;  /* 0x00000003041f7819 */ /* 0x000fc4000000123d */
[----:B------:R-:W-:Y:S02]  /*13ee0*/  LOP3.LUT R64, R8, 0x70, R7, 0x78, !PT ;  /* 0x0000007008407812 */ /* 0x000fe400078e7807 */
[C---:B------:R-:W-:Y:S02]  /*13ef0*/  SHF.R.U64 R6, R3.reuse, 0x3, R59 ;  /* 0x0000000303067819 */ /* 0x040fe4000000123b */
[----:B------:R-:W-:Y:S02]  /*13f00*/  SHF.R.U64 R7, R2, 0x3, R57 ;  /* 0x0000000302077819 */ /* 0x000fe40000001239 */
[----:B------:R-:W-:Y:S02]  /*13f10*/  SHF.R.U64 R5, R0, 0x3, R81 ;  /* 0x0000000300057819 */ /* 0x000fe40000001251 */
[----:B------:R-:W-:Y:S02]  /*13f20*/  LOP3.LUT R60, R4, 0x70, R31, 0x78, !PT ;  /* 0x00000070043c7812 */ /* 0x000fe400078e781f */
[----:B------:R-:W-:-:S02]  /*13f30*/  LOP3.LUT R58, R3, 0x70, R6, 0x78, !PT ;  /* 0x00000070033a7812 */ /* 0x000fc400078e7806 */
[----:B------:R-:W-:Y:S02]  /*13f40*/  LOP3.LUT R56, R2, 0x70, R7, 0x78, !PT ;  /* 0x0000007002387812 */ /* 0x000fe400078e7807 */
[----:B------:R-:W-:Y:S02]  /*13f50*/  MOV R65, R64 ;  /* 0x0000004000417202 */ /* 0x000fe40000000f00 */
[----:B------:R-:W-:Y:S02]  /*13f60*/  LOP3.LUT R80, R0, 0x70, R5, 0x78, !PT ;  /* 0x0000007000507812 */ /* 0x000fe400078e7805 */
[----:B------:R-:W-:Y:S01]  /*13f70*/  MOV R63, R62 ;  /* 0x0000003e003f7202 */ /* 0x000fe20000000f00 */
[----:B------:R0:W-:Y:S01]  /*13f80*/  LDGSTS.E.BYPASS.LTC128B.128 [R65], desc[UR40][R72.64], P2 ;  /* 0x0000000048417fae */ /* 0x0001e20009181a28 */
[----:B------:R-:W-:Y:S02]  /*13f90*/  MOV R61, R60 ;  /* 0x0000003c003d7202 */ /* 0x000fe40000000f00 */
[----:B------:R-:W-:Y:S01]  /*13fa0*/  MOV R59, R58 ;  /* 0x0000003a003b7202 */ /* 0x000fe20000000f00 */
[----:B------:R0:W-:Y:S01]  /*13fb0*/  LDGSTS.E.BYPASS.LTC128B.128 [R63], desc[UR40][R70.64], P6 ;  /* 0x00000000463f7fae */ /* 0x0001e2000b181a28 */
[----:B------:R-:W-:-:S02]  /*13fc0*/  MOV R57, R56 ;  /* 0x0000003800397202 */ /* 0x000fc40000000f00 */
        /* <DEDUP_REMOVED lines=13> */
.L_x_1753:
[----:B------:R-:W-:Y:S01]  /*140a0*/  SYNCS.ARRIVE.TRANS64.A1T0 RZ, [UR9+0x34030], RZ ;  /* 0x034030ffffff79a7 */ /* 0x000fe20008100009 */
.L_x_1752:
        /* <DEDUP_REMOVED lines=14> */
.L_x_1741:
[----:B------:R-:W-:Y:S05]  /*14190*/  BRA.U UP1, `(.L_x_1755) ;  /* 0x0000000101047547 */ /* 0x000fea000b800000 */
[----:B------:R-:W-:Y:S05]  /*141a0*/  BPT.TRAP 0x1 ;  /* 0x000000040000795c */ /* 0x000fea0000300000 */
.L_x_1755:
[----:B------:R-:W-:Y:S01]  /*141b0*/  ULEA UR10, UR7, UR10, 0x3 ;  /* 0x0000000a070a7291 */ /* 0x000fe2000f8e18ff */
[----:B------:R-:W-:Y:S01]  /*141c0*/  IMAD.U32 R0, RZ, RZ, UR11 ;  /* 0x0000000bff007e24 */ /* 0x000fe2000f8e00ff */
[----:B------:R-:W-:-:S04]  /*141d0*/  ISETP.GE.AND P0, PT, R51, R17, PT ;  /* 0x000000113300720c */ /* 0x000fc80003f06270 */
[----:B------:R-:W-:-:S04]  /*141e0*/  SHF.L.U32 R0, R0, 0x1f, RZ ;  /* 0x0000001f00007819 */ /* 0x000fc800000006ff */
[----:B------:R-:W2:Y:S02]  /*141f0*/  SYNCS.PHASECHK.TRANS64.TRYWAIT P1, [UR10+0x340e0], R0 ;  /* 0x0340e000ff0075a7 */ /* 0x000ea4000802110a */
[----:B--2---:R-:W-:Y:S05]  /*14200*/  @!P1 BRA `(.L_x_1756) ;  /* 0x0000002000389947 */ /* 0x004fea0003800000 */
.L_x_1830:
[----:B------:R-:W-:Y:S05]  /*14210*/  @P0 BRA `(.L_x_1757) ;  /* 0x0000000400540947 */ /* 0x000fea0003800000 */
[----:B------:R-:W-:Y:S01]  /*14220*/  USHF.L.U32 UR7, UR7, 0xd, URZ ;  /* 0x0000000d07077899 */ /* 0x000fe200080006ff */
[----:B------:R-:W-:Y:S01]  /*14230*/  IMAD R28, R51, R28, RZ ;  /* 0x0000001c331c7224 */ /* 0x000fe200078e02ff */
[----:B------:R-:W2:Y:S04]  /*14240*/  LDCU UR4, c[0x0][0x400] ;  /* 0x00008000ff0477ac */ /* 0x000ea80008000800 */
[----:B------:R-:W-:Y:S01]  /*14250*/  IMAD.U32 R35, RZ, RZ, UR7 ;  /* 0x00000007ff237e24 */ /* 0x000fe2000f8e00ff */
[----:B------:R-:W-:-:S04]  /*14260*/  IADD3 R15, P0, PT, R15, UR7, RZ ;  /* 0x000000070f0f7c10 */ /* 0x000fc8000ff1e0ff */
[----:B------:R-:W-:Y:S02]  /*14270*/  LEA.HI.X.SX32 R35, R35, R14, 0x1, P0 ;  /* 0x0000000e23237211 */ /* 0x000fe400000f0eff */
[C---:B01----:R-:W-:Y:S02]  /*14280*/  IADD3 R2, P0, PT, R15.reuse, 0xc00, RZ ;  /* 0x00000c000f027810 */ /* 0x043fe40007f1e0ff */
[C---:B------:R-:W-:Y:S02]  /*14290*/  IADD3 R6, P2, PT, R15.reuse, 0x400, RZ ;  /* 0x000004000f067810 */ /* 0x040fe40007f5e0ff */
[C---:B------:R-:W-:Y:S01]  /*142a0*/  IADD3 R0, P3, PT, R15.reuse, 0x1000, RZ ;  /* 0x000010000f007810 */ /* 0x040fe20007f7e0ff */
[--C-:B------:R-:W-:Y:S01]  /*142b0*/  IMAD.X R3, RZ, RZ, R35.reuse, P0 ;  /* 0x000000ffff037224 */ /* 0x100fe200000e0623 */
[C---:B------:R-:W-:Y:S01]  /*142c0*/  IADD3 R16, P0, PT, R28.reuse, R13, RZ ;  /* 0x0000000d1c107210 */ /* 0x040fe20007f1e0ff */
[--C-:B------:R-:W-:Y:S01]  /*142d0*/  IMAD.X R7, RZ, RZ, R35.reuse, P2 ;  /* 0x000000ffff077224 */ /* 0x100fe200010e0623 */
[----:B------:R-:W-:Y:S01]  /*142e0*/  IADD3 R4, P1, PT, R15, 0x800, RZ ;  /* 0x000008000f047810 */ /* 0x000fe20007f3e0ff */
[----:B------:R-:W-:Y:S01]  /*142f0*/  IMAD.X R33, RZ, RZ, R35, P3 ;  /* 0x000000ffff217224 */ /* 0x000fe200018e0623 */
[----:B------:R-:W-:-:S02]  /*14300*/  LEA.HI.X.SX32 R17, R28, R12, 0x1, P0 ;  /* 0x0000000c1c117211 */ /* 0x000fc400000f0eff */
[C-C-:B------:R-:W-:Y:S01]  /*14310*/  SHF.R.U64 R12, R15.reuse, 0x3, R35.reuse ;  /* 0x000000030f0c7819 */ /* 0x140fe20000001223 */
[----:B------:R-:W-:Y:S01]  /*14320*/  IMAD.X R5, RZ, RZ, R35, P1 ;  /* 0x000000ffff057224 */ /* 0x000fe200008e0623 */
[C---:B------:R-:W-:Y:S02]  /*14330*/  SHF.R.U64 R9, R6.reuse, 0x3, R7 ;  /* 0x0000000306097819 */ /* 0x040fe40000001207 */
[C---:B------:R-:W-:Y:S02]  /*14340*/  LOP3.LUT R34, R15.reuse, 0x70, R12, 0x78, !PT ;  /* 0x000000700f227812 */ /* 0x040fe400078e780c */
[C---:B------:R-:W-:Y:S02]  /*14350*/  IADD3 R12, P0, PT, R15.reuse, 0x1c00, RZ ;  /* 0x00001c000f0c7810 */ /* 0x040fe40007f1e0ff */
[C---:B------:R-:W-:Y:S02]  /*14360*/  IADD3 R10, P1, PT, R15.reuse, 0x1800, RZ ;  /* 0x000018000f0a7810 */ /* 0x040fe40007f3e0ff */
[----:B------:R-:W-:Y:S01]  /*14370*/  IADD3 R8, P2, PT, R15, 0x1400, RZ ;  /* 0x000014000f087810 */ /* 0x000fe20007f5e0ff */
[----:B------:R-:W-:Y:S01]  /*14380*/  IMAD.X R23, RZ, RZ, R35, P0 ;  /* 0x000000ffff177224 */ /* 0x000fe200000e0623 */
[----:B------:R-:W-:Y:S01]  /*14390*/  LOP3.LUT R6, R6, 0x70, R9, 0x78, !PT ;  /* 0x0000007006067812 */ /* 0x000fe200078e7809 */
[----:B------:R-:W-:Y:S01]  /*143a0*/  IMAD.X R25, RZ, RZ, R35, P1 ;  /* 0x000000ffff197224 */ /* 0x000fe200008e0623 */
[----:B------:R-:W-:Y:S01]  /*143b0*/  SHF.R.U64 R9, R0, 0x3, R33 ;  /* 0x0000000300097819 */ /* 0x000fe20000001221 */
[----:B------:R-:W-:Y:S01]  /*143c0*/  IMAD.X R31, RZ, RZ, R35, P2 ;  /* 0x000000ffff1f7224 */ /* 0x000fe200010e0623 */
[----:B------:R-:W-:-:S02]  /*143d0*/  SHF.R.U64 R13, R2, 0x3, R3 ;  /* 0x00000003020d7819 */ /* 0x000fc40000001203 */
[----:B------:R-:W-:Y:S02]  /*143e0*/  SHF.R.U64 R11, R4, 0x3, R5 ;  /* 0x00000003040b7819 */ /* 0x000fe40000001205 */
[----:B------:R-:W-:Y:S01]  /*143f0*/  LOP3.LUT R32, R0, 0x70, R9, 0x78, !PT ;  /* 0x0000007000207812 */ /* 0x000fe200078e7809 */
[----:B--2---:R-:W-:Y:S01]  /*14400*/  IMAD.U32 R0, RZ, RZ, UR4 ;  /* 0x00000004ff007e24 */ /* 0x004fe2000f8e00ff */
[----:B------:R-:W-:Y:S02]  /*14410*/  SHF.R.U64 R15, R12, 0x3, R23 ;  /* 0x000000030c0f7819 */ /* 0x000fe40000001217 */
[----:B------:R-:W-:Y:S01]  /*14420*/  LOP3.LUT R2, R2, 0x70, R13, 0x78, !PT ;  /* 0x0000007002027812 */ /* 0x000fe200078e780d */
[----:B------:R-:W-:Y:S01]  /*14430*/  IMAD.SHL.U32 R21, R0, 0x10, RZ ;  /* 0x0000001000157824 */ /* 0x000fe200078e00ff */
[----:B------:R-:W-:Y:S01]  /*14440*/  LOP3.LUT R4, R4, 0x70, R11, 0x78, !PT ;  /* 0x0000007004047812 */ /* 0x000fe200078e780b */
[----:B------:R-:W-:Y:S01]  /*14450*/  IMAD R9, R0, 0x38, RZ ;  /* 0x0000003800097824 */ /* 0x000fe200078e02ff */
[----:B------:R-:W-:-:S02]  /*14460*/  SHF.R.U64 R13, R10, 0x3, R25 ;  /* 0x000000030a0d7819 */ /* 0x000fc40000001219 */
[----:B------:R-:W-:Y:S02]  /*14470*/  SHF.R.U64 R11, R8, 0x3, R31 ;  /* 0x00000003080b7819 */ /* 0x000fe4000000121f */
[----:B------:R-:W-:Y:S01]  /*14480*/  LOP3.LUT R22, R12, 0x70, R15, 0x78, !PT ;  /* 0x000000700c167812 */ /* 0x000fe200078e780f */
[----:B------:R-:W-:Y:S01]  /*14490*/  IMAD R15, R0, 0x18, RZ ;  /* 0x00000018000f7824 */ /* 0x000fe200078e02ff */
[----:B------:R-:W-:Y:S01]  /*144a0*/  LOP3.LUT R24, R10, 0x70, R13, 0x78, !PT ;  /* 0x000000700a187812 */ /* 0x000fe200078e780d */
[----:B------:R-:W-:Y:S01]  /*144b0*/  IMAD R13, R0, 0x28, RZ ;  /* 0x00000028000d7824 */ /* 0x000fe200078e02ff */
[----:B------:R-:W-:Y:S01]  /*144c0*/  LOP3.LUT R30, R8, 0x70, R11, 0x78, !PT ;  /* 0x00000070081e7812 */ /* 0x000fe200078e780b */
[----:B------:R-:W-:Y:S01]  /*144d0*/  IMAD R11, R0, 0x30, RZ ;  /* 0x00000030000b7824 */ /* 0x000fe200078e02ff */
[-C--:B------:R-:W-:Y:S02]  /*144e0*/  IADD3 R28, P1, PT, R29, R16.reuse, RZ ;  /* 0x000000101d1c7210 */ /* 0x080fe40007f3e0ff */
[----:B------:R-:W-:-:S02]  /*144f0*/  IADD3 R26, P0, PT, R27, R16, RZ ;  /* 0x000000101b1a7210 */ /* 0x000fc40007f1e0ff */
[-C--:B------:R-:W-:Y:S02]  /*14500*/  IADD3 R36, P4, PT, R21, R16.reuse, RZ ;  /* 0x0000001015247210 */ /* 0x080fe40007f9e0ff */
[----:B------:R-:W-:Y:S02]  /*14510*/  IADD3 R14, P3, PT, R15, R16, RZ ;  /* 0x000000100f0e7210 */ /* 0x000fe40007f7e0ff */
[----:B------:R-:W-:Y:S02]  /*14520*/  MOV R35, R34 ;  /* 0x0000002200237202 */ /* 0x000fe40000000f00 */
[----:B------:R-:W-:Y:S02]  /*14530*/  LEA.HI.X.SX32 R29, R29, R17, 0x1, P1 ;  /* 0x000000111d1d7211 */ /* 0x000fe400008f0eff */
[----:B------:R-:W-:Y:S01]  /*14540*/  IADD3 R12, P2, PT, R13, R16, RZ ;  /* 0x000000100d0c7210 */ /* 0x000fe20007f5e0ff */
[----:B------:R-:W-:Y:S01]  /*14550*/  @!PT LDS RZ, [RZ] ;  /* 0x00000000fffff984 */ /* 0x000fe20000000800 */
[----:B------:R-:W-:Y:S01]  /*14560*/  @!PT LDS RZ, [RZ] ;  /* 0x00000000fffff984 */ /* 0x000fe20000000800 */
[----:B------:R-:W-:Y:S01]  /*14570*/  @!PT LDS RZ, [RZ] ;  /* 0x00000000fffff984 */ /* 0x000fe20000000800 */
[----:B------:R0:W-:Y:S01]  /*14580*/  LDGSTS.E.BYPASS.LTC128B.128 [R35], desc[UR40][R16.64] ;  /* 0x0000000010237fae */ /* 0x0001e2000b981a28 */
[----:B------:R-:W-:-:S02]  /*14590*/  MOV R7, R6 ;  /* 0x0000000600077202 */ /* 0x000fc40000000f00 */
[-C--:B------:R-:W-:Y:S02]  /*145a0*/  LEA.HI.X.SX32 R27, R27, R17.reuse, 0x1, P0 ;  /* 0x000000111b1b7211 */ /* 0x080fe400000f0eff */
[----:B------:R-:W-:Y:S01]  /*145b0*/  IADD3 R10, P1, PT, R11, R16, RZ ;  /* 0x000000100b0a7210 */ /* 0x000fe20007f3e0ff */
[----:B------:R0:W-:Y:S01]  /*145c0*/  LDGSTS.E.BYPASS.LTC128B.128 [R7], desc[UR40][R28.64] ;  /* 0x000000001c077fae */ /* 0x0001e2000b981a28 */
[----:B------:R-:W-:Y:S02]  /*145d0*/  LEA.HI.X.SX32 R37, R21, R17, 0x1, P4 ;  /* 0x0000001115257211 */ /* 0x000fe400020f0eff */
[----:B------:R-:W-:Y:S02]  /*145e0*/  MOV R4, R4 ;  /* 0x0000000400047202 */ /* 0x000fe40000000f00 */
[----:B------:R-:W-:Y:S02]  /*145f0*/  IADD3 R8, P0, PT, R9, R16, RZ ;  /* 0x0000001009087210 */ /* 0x000fe40007f1e0ff */
[----:B------:R-:W-:Y:S01]  /*14600*/  LEA.HI.X.SX32 R15, R15, R17, 0x1, P3 ;  /* 0x000000110f0f7211 */ /* 0x000fe200018f0eff */
[----:B------:R0:W-:Y:S01]  /*14610*/  LDGSTS.E.BYPASS.LTC128B.128 [R4], desc[UR40][R36.64] ;  /* 0x0000000024047fae */ /* 0x0001e2000b981a28 */
[----:B------:R-:W-:-:S02]  /*14620*/  MOV R3, R2 ;  /* 0x0000000200037202 */ /* 0x000fc40000000f00 */
[----:B------:R-:W-:Y:S02]  /*14630*/  MOV R33, R32 ;  /* 0x0000002000217202 */ /* 0x000fe40000000f00 */
[----:B------:R-:W-:Y:S01]  /*14640*/  LEA.HI.X.SX32 R13, R13, R17, 0x1, P2 ;  /* 0x000000110d0d7211 */ /* 0x000fe200010f0eff */
[----:B------:R0:W-:Y:S01]  /*14650*/  LDGSTS.E.BYPASS.LTC128B.128 [R3], desc[UR40][R14.64] ;  /* 0x000000000e037fae */ /* 0x0001e2000b981a28 */
[----:B------:R-:W-:Y:S02]  /*14660*/  MOV R31, R30 ;  /* 0x0000001e001f7202 */ /* 0x000fe40000000f00 */
[----:B------:R-:W-:Y:S01]  /*14670*/  LEA.HI.X.SX32 R11, R11, R17, 0x1, P1 ;  /* 0x000000110b0b7211 */ /* 0x000fe200008f0eff */
[----:B------:R0:W-:Y:S01]  /*14680*/  LDGSTS.E.BYPASS.LTC128B.128 [R33], desc[UR40][R26.64] ;  /* 0x000000001a217fae */ /* 0x0001e2000b981a28 */
        /* <DEDUP_REMOVED lines=12> */
.L_x_1758:
[----:B------:R-:W-:Y:S01]  /*14750*/  SYNCS.ARRIVE.TRANS64.A1T0 RZ, [UR10+0x34030], RZ ;  /* 0x034030ffffff79a7 */ /* 0x000fe2000810000a */
[----:B------:R-:W-:Y:S05]  /*14760*/  BRA `(.L_x_1759) ;  /* 0x0000000800607947 */ /* 0x000fea0003800000 */
.L_x_1757:
[----:B------:R-:W2:Y:S01]  /*14770*/  LDCU UR8, c[0x0][0x388] ;  /* 0x00007100ff0877ac */ /* 0x000ea20008000800 */
[----:B0-----:R-:W0:Y:S01]  /*14780*/  LDC R0, c[0x0][0x400] ;  /* 0x00010000ff007b82 */ /* 0x001e220000000800 */
[C---:B------:R-:W-:Y:S01]  /*14790*/  IMAD R28, R51.reuse, R28, RZ ;  /* 0x0000001c331c7224 */ /* 0x040fe200078e02ff */
[----:B------:R-:W3:Y:S01]  /*147a0*/  LDCU.64 UR4, c[0x0][0x3c0] ;  /* 0x00007800ff0477ac */ /* 0x000ee20008000a00 */
[----:B------:R-:W-:-:S03]  /*147b0*/  IMAD.SHL.U32 R51, R51, 0x40, RZ ;  /* 0x0000004033337824 */ /* 0x000fc600078e00ff */
[C---:B-1----:R-:W-:Y:S01]  /*147c0*/  IADD3 R2, P1, PT, R28.reuse, R13, RZ ;  /* 0x0000000d1c027210 */ /* 0x042fe20007f3e0ff */
[----:B------:R-:W-:Y:S01]  /*147d0*/  USHF.L.U32 UR9, UR7, 0xd, URZ ;  /* 0x0000000d07097899 */ /* 0x000fe200080006ff */
[----:B------:R-:W-:Y:S02]  /*147e0*/  LOP3.LUT R10, R51, R22, RZ, 0xfc, !PT ;  /* 0x00000016330a7212 */ /* 0x000fe400078efcff */
[----:B------:R-:W-:-:S03]  /*147f0*/  LEA.HI.X.SX32 R3, R28, R12, 0x1, P1 ;  /* 0x0000000c1c037211 */ /* 0x000fc600008f0eff */
[----:B------:R-:W-:Y:S01]  /*14800*/  IMAD.U32 R45, RZ, RZ, UR9 ;  /* 0x00000009ff2d7e24 */ /* 0x000fe2000f8e00ff */
[----:B------:R-:W-:Y:S02]  /*14810*/  IADD3 R15, P0, PT, R15, UR9, RZ ;  /* 0x000000090f0f7c10 */ /* 0x000fe4000ff1e0ff */
[C---:B------:R-:W-:Y:S01]  /*14820*/  LOP3.LUT R6, R10.reuse, 0x8, RZ, 0xfc, !PT ;  /* 0x000000080a067812 */ /* 0x040fe200078efcff */
[----:B--2---:R-:W-:Y:S01]  /*14830*/  UIADD3 UR6, UPT, UPT, UR8, 0xf, URZ ;  /* 0x0000000f08067890 */ /* 0x004fe2000fffe0ff */
[----:B------:R-:W-:Y:S02]  /*14840*/  LEA.HI.X.SX32 R45, R45, R14, 0x1, P0 ;  /* 0x0000000e2d2d7211 */ /* 0x000fe400000f0eff */
[-C--:B------:R-:W-:Y:S01]  /*14850*/  ISETP.GE.AND P0, PT, R10, R19.reuse, PT ;  /* 0x000000130a00720c */ /* 0x080fe20003f06270 */
[----:B------:R-:W-:Y:S01]  /*14860*/  USHF.R.S32.HI UR7, URZ, 0x1f, UR6 ;  /* 0x0000001fff077899 */ /* 0x000fe20008011406 */
[----:B---3--:R-:W-:Y:S02]  /*14870*/  ISETP.NE.U32.AND P3, PT, RZ, UR4, PT ;  /* 0x00000004ff007c0c */ /* 0x008fe4000bf65070 */
[C---:B0-----:R-:W-:Y:S01]  /*14880*/  LEA.HI R11, R0.reuse, R0, RZ, 0x1 ;  /* 0x00000000000b7211 */ /* 0x041fe200078f08ff */
[----:B------:R-:W-:Y:S01]  /*14890*/  ULEA.HI UR7, UR7, UR6, URZ, 0x4 ;  /* 0x0000000607077291 */ /* 0x000fe2000f8f20ff */
[----:B------:R-:W-:Y:S01]  /*148a0*/  ISETP.NE.AND.EX P3, PT, RZ, UR5, PT, P3 ;  /* 0x00000005ff007c0c */ /* 0x000fe2000bf65330 */
[----:B------:R-:W-:Y:S01]  /*148b0*/  IMAD.SHL.U32 R25, R0, 0x2, RZ ;  /* 0x0000000200197824 */ /* 0x000fe200078e00ff */
[----:B------:R-:W-:Y:S01]  /*148c0*/  SEL R5, RZ, 0x10, P0 ;  /* 0x00000010ff057807 */ /* 0x000fe20000000000 */
[----:B------:R-:W-:Y:S01]  /*148d0*/  USHF.R.S32.HI UR7, URZ, 0x4, UR7 ;  /* 0x00000004ff077899 */ /* 0x000fe20008011407 */
[----:B------:R-:W-:-:S02]  /*148e0*/  ISETP.NE.OR P2, PT, R10, R19, !P3 ;  /* 0x000000130a00720c */ /* 0x000fc40005f45670 */
[----:B------:R-:W-:Y:S02]  /*148f0*/  SHF.R.S32.HI R11, RZ, 0x1, R11 ;  /* 0x00000001ff0b7819 */ /* 0x000fe4000001140b */
[----:B------:R-:W-:Y:S01]  /*14900*/  SEL R5, R5, 0x10, P2 ;  /* 0x0000001005057807 */ /* 0x000fe20001000000 */
[----:B------:R-:W-:Y:S01]  /*14910*/  IMAD R4, RZ, RZ, -UR7 ;  /* 0x80000007ff047e24 */ /* 0x000fe2000f8e02ff */
[CC--:B------:R-:W-:Y:S01]  /*14920*/  ISETP.GE.AND P6, PT, R6.reuse, R19.reuse, PT ;  /* 0x000000130600720c */ /* 0x0c0fe20003fc6270 */
[----:B------:R-:W-:Y:S01]  /*14930*/  IMAD.WIDE R12, R11, 0x10, R2 ;  /* 0x000000100b0c7825 */ /* 0x000fe200078e0202 */
[----:B------:R-:W-:Y:S02]  /*14940*/  ISETP.NE.OR P0, PT, R6, R19, !P3 ;  /* 0x000000130600720c */ /* 0x000fe40005f05670 */
[----:B------:R-:W-:Y:S02]  /*14950*/  VIADDMNMX R4, R4, UR8, RZ, PT ;  /* 0x0000000804047c46 */ /* 0x000fe4000b8001ff */
[----:B------:R-:W-:-:S02]  /*14960*/  SHF.R.U64 R6, R15, 0x3, R45 ;  /* 0x000000030f067819 */ /* 0x000fc4000000122d */
[--C-:B------:R-:W-:Y:S02]  /*14970*/  IADD3 R23, P5, P4, R53, R23, R4.reuse ;  /* 0x0000001735177210 */ /* 0x100fe40007cbe004 */
[----:B------:R-:W-:Y:S02]  /*14980*/  SHF.R.S32.HI R8, RZ, 0x1f, R4 ;  /* 0x0000001fff087819 */ /* 0x000fe40000011404 */
[----:B------:R-:W-:Y:S02]  /*14990*/  ISETP.NE.U32.AND P1, PT, R5, RZ, PT ;  /* 0x000000ff0500720c */ /* 0x000fe40003f25070 */
[----:B------:R-:W-:Y:S02]  /*149a0*/  IADD3.X R21, PT, PT, RZ, R21, R8, P5, P4 ;  /* 0x00000015ff157210 */ /* 0x000fe40002fe8408 */
[----:B------:R-:W-:Y:S02]  /*149b0*/  LOP3.LUT R4, R10, 0x10, RZ, 0xfc, !PT ;  /* 0x000000100a047812 */ /* 0x000fe400078efcff */
[----:B------:R-:W-:-:S02]  /*149c0*/  LOP3.LUT R44, R15, 0x70, R6, 0x78, !PT ;  /* 0x000000700f2c7812 */ /* 0x000fc400078e7806 */
[----:B------:R-:W-:Y:S02]  /*149d0*/  SEL R38, R12, R23, P0 ;  /* 0x000000170c267207 */ /* 0x000fe40000000000 */
[----:B------:R-:W-:Y:S01]  /*149e0*/  SEL R39, R13, R21, P0 ;  /* 0x000000150d277207 */ /* 0x000fe20000000000 */
[----:B------:R-:W-:Y:S01]  /*149f0*/  IMAD.WIDE R12, R11, 0x10, R12 ;  /* 0x000000100b0c7825 */ /* 0x000fe200078e020c */
[----:B------:R-:W-:Y:S02]  /*14a00*/  SEL R6, R2, R23, P2 ;  /* 0x0000001702067207 */ /* 0x000fe40001000000 */
[----:B------:R-:W-:Y:S02]  /*14a10*/  SEL R7, R3, R21, P2 ;  /* 0x0000001503077207 */ /* 0x000fe40001000000 */
[----:B------:R-:W-:Y:S02]  /*14a20*/  ISETP.NE.OR P5, PT, R4, R19, !P3 ;  /* 0x000000130400720c */ /* 0x000fe40005fa5670 */
[----:B------:R-:W-:-:S02]  /*14a30*/  IADD3 R9, P2, PT, R15, 0x400, RZ ;  /* 0x000004000f097810 */ /* 0x000fc40007f5e0ff */
[----:B------:R-:W-:Y:S02]  /*14a40*/  ISETP.GE.AND P4, PT, R4, R19, PT ;  /* 0x000000130400720c */ /* 0x000fe40003f86270 */
[----:B------:R-:W-:Y:S01]  /*14a50*/  MOV R5, R44 ;  /* 0x0000002c00057202 */ /* 0x000fe20000000f00 */
[----:B------:R-:W-:Y:S01]  /*14a60*/  IMAD.X R33, RZ, RZ, R45, P2 ;  /* 0x000000ffff217224 */ /* 0x000fe200010e062d */
[----:B------:R-:W-:Y:S02]  /*14a70*/  LOP3.LUT R4, R10, 0x18, RZ, 0xfc, !PT ;  /* 0x000000180a047812 */ /* 0x000fe400078efcff */
[----:B------:R-:W-:Y:S01]  /*14a80*/  SEL R36, R12, R23, P5 ;  /* 0x000000170c247207 */ /* 0x000fe20002800000 */
[----:B------:R-:W-:Y:S01]  /*14a90*/  @!PT LDS RZ, [RZ] ;  /* 0x00000000fffff984 */ /* 0x000fe20000000800 */
[----:B------:R-:W-:Y:S01]  /*14aa0*/  @!PT LDS RZ, [RZ] ;  /* 0x00000000fffff984 */ /* 0x000fe20000000800 */
[----:B------:R-:W-:Y:S01]  /*14ab0*/  @!PT LDS RZ, [RZ] ;  /* 0x00000000fffff984 */ /* 0x000fe20000000800 */
[----:B------:R0:W-:Y:S01]  /*14ac0*/  LDGSTS.E.BYPASS.LTC128B.128 [R5], desc[UR40][R6.64], P1 ;  /* 0x0000000006057fae */ /* 0x0001e20008981a28 */
[----:B------:R-:W-:Y:S01]  /*14ad0*/  SEL R37, R13, R21, P5 ;  /* 0x000000150d257207 */ /* 0x000fe20002800000 */
[----:B------:R-:W-:Y:S01]  /*14ae0*/  IMAD.WIDE R12, R11, 0x10, R12 ;  /* 0x000000100b0c7825 */ /* 0x000fe200078e020c */
[----:B------:R-:W-:-:S02]  /*14af0*/  SEL R16, RZ, 0x10, P6 ;  /* 0x00000010ff107807 */ /* 0x000fc40003000000 */
[CC--:B------:R-:W-:Y:S02]  /*14b00*/  ISETP.NE.OR P2, PT, R4.reuse, R19.reuse, !P3 ;  /* 0x000000130400720c */ /* 0x0c0fe40005f45670 */
[----:B------:R-:W-:Y:S02]  /*14b10*/  IADD3 R8, P6, PT, R15, 0x800, RZ ;  /* 0x000008000f087810 */ /* 0x000fe40007fde0ff */
[----:B------:R-:W-:Y:S02]  /*14b20*/  ISETP.GE.AND P1, PT, R4, R19, PT ;  /* 0x000000130400720c */ /* 0x000fe40003f26270 */
[----:B------:R-:W-:Y:S01]  /*14b30*/  LOP3.LUT R4, R10, 0x20, RZ, 0xfc, !PT ;  /* 0x000000200a047812 */ /* 0x000fe200078efcff */
[----:B------:R-:W-:Y:S01]  /*14b40*/  IMAD.X R31, RZ, RZ, R45, P6 ;  /* 0x000000ffff1f7224 */ /* 0x000fe200030e062d */
[----:B------:R-:W-:Y:S02]  /*14b50*/  SEL R14, RZ, 0x10, P4 ;  /* 0x00000010ff0e7807 */ /* 0x000fe40002000000 */
[----:B------:R-:W-:-:S02]  /*14b60*/  SEL R35, R13, R21, P2 ;  /* 0x000000150d237207 */ /* 0x000fc40001000000 */
[----:B------:R-:W-:Y:S02]  /*14b70*/  SEL R16, R16, 0x10, P0 ;  /* 0x0000001010107807 */ /* 0x000fe40000000000 */
[----:B------:R-:W-:Y:S02]  /*14b80*/  SEL R13, RZ, 0x10, P1 ;  /* 0x00000010ff0d7807 */ /* 0x000fe40000800000 */
[CC--:B------:R-:W-:Y:S02]  /*14b90*/  ISETP.GE.AND P0, PT, R4.reuse, R19.reuse, PT ;  /* 0x000000130400720c */ /* 0x0c0fe40003f06270 */
[----:B------:R-:W-:Y:S02]  /*14ba0*/  ISETP.NE.OR P6, PT, R4, R19, !P3 ;  /* 0x000000130400720c */ /* 0x000fe40005fc5670 */
[----:B------:R-:W-:Y:S02]  /*14bb0*/  LOP3.LUT R4, R10, 0x28, RZ, 0xfc, !PT ;  /* 0x000000280a047812 */ /* 0x000fe400078efcff */
[----:B0-----:R-:W-:-:S02]  /*14bc0*/  IADD3 R7, P4, PT, R15, 0xc00, RZ ;  /* 0x00000c000f077810 */ /* 0x001fc40007f9e0ff */
[----:B------:R-:W-:Y:S02]  /*14bd0*/  IADD3 R6, P1, PT, R15, 0x1000, RZ ;  /* 0x000010000f067810 */ /* 0x000fe40007f3e0ff */
[----:B------:R-:W-:Y:S01]  /*14be0*/  SEL R14, R14, 0x10, P5 ;  /* 0x000000100e0e7807 */ /* 0x000fe20002800000 */
[--C-:B------:R-:W-:Y:S01]  /*14bf0*/  IMAD.X R29, RZ, RZ, R45.reuse, P4 ;  /* 0x000000ffff1d7224 */ /* 0x100fe200020e062d */
[CC--:B------:R-:W-:Y:S01]  /*14c00*/  ISETP.GE.AND P5, PT, R4.reuse, R19.reuse, PT ;  /* 0x000000130400720c */ /* 0x0c0fe20003fa6270 */
[----:B------:R-:W-:Y:S01]  /*14c10*/  IMAD.X R27, RZ, RZ, R45, P1 ;  /* 0x000000ffff1b7224 */ /* 0x000fe200008e062d */
[----:B------:R-:W-:Y:S02]  /*14c20*/  ISETP.NE.OR P4, PT, R4, R19, !P3 ;  /* 0x000000130400720c */ /* 0x000fe40005f85670 */
[----:B------:R-:W-:Y:S02]  /*14c30*/  SEL R34, R12, R23, P2 ;  /* 0x000000170c227207 */ /* 0x000fe40001000000 */
[----:B------:R-:W-:-:S02]  /*14c40*/  SEL R13, R13, 0x10, P2 ;  /* 0x000000100d0d7807 */ /* 0x000fc40001000000 */
[C---:B------:R-:W-:Y:S02]  /*14c50*/  IADD3 R5, P2, PT, R15.reuse, 0x1400, RZ ;  /* 0x000014000f057810 */ /* 0x040fe40007f5e0ff */
[----:B------:R-:W-:Y:S02]  /*14c60*/  IADD3 R4, P1, PT, R15, 0x1800, RZ ;  /* 0x000018000f047810 */ /* 0x000fe40007f3e0ff */
[----:B------:R-:W-:Y:S01]  /*14c70*/  LOP3.LUT R22, R10, 0x30, RZ, 0xfc, !PT ;  /* 0x000000300a167812 */ /* 0x000fe200078efcff */
[----:B------:R-:W-:Y:S01]  /*14c80*/  IMAD.X R43, RZ, RZ, R45, P2 ;  /* 0x000000ffff2b7224 */ /* 0x000fe200010e062d */
[----:B------:R-:W-:Y:S01]  /*14c90*/  SHF.R.U64 R24, R9, 0x3, R33 ;  /* 0x0000000309187819 */ /* 0x000fe20000001221 */
[----:B------:R-:W-:Y:S01]  /*14ca0*/  IMAD.X R41, RZ, RZ, R45, P1 ;  /* 0x000000ffff297224 */ /* 0x000fe200008e062d */
[CC--:B------:R-:W-:Y:S02]  /*14cb0*/  ISETP.GE.AND P2, PT, R22.reuse, R19.reuse, PT ;  /* 0x000000131600720c */ /* 0x0c0fe40003f46270 */
[----:B------:R-:W-:-:S02]  /*14cc0*/  ISETP.NE.OR P1, PT, R22, R19, !P3 ;  /* 0x000000131600720c */ /* 0x000fc40005f25670 */
[----:B------:R-:W-:Y:S02]  /*14cd0*/  SHF.R.U64 R22, R7, 0x3, R29 ;  /* 0x0000000307167819 */ /* 0x000fe4000000121d */
[----:B------:R-:W-:Y:S02]  /*14ce0*/  SEL R12, RZ, 0x10, P0 ;  /* 0x00000010ff0c7807 */ /* 0x000fe40000000000 */
[----:B------:R-:W-:Y:S02]  /*14cf0*/  IADD3 R15, P0, PT, R15, 0x1c00, RZ ;  /* 0x00001c000f0f7810 */ /* 0x000fe40007f1e0ff */
[----:B------:R-:W-:Y:S01]  /*14d00*/  LOP3.LUT R32, R9, 0x70, R24, 0x78, !PT ;  /* 0x0000007009207812 */ /* 0x000fe200078e7818 */
[----:B------:R-:W-:Y:S01]  /*14d10*/  IMAD.WIDE R24, R25, 0x10, R2 ;  /* 0x0000001019187825 */ /* 0x000fe200078e0202 */
[----:B------:R-:W-:Y:S02]  /*14d20*/  LOP3.LUT R28, R7, 0x70, R22, 0x78, !PT ;  /* 0x00000070071c7812 */ /* 0x000fe400078e7816 */
[----:B------:R-:W-:Y:S01]  /*14d30*/  SHF.R.U64 R7, R6, 0x3, R27 ;  /* 0x0000000306077819 */ /* 0x000fe2000000121b */
[----:B------:R-:W-:Y:S01]  /*14d40*/  IMAD.X R45, RZ, RZ, R45, P0 ;  /* 0x000000ffff2d7224 */ /* 0x000fe200000e062d */
[----:B------:R-:W-:-:S02]  /*14d50*/  SHF.R.U64 R17, R8, 0x3, R31 ;  /* 0x0000000308117819 */ /* 0x000fc4000000121f */
[----:B------:R-:W-:Y:S02]  /*14d60*/  LOP3.LUT R26, R6, 0x70, R7, 0x78, !PT ;  /* 0x00000070061a7812 */ /* 0x000fe400078e7807 */
[----:B------:R-:W-:Y:S02]  /*14d70*/  SEL R6, R24, R23, P6 ;  /* 0x0000001718067207 */ /* 0x000fe40003000000 */
[----:B------:R-:W-:Y:S01]  /*14d80*/  SEL R7, R25, R21, P6 ;  /* 0x0000001519077207 */ /* 0x000fe20003000000 */
[----:B------:R-:W-:Y:S01]  /*14d90*/  IMAD.WIDE R24, R11, 0x10, R24 ;  /* 0x000000100b187825 */ /* 0x000fe200078e0218 */
[----:B------:R-:W-:Y:S02]  /*14da0*/  SEL R12, R12, 0x10, P6 ;  /* 0x000000100c0c7807 */ /* 0x000fe40003000000 */
[----:B------:R-:W-:Y:S02]  /*14db0*/  LOP3.LUT R10, R10, 0x38, RZ, 0xfc, !PT ;  /* 0x000000380a0a7812 */ /* 0x000fe400078efcff */
[----:B------:R-:W-:-:S02]  /*14dc0*/  ISETP.NE.U32.AND P6, PT, R16, RZ, PT ;  /* 0x000000ff1000720c */ /* 0x000fc40003fc5070 */
[----:B------:R-:W-:Y:S02]  /*14dd0*/  SHF.R.U64 R3, R4, 0x3, R41 ;  /* 0x0000000304037819 */ /* 0x000fe40000001229 */
[----:B------:R-:W-:Y:S02]  /*14de0*/  SHF.R.U64 R2, R15, 0x3, R45 ;  /* 0x000000030f027819 */ /* 0x000fe4000000122d */
[----:B------:R-:W-:Y:S02]  /*14df0*/  LOP3.LUT R30, R8, 0x70, R17, 0x78, !PT ;  /* 0x00000070081e7812 */ /* 0x000fe400078e7811 */
[----:B------:R-:W-:Y:S02]  /*14e00*/  ISETP.GE.AND P0, PT, R10, R19, PT ;  /* 0x000000130a00720c */ /* 0x000fe40003f06270 */
[----:B------:R-:W-:Y:S02]  /*14e10*/  SHF.R.U64 R8, R5, 0x3, R43 ;  /* 0x0000000305087819 */ /* 0x000fe4000000122b */
[----:B------:R-:W-:-:S02]  /*14e20*/  LOP3.LUT R40, R4, 0x70, R3, 0x78, !PT ;  /* 0x0000007004287812 */ /* 0x000fc400078e7803 */
[----:B------:R-:W-:Y:S02]  /*14e30*/  LOP3.LUT R44, R15, 0x70, R2, 0x78, !PT ;  /* 0x000000700f2c7812 */ /* 0x000fe400078e7802 */
[----:B------:R-:W-:Y:S02]  /*14e40*/  SEL R2, RZ, 0x10, P5 ;  /* 0x00000010ff027807 */ /* 0x000fe40002800000 */
        /* <DEDUP_REMOVED lines=10> */
[----:B------:R-:W-:Y:S02]  /*14ef0*/  SEL R3, R3, 0x10, P1 ;  /* 0x0000001003037807 */ /* 0x000fe40000800000 */
[----:B------:R-:W-:-:S02]  /*14f00*/  ISETP.NE.U32.AND P5, PT, R14, RZ, PT ;  /* 0x000000ff0e00720c */ /* 0x000fc40003fa5070 */
        /* <DEDUP_REMOVED lines=29> */
.L_x_1760:
[----:B------:R-:W-:Y:S01]  /*150e0*/  SYNCS.ARRIVE.TRANS64.A1T0 RZ, [UR10+0x34030], RZ ;  /* 0x034030ffffff79a7 */ /* 0x000fe2000810000a */
.L_x_1759:
        /* <DEDUP_REMOVED lines=9> */
.L_x_1762:
[----:B01----:R-:W-:-:S04]  /*15180*/  IADD3 R4, P1, P0, R52, UR10, R55 ;  /* 0x0000000a34047c10 */ /* 0x003fc8000f83e037 */
[----:B------:R-:W-:-:S05]  /*15190*/  IADD3.X R5, PT, PT, RZ, UR11, RZ, P1, P0 ;  /* 0x0000000bff057c10 */ /* 0x000fca0008fe04ff */
[----:B------:R-:W2:Y:S01]  /*151a0*/  LDG.E.U8 R4, desc[UR40][R4.64] ;  /* 0x0000002804047981 */ /* 0x000ea2000c1e1100 */
        /* <DEDUP_REMOVED lines=18> */
.L_x_1761:
[----:B------:R-:W-:Y:S05]  /*152d0*/  EXIT ;  /* 0x000000000000794d */ /* 0x000fea0003800000 */
.L_x_2862:
[----:B------:R-:W-:-:S08]  /*152e0*/  NOP ;  /* 0x0000000000007918 */ /* 0x000fd00000000000 */
[----:B------:R-:W-:-:S00]  /*152f0*/  USETMAXREG.DEALLOC.CTAPOOL 0x18 ;  /* 0x00000018000079c8 */ /* 0x000fc000080e0500 */
[----:B------:R-:W-:Y:S05]  /*15300*/  EXIT ;  /* 0x000000000000794d */ /* 0x000fea0003800000 */
.L_x_1522:
[----:B------:R-:W-:-:S07]  /*15310*/  MOV R2, UR4 ;  /* 0x0000000400027c02 */ /* 0x000fce0008000f00 */
.L_x_1763:
[----:B0-----:R0:W1:Y:S02]  /*15320*/  SYNCS.PHASECHK.TRANS64.TRYWAIT P0, [R2+URZ+0x34010], R7 ;  /* 0x03401007020075a7 */ /* 0x00106400080011ff */
[----:B-1----:R-:W-:Y:S05]  /*15330*/  @!P0 NANOSLEEP.SYNCS 0x989680 ;  /* 0x009896800000895d */ /* 0x002fea0003900000 */
[----:B------:R-:W1:Y:S02]  /*15340*/  @!P0 SYNCS.PHASECHK.TRANS64 P0, [R2+URZ+0x34010], R7 ;  /* 0x03401007020085a7 */ /* 0x000e6400080010ff */
[----:B-1----:R-:W-:Y:S05]  /*15350*/  @!P0 BRA `(.L_x_1763) ;  /* 0xfffffffc00f08947 */ /* 0x002fea000383ffff */
[----:B------:R-:W-:Y:S05]  /*15360*/  BRA `(.L_x_1764) ;  /* 0xfffffec4004c7947 */ /* 0x000fea000383ffff */
.L_x_1524:
[----:B0-----:R-:W-:-:S07]  /*15370*/  MOV R2, UR4 ;  /* 0x0000000400027c02 */ /* 0x001fce0008000f00 */
.L_x_1765:
[----:B0-----:R0:W1:Y:S02]  /*15380*/  SYNCS.PHASECHK.TRANS64.TRYWAIT P0, [R2+URZ+0x34030], R7 ;  /* 0x03403007020075a7 */ /* 0x00106400080011ff */
[----:B-1----:R-:W-:Y:S05]  /*15390*/  @!P0 NANOSLEEP.SYNCS 0x989680 ;  /* 0x009896800000895d */ /* 0x002fea0003900000 */
[----:B------:R-:W1:Y:S02]  /*153a0*/  @!P0 SYNCS.PHASECHK.TRANS64 P0, [R2+URZ+0x34030], R7 ;  /* 0x03403007020085a7 */ /* 0x000e6400080010ff */
[----:B-1----:R-:W-:Y:S05]  /*153b0*/  @!P0 BRA `(.L_x_1765) ;  /* 0xfffffffc00f08947 */ /* 0x002fea000383ffff */
[----:B------:R-:W-:Y:S05]  /*153c0*/  BRA `(.L_x_1766) ;  /* 0xfffffec400487947 */ /* 0x000fea000383ffff */
.L_x_1526:
[----:B------:R-:W-:-:S07]  /*153d0*/  MOV R5, UR4 ;  /* 0x0000000400057c02 */ /* 0x000fce0008000f00 */
.L_x_1767:
[----:B0-----:R0:W1:Y:S02]  /*153e0*/  SYNCS.PHASECHK.TRANS64.TRYWAIT P0, [R5+URZ+0x34198], R6 ;  /* 0x03419806050075a7 */ /* 0x00106400080011ff */
[----:B-1----:R-:W-:Y:S05]  /*153f0*/  @!P0 NANOSLEEP.SYNCS 0x989680 ;  /* 0x009896800000895d */ /* 0x002fea0003900000 */
[----:B------:R-:W1:Y:S02]  /*15400*/  @!P0 SYNCS.PHASECHK.TRANS64 P0, [R5+URZ+0x34198], R6 ;  /* 0x03419806050085a7 */ /* 0x000e6400080010ff */
[----:B-1----:R-:W-:Y:S05]  /*15410*/  @!P0 BRA `(.L_x_1767) ;  /* 0xfffffffc00f08947 */ /* 0x002fea000383ffff */
[----:B------:R-:W-:Y:S05]  /*15420*/  BRA `(.L_x_1768) ;  /* 0xfffffec400547947 */ /* 0x000fea000383ffff */
.L_x_1530:
[----:B------:R-:W-:-:S07]  /*15430*/  MOV R2, UR4 ;  /* 0x0000000400027c02 */ /* 0x000fce0008000f00 */
.L_x_1769:
[----:B--2---:R2:W3:Y:S02]  /*15440*/  SYNCS.PHASECHK.TRANS64.TRYWAIT P0, [R2+URZ+0x34038], R7 ;  /* 0x03403807020075a7 */ /* 0x0044e400080011ff */
[----:B---3--:R-:W-:Y:S05]  /*15450*/  @!P0 NANOSLEEP.SYNCS 0x989680 ;  /* 0x009896800000895d */ /* 0x008fea0003900000 */
[----:B------:R-:W3:Y:S02]  /*15460*/  @!P0 SYNCS.PHASECHK.TRANS64 P0, [R2+URZ+0x34038], R7 ;  /* 0x03403807020085a7 */ /* 0x000ee400080010ff */
[----:B---3--:R-:W-:Y:S05]  /*15470*/  @!P0 BRA `(.L_x_1769) ;  /* 0xfffffffc00f08947 */ /* 0x008fea000383ffff */
[----:B------:R-:W-:Y:S05]  /*15480*/  BRA `(.L_x_1770) ;  /* 0xfffffec400f07947 */ /* 0x000fea000383ffff */
.L_x_1532:
[----:B0-----:R-:W-:-:S07]  /*15490*/  MOV R5, UR4 ;  /* 0x0000000400057c02 */ /* 0x001fce0008000f00 */
.L_x_1771:
[----:B0-----:R0:W2:Y:S02]  /*154a0*/  SYNCS.PHASECHK.TRANS64.TRYWAIT P0, [R5+URZ+0x341a8], R6 ;  /* 0x0341a806050075a7 */ /* 0x0010a400080011ff */
[----:B--2---:R-:W-:Y:S05]  /*154b0*/  @!P0 NANOSLEEP.SYNCS 0x989680 ;  /* 0x009896800000895d */ /* 0x004fea0003900000 */
[----:B------:R-:W2:Y:S02]  /*154c0*/  @!P0 SYNCS.PHASECHK.TRANS64 P0, [R5+URZ+0x341a8], R6 ;  /* 0x0341a806050085a7 */ /* 0x000ea400080010ff */
[----:B--2---:R-:W-:Y:S05]  /*154d0*/  @!P0 BRA `(.L_x_1771) ;  /* 0xfffffffc00f08947 */ /* 0x004fea000383ffff */
[----:B------:R-:W-:Y:S05]  /*154e0*/  BRA `(.L_x_1772) ;  /* 0xfffffec400f87947 */ /* 0x000fea000383ffff */
.L_x_1536:
[----:B------:R-:W-:-:S07]  /*154f0*/  MOV R2, UR4 ;  /* 0x0000000400027c02 */ /* 0x000fce0008000f00 */
.L_x_1773:
[----:B--2---:R2:W3:Y:S02]  /*15500*/  SYNCS.PHASECHK.TRANS64.TRYWAIT P0, [R2+URZ+0x34040], R7 ;  /* 0x03404007020075a7 */ /* 0x0044e400080011ff */
[----:B---3--:R-:W-:Y:S05]  /*15510*/  @!P0 NANOSLEEP.SYNCS 0x989680 ;  /* 0x009896800000895d */ /* 0x008fea0003900000 */
[----:B------:R-:W3:Y:S02]  /*15520*/  @!P0 SYNCS.PHASECHK.TRANS64 P0, [R2+URZ+0x34040], R7 ;  /* 0x03404007020085a7 */ /* 0x000ee400080010ff */
[----:B---3--:R-:W-:Y:S05]  /*15530*/  @!P0 BRA `(.L_x_1773) ;  /* 0xfffffffc00f08947 */ /* 0x008fea000383ffff */
[----:B------:R-:W-:Y:S05]  /*15540*/  BRA `(.L_x_1774) ;  /* 0xfffffec800907947 */ /* 0x000fea000383ffff */
.L_x_1538:
[----:B------:R-:W-:-:S07]  /*15550*/  MOV R3, UR4 ;  /* 0x0000000400037c02 */ /* 0x000fce0008000f00 */
.L_x_1775:
[----:B---3--:R3:W4:Y:S02]  /*15560*/  SYNCS.PHASECHK.TRANS64.TRYWAIT P0, [R3+URZ+0x341e0], R6 ;  /* 0x0341e006030075a7 */ /* 0x00872400080011ff */
[----:B----4-:R-:W-:Y:S05]  /*15570*/  @!P0 NANOSLEEP.SYNCS 0x989680 ;  /* 0x009896800000895d */ /* 0x010fea0003900000 */
[----:B------:R-:W4:Y:S02]  /*15580*/  @!P0 SYNCS.PHASECHK.TRANS64 P0, [R3+URZ+0x341e0], R6 ;  /* 0x0341e006030085a7 */ /* 0x000f2400080010ff */
[----:B----4-:R-:W-:Y:S05]  /*15590*/  @!P0 BRA `(.L_x_1775) ;  /* 0xfffffffc00f08947 */ /* 0x010fea000383ffff */
[----:B------:R-:W-:Y:S05]  /*155a0*/  BRA `(.L_x_1776) ;  /* 0xfffffec800887947 */ /* 0x000fea000383ffff */
.L_x_1540:
[----:B------:R-:W-:-:S07]  /*155b0*/  MOV R4, UR4 ;  /* 0x0000000400047c02 */ /* 0x000fce0008000f00 */
.L_x_1777:
[----:B--2---:R2:W3:Y:S02]  /*155c0*/  SYNCS.PHASECHK.TRANS64.TRYWAIT P0, [R4+URZ+0x34198], R7 ;  /* 0x03419807040075a7 */ /* 0x0044e400080011ff */
[----:B---3--:R-:W-:Y:S05]  /*155d0*/  @!P0 NANOSLEEP.SYNCS 0x989680 ;  /* 0x009896800000895d */ /* 0x008fea0003900000 */
[----:B------:R-:W3:Y:S02]  /*155e0*/  @!P0 SYNCS.PHASECHK.TRANS64 P0, [R4+URZ+0x34198], R7 ;  /* 0x03419807040085a7 */ /* 0x000ee400080010ff */
[----:B---3--:R-:W-:Y:S05]  /*155f0*/  @!P0 BRA `(.L_x_1777) ;  /* 0xfffffffc00f08947 */ /* 0x008fea000383ffff */
[----:B------:R-:W-:Y:S05]  /*15600*/  BRA `(.L_x_1778) ;  /* 0xfffffec800887947 */ /* 0x000fea000383ffff */
.L_x_1545:
[----:B------:R-:W-:Y:S07]  /*15610*/  MOV R4, UR7 ;  /* 0x0000000700047c02 */ /* 0x000fee0008000f00 */
.L_x_1779:
[----:B0-----:R0:W1:Y:S02]  /*15620*/  SYNCS.PHASECHK.TRANS64.TRYWAIT P1, [R4+URZ+0x34030], R5 ;  /* 0x03403005040075a7 */ /* 0x00106400080211ff */
[----:B-1----:R-:W-:Y:S05]  /*15630*/  @!P1 NANOSLEEP.SYNCS 0x989680 ;  /* 0x009896800000995d */ /* 0x002fea0003900000 */
[----:B------:R-:W1:Y:S02]  /*15640*/  @!P1 SYNCS.PHASECHK.TRANS64 P1, [R4+URZ+0x34030], R5 ;  /* 0x03403005040095a7 */ /* 0x000e6400080210ff */
[----:B-1----:R-:W-:Y:S05]  /*15650*/  @!P1 BRA `(.L_x_1779) ;  /* 0xfffffffc00f09947 */ /* 0x002fea000383ffff */
[----:B------:R-:W-:Y:S05]  /*15660*/  BRA `(.L_x_1780) ;  /* 0xfffffecc00487947 */ /* 0x000fea000383ffff */
.L_x_1549:
[----:B------:R-:W-:Y:S07]  /*15670*/  MOV R0, UR7 ;  /* 0x0000000700007c02 */ /* 0x000fee0008000f00 */
.L_x_1781:
[----:B0-----:R0:W1:Y:S02]  /*15680*/  SYNCS.PHASECHK.TRANS64.TRYWAIT P1, [R0+URZ+0x34030], R3 ;  /* 0x03403003000075a7 */ /* 0x00106400080211ff */
[----:B-1----:R-:W-:Y:S05]  /*15690*/  @!P1 NANOSLEEP.SYNCS 0x989680 ;  /* 0x009896800000995d */ /* 0x002fea0003900000 */
[----:B------:R-:W1:Y:S02]  /*156a0*/  @!P1 SYNCS.PHASECHK.TRANS64 P1, [R0+URZ+0x34030], R3 ;  /* 0x03403003000095a7 */ /* 0x000e6400080210ff */
[----:B-1----:R-:W-:Y:S05]  /*156b0*/  @!P1 BRA `(.L_x_1781) ;  /* 0xfffffffc00f09947 */ /* 0x002fea000383ffff */
[----:B------:R-:W-:Y:S05]  /*156c0*/  BRA `(.L_x_1782) ;  /* 0xfffffecc00f87947 */ /* 0x000fea000383ffff */
.L_x_1551:
[----:B------:R-:W-:Y:S07]  /*156d0*/  MOV R0, UR4 ;  /* 0x0000000400007c02 */ /* 0x000fee0008000f00 */
.L_x_1783:
[----:B0-----:R0:W1:Y:S02]  /*156e0*/  SYNCS.PHASECHK.TRANS64.TRYWAIT P1, [R0+URZ+0x341e8], R3 ;  /* 0x0341e803000075a7 */ /* 0x00106400080211ff */
[----:B-1----:R-:W-:Y:S05]  /*156f0*/  @!P1 NANOSLEEP.SYNCS 0x989680 ;  /* 0x009896800000995d */ /* 0x002fea0003900000 */
[----:B------:R-:W1:Y:S02]  /*15700*/  @!P1 SYNCS.PHASECHK.TRANS64 P1, [R0+URZ+0x341e8], R3 ;  /* 0x0341e803000095a7 */ /* 0x000e6400080210ff */
[----:B-1----:R-:W-:Y:S05]  /*15710*/  @!P1 BRA `(.L_x_1783) ;  /* 0xfffffffc00f09947 */ /* 0x002fea000383ffff */
[----:B------:R-:W-:Y:S05]  /*15720*/  BRA `(.L_x_1784) ;  /* 0xfffffecc00f87947 */ /* 0x000fea000383ffff */
.L_x_1553:
[----:B------:R-:W-:Y:S07]  /*15730*/  MOV R3, UR4 ;  /* 0x0000000400037c02 */ /* 0x000fee0008000f00 */
.L_x_1785:
[----:B0-----:R0:W1:Y:S02]  /*15740*/  SYNCS.PHASECHK.TRANS64.TRYWAIT P1, [R3+URZ+0x341a8], R4 ;  /* 0x0341a804030075a7 */ /* 0x00106400080211ff */
[----:B-1----:R-:W-:Y:S05]  /*15750*/  @!P1 NANOSLEEP.SYNCS 0x989680 ;  /* 0x009896800000995d */ /* 0x002fea0003900000 */
[----:B------:R-:W1:Y:S02]  /*15760*/  @!P1 SYNCS.PHASECHK.TRANS64 P1, [R3+URZ+0x341a8], R4 ;  /* 0x0341a804030095a7 */ /* 0x000e6400080210ff */
[----:B-1----:R-:W-:Y:S05]  /*15770*/  @!P1 BRA `(.L_x_1785) ;  /* 0xfffffffc00f09947 */ /* 0x002fea000383ffff */
[----:B------:R-:W-:Y:S05]  /*15780*/  BRA `(.L_x_1786) ;  /* 0xfffffecc00fc7947 */ /* 0x000fea000383ffff */
.L_x_1557:
[----:B------:R-:W-:Y:S07]  /*15790*/  MOV R4, UR7 ;  /* 0x0000000700047c02 */ /* 0x000fee0008000f00 */
.L_x_1787:
[----:B0-----:R0:W1:Y:S02]  /*157a0*/  SYNCS.PHASECHK.TRANS64.TRYWAIT P1, [R4+URZ+0x34030], R7 ;  /* 0x03403007040075a7 */ /* 0x00106400080211ff */
[----:B-1----:R-:W-:Y:S05]  /*157b0*/  @!P1 NANOSLEEP.SYNCS 0x989680 ;  /* 0x009896800000995d */ /* 0x002fea0003900000 */
[----:B------:R-:W1:Y:S02]  /*157c0*/  @!P1 SYNCS.PHASECHK.TRANS64 P1, [R4+URZ+0x34030], R7 ;  /* 0x03403007040095a7 */ /* 0x000e6400080210ff */
[----:B-1----:R-:W-:Y:S05]  /*157d0*/  @!P1 BRA `(.L_x_1787) ;  /* 0xfffffffc00f09947 */ /* 0x002fea000383ffff */
[----:B------:R-:W-:Y:S05]  /*157e0*/  BRA `(.L_x_1788) ;  /* 0xfffffed000947947 */ /* 0x000fea000383ffff */
.L_x_1561:
[----:B------:R-:W-:Y:S07]  /*157f0*/  MOV R0, UR7 ;  /* 0x0000000700007c02 */ /* 0x000fee0008000f00 */
.L_x_1789:
[----:B-1----:R1:W2:Y:S02]  /*15800*/  SYNCS.PHASECHK.TRANS64.TRYWAIT P1, [R0+URZ+0x34030], R3 ;  /* 0x03403003000075a7 */ /* 0x0022a400080211ff */
[----:B--2---:R-:W-:Y:S05]  /*15810*/  @!P1 NANOSLEEP.SYNCS 0x989680 ;  /* 0x009896800000995d */ /* 0x004fea0003900000 */
[----:B------:R-:W2:Y:S02]  /*15820*/  @!P1 SYNCS.PHASECHK.TRANS64 P1, [R0+URZ+0x34030], R3 ;  /* 0x03403003000095a7 */ /* 0x000ea400080210ff */
[----:B--2---:R-:W-:Y:S05]  /*15830*/  @!P1 BRA `(.L_x_1789) ;  /* 0xfffffffc00f09947 */ /* 0x004fea000383ffff */
[----:B------:R-:W-:Y:S05]  /*15840*/  BRA `(.L_x_1790) ;  /* 0xfffffed4003c7947 */ /* 0x000fea000383ffff */
.L_x_1563:
[----:B------:R-:W-:Y:S07]  /*15850*/  MOV R0, UR4 ;  /* 0x0000000400007c02 */ /* 0x000fee0008000f00 */
.L_x_1791:
[----:B0-----:R0:W1:Y:S02]  /*15860*/  SYNCS.PHASECHK.TRANS64.TRYWAIT P1, [R0+URZ+0x341e0], R3 ;  /* 0x0341e003000075a7 */ /* 0x00106400080211ff */
[----:B-1----:R-:W-:Y:S05]  /*15870*/  @!P1 NANOSLEEP.SYNCS 0x989680 ;  /* 0x009896800000995d */ /* 0x002fea0003900000 */
[----:B------:R-:W1:Y:S02]  /*15880*/  @!P1 SYNCS.PHASECHK.TRANS64 P1, [R0+URZ+0x341e0], R3 ;  /* 0x0341e003000095a7 */ /* 0x000e6400080210ff */
[----:B-1----:R-:W-:Y:S05]  /*15890*/  @!P1 BRA `(.L_x_1791) ;  /* 0xfffffffc00f09947 */ /* 0x002fea000383ffff */
[----:B------:R-:W-:Y:S05]  /*158a0*/  BRA `(.L_x_1792) ;  /* 0xfffffed4004c7947 */ /* 0x000fea000383ffff */
.L_x_1565:
[----:B------:R-:W-:Y:S07]  /*158b0*/  MOV R0, UR4 ;  /* 0x0000000400007c02 */ /* 0x000fee0008000f00 */
.L_x_1793:
[----:B0-----:R0:W1:Y:S02]  /*158c0*/  SYNCS.PHASECHK.TRANS64.TRYWAIT P1, [R0+URZ+0x34198], R5 ;  /* 0x03419805000075a7 */ /* 0x00106400080211ff */
[----:B-1----:R-:W-:Y:S05]  /*158d0*/  @!P1 NANOSLEEP.SYNCS 0x989680 ;  /* 0x009896800000995d */ /* 0x002fea0003900000 */
[----:B------:R-:W1:Y:S02]  /*158e0*/  @!P1 SYNCS.PHASECHK.TRANS64 P1, [R0+URZ+0x34198], R5 ;  /* 0x03419805000095a7 */ /* 0x000e6400080210ff */
[----:B-1----:R-:W-:Y:S05]  /*158f0*/  @!P1 BRA `(.L_x_1793) ;  /* 0xfffffffc00f09947 */ /* 0x002fea000383ffff */
[----:B------:R-:W-:Y:S05]  /*15900*/  BRA `(.L_x_1794) ;  /* 0xfffffed400507947 */ /* 0x000fea000383ffff */
.L_x_1571:
[----:B------:R-:W-:-:S07]  /*15910*/  MOV R0, UR6 ;  /* 0x0000000600007c02 */ /* 0x000fce0008000f00 */
.L_x_1795:
[----:B--2---:R2:W3:Y:S02]  /*15920*/  SYNCS.PHASECHK.TRANS64.TRYWAIT P0, [R0+URZ+0x34030], R7 ;  /* 0x03403007000075a7 */ /* 0x0044e400080011ff */
[----:B---3--:R-:W-:Y:S05]  /*15930*/  @!P0 NANOSLEEP.SYNCS 0x989680 ;  /* 0x009896800000895d */ /* 0x008fea0003900000 */
[----:B------:R-:W3:Y:S02]  /*15940*/  @!P0 SYNCS.PHASECHK.TRANS64 P0, [R0+URZ+0x34030], R7 ;  /* 0x03403007000085a7 */ /* 0x000ee400080010ff */
[----:B---3--:R-:W-:Y:S05]  /*15950*/  @!P0 BRA `(.L_x_1795) ;  /* 0xfffffffc00f08947 */ /* 0x008fea000383ffff */
[----:B------:R-:W-:Y:S05]  /*15960*/  BRA `(.L_x_1796) ;  /* 0xfffffed400dc7947 */ /* 0x000fea000383ffff */
.L_x_1573:
[----:B--2---:R-:W-:-:S07]  /*15970*/  MOV R0, UR4 ;  /* 0x0000000400007c02 */ /* 0x004fce0008000f00 */
.L_x_1797:
[----:B--2---:R2:W3:Y:S02]  /*15980*/  SYNCS.PHASECHK.TRANS64.TRYWAIT P0, [R0+URZ+0x341e8], R3 ;  /* 0x0341e803000075a7 */ /* 0x0044e400080011ff */
[----:B---3--:R-:W-:Y:S05]  /*15990*/  @!P0 NANOSLEEP.SYNCS 0x989680 ;  /* 0x009896800000895d */ /* 0x008fea0003900000 */
[----:B------:R-:W3:Y:S02]  /*159a0*/  @!P0 SYNCS.PHASECHK.TRANS64 P0, [R0+URZ+0x341e8], R3 ;  /* 0x0341e803000085a7 */ /* 0x000ee400080010ff */
[----:B---3--:R-:W-:Y:S05]  /*159b0*/  @!P0 BRA `(.L_x_1797) ;  /* 0xfffffffc00f08947 */ /* 0x008fea000383ffff */
[----:B------:R-:W-:Y:S05]  /*159c0*/  BRA `(.L_x_1798) ;  /* 0xfffffed400d87947 */ /* 0x000fea000383ffff */
.L_x_1575:
[----:B------:R-:W-:-:S07]  /*159d0*/  MOV R3, UR4 ;  /* 0x0000000400037c02 */ /* 0x000fce0008000f00 */
.L_x_1799:
[----:B--2---:R2:W3:Y:S02]  /*159e0*/  SYNCS.PHASECHK.TRANS64.TRYWAIT P0, [R3+URZ+0x341a8], R4 ;  /* 0x0341a804030075a7 */ /* 0x0044e400080011ff */
[----:B---3--:R-:W-:Y:S05]  /*159f0*/  @!P0 NANOSLEEP.SYNCS 0x989680 ;  /* 0x009896800000895d */ /* 0x008fea0003900000 */
[----:B------:R-:W3:Y:S02]  /*15a00*/  @!P0 SYNCS.PHASECHK.TRANS64 P0, [R3+URZ+0x341a8], R4 ;  /* 0x0341a804030085a7 */ /* 0x000ee400080010ff */
[----:B---3--:R-:W-:Y:S05]  /*15a10*/  @!P0 BRA `(.L_x_1799) ;  /* 0xfffffffc00f08947 */ /* 0x008fea000383ffff */
[----:B------:R-:W-:Y:S05]  /*15a20*/  BRA `(.L_x_1800) ;  /* 0xfffffed400dc7947 */ /* 0x000fea000383ffff */
.L_x_1582:
[----:B0-----:R-:W-:-:S04]  /*15a30*/  MOV R0, UR39 ;  /* 0x0000002700007c02 */ /* 0x001fc80008000f00 */
[----:B------:R0:W1:Y:S03]  /*15a40*/  SYNCS.PHASECHK.TRANS64.TRYWAIT P0, [R0+URZ+0x341b0], R3 ;  /* 0x0341b003000075a7 */ /* 0x00006600080011ff */
[----:B-1----:R-:W-:Y:S05]  /*15a50*/  @!P0 NANOSLEEP.SYNCS 0x989680 ;  /* 0x009896800000895d */ /* 0x002fea0003900000 */
[----:B------:R-:W1:Y:S02]  /*15a60*/  @!P0 SYNCS.PHASECHK.TRANS64 P0, [R0+URZ+0x341b0], R3 ;  /* 0x0341b003000085a7 */ /* 0x000e6400080010ff */
[----:B-1----:R-:W-:Y:S05]  /*15a70*/  @!P0 BRA `(.L_x_1582) ;  /* 0xfffffffc00ec8947 */ /* 0x002fea000383ffff */
[----:B------:R-:W-:Y:S05]  /*15a80*/  BRA `(.L_x_1801) ;  /* 0xfffffed800d47947 */ /* 0x000fea000383ffff */
.L_x_1585:
[----:B0-----:R-:W-:-:S04]  /*15a90*/  MOV R0, UR39 ;  /* 0x0000002700007c02 */ /* 0x001fc80008000f00 */
[----:B------:R0:W1:Y:S03]  /*15aa0*/  SYNCS.PHASECHK.TRANS64.TRYWAIT P0, [R0+URZ+0x341c0], R3 ;  /* 0x0341c003000075a7 */ /* 0x00006600080011ff */
[----:B-1----:R-:W-:Y:S05]  /*15ab0*/  @!P0 NANOSLEEP.SYNCS 0x989680 ;  /* 0x009896800000895d */ /* 0x002fea0003900000 */
[----:B------:R-:W1:Y:S02]  /*15ac0*/  @!P0 SYNCS.PHASECHK.TRANS64 P0, [R0+URZ+0x341c0], R3 ;  /* 0x0341c003000085a7 */ /* 0x000e6400080010ff */
[----:B-1----:R-:W-:Y:S05]  /*15ad0*/  @!P0 BRA `(.L_x_1585) ;  /* 0xfffffffc00ec8947 */ /* 0x002fea000383ffff */
[----:B------:R-:W-:Y:S05]  /*15ae0*/  BRA `(.L_x_1802) ;  /* 0xfffffed800ec7947 */ /* 0x000fea000383ffff */
.L_x_1588:
[----:B0-----:R0:W1:Y:S02]  /*15af0*/  SYNCS.PHASECHK.TRANS64.TRYWAIT P0, [R0+URZ+0x341b0], R3 ;  /* 0x0341b003000075a7 */ /* 0x00106400080011ff */
[----:B-1----:R-:W-:Y:S05]  /*15b00*/  @!P0 NANOSLEEP.SYNCS 0x989680 ;  /* 0x009896800000895d */ /* 0x002fea0003900000 */
[----:B------:R-:W1:Y:S02]  /*15b10*/  @!P0 SYNCS.PHASECHK.TRANS64 P0, [R0+URZ+0x341b0], R3 ;  /* 0x0341b003000085a7 */ /* 0x000e6400080010ff */
[----:B-1----:R-:W-:Y:S05]  /*15b20*/  @!P0 BRA `(.L_x_1588) ;  /* 0xfffffffc00f08947 */ /* 0x002fea000383ffff */
[----:B------:R-:W-:Y:S05]  /*15b30*/  BRA `(.L_x_1803) ;  /* 0xfffffedc00847947 */ /* 0x000fea000383ffff */
.L_x_1590:
[----:B0-----:R0:W1:Y:S02]  /*15b40*/  SYNCS.PHASECHK.TRANS64.TRYWAIT P0, [R0+URZ+0x341d0], R3 ;  /* 0x0341d003000075a7 */ /* 0x00106400080011ff */
[----:B-1----:R-:W-:Y:S05]  /*15b50*/  @!P0 NANOSLEEP.SYNCS 0x989680 ;  /* 0x009896800000895d */ /* 0x002fea0003900000 */
[----:B------:R-:W1:Y:S02]  /*15b60*/  @!P0 SYNCS.PHASECHK.TRANS64 P0, [R0+URZ+0x341d0], R3 ;  /* 0x0341d003000085a7 */ /* 0x000e6400080010ff */
[----:B-1----:R-:W-:Y:S05]  /*15b70*/  @!P0 BRA `(.L_x_1590) ;  /* 0xfffffffc00f08947 */ /* 0x002fea000383ffff */
[----:B------:R-:W-:Y:S05]  /*15b80*/  BRA `(.L_x_1804) ;  /* 0xfffffedc00c87947 */ /* 0x000fea000383ffff */
.L_x_1611:
[----:B0-----:R0:W2:Y:S02]  /*15b90*/  SYNCS.PHASECHK.TRANS64.TRYWAIT P1, [R24+URZ+0x341c0], R3 ;  /* 0x0341c003180075a7 */ /* 0x0010a400080211ff */
[----:B--2---:R-:W-:Y:S05]  /*15ba0*/  @!P1 NANOSLEEP.SYNCS 0x989680 ;  /* 0x009896800000995d */ /* 0x004fea0003900000 */
[----:B------:R-:W2:Y:S02]  /*15bb0*/  @!P1 SYNCS.PHASECHK.TRANS64 P1, [R24+URZ+0x341c0], R3 ;  /* 0x0341c003180095a7 */ /* 0x000ea400080210ff */
[----:B--2---:R-:W-:Y:S05]  /*15bc0*/  @!P1 BRA `(.L_x_1611) ;  /* 0xfffffffc00f09947 */ /* 0x004fea000383ffff */
[----:B------:R-:W-:Y:S05]  /*15bd0*/  BRA `(.L_x_1805) ;  /* 0xfffffef000087947 */ /* 0x000fea000383ffff */
.L_x_1614:
[----:B0-----:R0:W2:Y:S02]  /*15be0*/  SYNCS.PHASECHK.TRANS64.TRYWAIT P0, [R24+URZ+0x341d8], R3 ;  /* 0x0341d803180075a7 */ /* 0x0010a400080011ff */
[----:B--2---:R-:W-:Y:S05]  /*15bf0*/  @!P0 NANOSLEEP.SYNCS 0x989680 ;  /* 0x009896800000895d */ /* 0x004fea0003900000 */
[----:B------:R-:W2:Y:S02]  /*15c00*/  @!P0 SYNCS.PHASECHK.TRANS64 P0, [R24+URZ+0x341d8], R3 ;  /* 0x0341d803180085a7 */ /* 0x000ea400080010ff */
[----:B--2---:R-:W-:Y:S05]  /*15c10*/  @!P0 BRA `(.L_x_1614) ;  /* 0xfffffffc00f08947 */ /* 0x004fea000383ffff */
[----:B------:R-:W-:Y:S05]  /*15c20*/  BRA `(.L_x_1806) ;  /* 0xfffffef000947947 */ /* 0x000fea000383ffff */
.L_x_1637:
[----:B0-----:R-:W-:-:S04]  /*15c30*/  MOV R0, UR39 ;  /* 0x0000002700007c02 */ /* 0x001fc80008000f00 */
[----:B------:R0:W3:Y:S03]  /*15c40*/  SYNCS.PHASECHK.TRANS64.TRYWAIT P0, [R0+URZ+0x341b0], R3 ;  /* 0x0341b003000075a7 */ /* 0x0000e600080011ff */
[----:B---3--:R-:W-:Y:S05]  /*15c50*/  @!P0 NANOSLEEP.SYNCS 0x989680 ;  /* 0x009896800000895d */ /* 0x008fea0003900000 */
[----:B------:R-:W3:Y:S02]  /*15c60*/  @!P0 SYNCS.PHASECHK.TRANS64 P0, [R0+URZ+0x341b0], R3 ;  /* 0x0341b003000085a7 */ /* 0x000ee400080010ff */
[----:B---3--:R-:W-:Y:S05]  /*15c70*/  @!P0 BRA `(.L_x_1637) ;  /* 0xfffffffc00ec8947 */ /* 0x008fea000383ffff */
[----:B------:R-:W-:Y:S05]  /*15c80*/  BRA `(.L_x_1807) ;  /* 0xffffff0000f07947 */ /* 0x000fea000383ffff */
.L_x_1640:
[----:B0-----:R-:W-:-:S04]  /*15c90*/  MOV R3, UR39 ;  /* 0x0000002700037c02 */ /* 0x001fc80008000f00 */
[----:B------:R0:W2:Y:S03]  /*15ca0*/  SYNCS.PHASECHK.TRANS64.TRYWAIT P1, [R3+URZ+0x341c0], R0 ;  /* 0x0341c000030075a7 */ /* 0x0000a600080211ff */
[----:B--2---:R-:W-:Y:S05]  /*15cb0*/  @!P1 NANOSLEEP.SYNCS 0x989680 ;  /* 0x009896800000995d */ /* 0x004fea0003900000 */
[----:B------:R-:W2:Y:S02]  /*15cc0*/  @!P1 SYNCS.PHASECHK.TRANS64 P1, [R3+URZ+0x341c0], R0 ;  /* 0x0341c000030095a7 */ /* 0x000ea400080210ff */
[----:B--2---:R-:W-:Y:S05]  /*15cd0*/  @!P1 BRA `(.L_x_1640) ;  /* 0xfffffffc00ec9947 */ /* 0x004fea000383ffff */
[----:B------:R-:W-:Y:S05]  /*15ce0*/  BRA `(.L_x_1808) ;  /* 0xffffff0400187947 */ /* 0x000fea000383ffff */
.L_x_1644:
[----:B0-----:R-:W-:-:S04]  /*15cf0*/  MOV R3, UR39 ;  /* 0x0000002700037c02 */ /* 0x001fc80008000f00 */
[----:B------:R0:W2:Y:S03]  /*15d00*/  SYNCS.PHASECHK.TRANS64.TRYWAIT P0, [R3+URZ+0x341d0], R6 ;  /* 0x0341d006030075a7 */ /* 0x0000a600080011ff */
[----:B--2---:R-:W-:Y:S05]  /*15d10*/  @!P0 NANOSLEEP.SYNCS 0x989680 ;  /* 0x009896800000895d */ /* 0x004fea0003900000 */
[----:B------:R-:W2:Y:S02]  /*15d20*/  @!P0 SYNCS.PHASECHK.TRANS64 P0, [R3+URZ+0x341d0], R6 ;  /* 0x0341d006030085a7 */ /* 0x000ea400080010ff */
[----:B--2---:R-:W-:Y:S05]  /*15d30*/  @!P0 BRA `(.L_x_1644) ;  /* 0xfffffffc00ec8947 */ /* 0x004fea000383ffff */
[----:B------:R-:W-:Y:S05]  /*15d40*/  BRA `(.L_x_1809) ;  /* 0xffffff0400807947 */ /* 0x000fea000383ffff */
.L_x_1646:
[----:B0-----:R-:W-:-:S04]  /*15d50*/  MOV R3, UR39 ;  /* 0x0000002700037c02 */ /* 0x001fc80008000f00 */
[----:B------:R0:W2:Y:S03]  /*15d60*/  SYNCS.PHASECHK.TRANS64.TRYWAIT P0, [R3+URZ+0x341d8], R6 ;  /* 0x0341d806030075a7 */ /* 0x0000a600080011ff */
[----:B--2---:R-:W-:Y:S05]  /*15d70*/  @!P0 NANOSLEEP.SYNCS 0x989680 ;  /* 0x009896800000895d */ /* 0x004fea0003900000 */
[----:B------:R-:W2:Y:S02]  /*15d80*/  @!P0 SYNCS.PHASECHK.TRANS64 P0, [R3+URZ+0x341d8], R6 ;  /* 0x0341d806030085a7 */ /* 0x000ea400080010ff */
[----:B--2---:R-:W-:Y:S05]  /*15d90*/  @!P0 BRA `(.L_x_1646) ;  /* 0xfffffffc00ec8947 */ /* 0x004fea000383ffff */
[----:B------:R-:W-:Y:S05]  /*15da0*/  BRA `(.L_x_1810) ;  /* 0xffffff04008c7947 */ /* 0x000fea000383ffff */
.L_x_1673:
[----:B0-----:R-:W-:-:S04]  /*15db0*/  MOV R0, UR57 ;  /* 0x0000003900007c02 */ /* 0x001fc80008000f00 */
[----:B------:R0:W1:Y:S03]  /*15dc0*/  SYNCS.PHASECHK.TRANS64.TRYWAIT P0, [R0+URZ], R3 ;  /* 0x00000003000075a7 */ /* 0x00006600080011ff */
[----:B-1----:R-:W-:Y:S05]  /*15dd0*/  @!P0 NANOSLEEP.SYNCS 0x989680 ;  /* 0x009896800000895d */ /* 0x002fea0003900000 */
[----:B------:R-:W1:Y:S02]  /*15de0*/  @!P0 SYNCS.PHASECHK.TRANS64 P0, [R0+URZ], R3 ;  /* 0x00000003000085a7 */ /* 0x000e6400080010ff */
[----:B-1----:R-:W-:Y:S05]  /*15df0*/  @!P0 BRA `(.L_x_1673) ;  /* 0xfffffffc00ec8947 */ /* 0x002fea000383ffff */
[----:B------:R-:W-:Y:S05]  /*15e00*/  BRA `(.L_x_1811) ;  /* 0xffffff3400807947 */ /* 0x000fea000383ffff */
.L_x_1676:
[----:B0-----:R-:W-:-:S04]  /*15e10*/  MOV R0, UR42 ;  /* 0x0000002a00007c02 */ /* 0x001fc80008000f00 */
[----:B------:R0:W2:Y:S03]  /*15e20*/  SYNCS.PHASECHK.TRANS64.TRYWAIT P1, [R0+URZ], R3 ;  /* 0x00000003000075a7 */ /* 0x0000a600080211ff */
[----:B--2---:R-:W-:Y:S05]  /*15e30*/  @!P1 NANOSLEEP.SYNCS 0x989680 ;  /* 0x009896800000995d */ /* 0x004fea0003900000 */
[----:B------:R-:W2:Y:S02]  /*15e40*/  @!P1 SYNCS.PHASECHK.TRANS64 P1, [R0+URZ], R3 ;  /* 0x00000003000095a7 */ /* 0x000ea400080210ff */
[----:B--2---:R-:W-:Y:S05]  /*15e50*/  @!P1 BRA `(.L_x_1676) ;  /* 0xfffffffc00ec9947 */ /* 0x004fea000383ffff */
[----:B------:R-:W-:Y:S05]  /*15e60*/  BRA `(.L_x_1812) ;  /* 0xffffff3800347947 */ /* 0x000fea000383ffff */
.L_x_1687:
[----:B0-----:R-:W-:-:S04]  /*15e70*/  MOV R3, UR45 ;  /* 0x0000002d00037c02 */ /* 0x001fc80008000f00 */
[----:B------:R0:W1:Y:S03]  /*15e80*/  SYNCS.PHASECHK.TRANS64.TRYWAIT P4, [R3+URZ+0x34210], R0 ;  /* 0x03421000030075a7 */ /* 0x00006600080811ff */
[----:B-1----:R-:W-:Y:S05]  /*15e90*/  @!P4 NANOSLEEP.SYNCS 0x989680 ;  /* 0x009896800000c95d */ /* 0x002fea0003900000 */
[----:B------:R-:W1:Y:S02]  /*15ea0*/  @!P4 SYNCS.PHASECHK.TRANS64 P4, [R3+URZ+0x34210], R0 ;  /* 0x034210000300c5a7 */ /* 0x000e6400080810ff */
[----:B-1----:R-:W-:Y:S05]  /*15eb0*/  @!P4 BRA `(.L_x_1687) ;  /* 0xfffffffc00ecc947 */ /* 0x002fea000383ffff */
[----:B------:R-:W-:Y:S05]  /*15ec0*/  BRA `(.L_x_1813) ;  /* 0xffffff4800207947 */ /* 0x000fea000383ffff */
.L_x_1693:
[----:B-1----:R-:W-:-:S04]  /*15ed0*/  MOV R3, UR57 ;  /* 0x0000003900037c02 */ /* 0x002fc80008000f00 */
[----:B------:R1:W2:Y:S03]  /*15ee0*/  SYNCS.PHASECHK.TRANS64.TRYWAIT P2, [R3+URZ], R0 ;  /* 0x00000000030075a7 */ /* 0x0002a600080411ff */
[----:B--2---:R-:W-:Y:S05]  /*15ef0*/  @!P2 NANOSLEEP.SYNCS 0x989680 ;  /* 0x009896800000a95d */ /* 0x004fea0003900000 */
[----:B------:R-:W2:Y:S02]  /*15f00*/  @!P2 SYNCS.PHASECHK.TRANS64 P2, [R3+URZ], R0 ;  /* 0x000000000300a5a7 */ /* 0x000ea400080410ff */
[----:B--2---:R-:W-:Y:S05]  /*15f10*/  @!P2 BRA `(.L_x_1693) ;  /* 0xfffffffc00eca947 */ /* 0x004fea000383ffff */
[----:B------:R-:W-:Y:S05]  /*15f20*/  BRA `(.L_x_1814) ;  /* 0xffffff60004c7947 */ /* 0x000fea000383ffff */
.L_x_1698:
[----:B-1----:R-:W-:-:S04]  /*15f30*/  MOV R0, UR42 ;  /* 0x0000002a00007c02 */ /* 0x002fc80008000f00 */
[----:B------:R1:W2:Y:S03]  /*15f40*/  SYNCS.PHASECHK.TRANS64.TRYWAIT P1, [R0+URZ], R3 ;  /* 0x00000003000075a7 */ /* 0x0002a600080211ff */
[----:B--2---:R-:W-:Y:S05]  /*15f50*/  @!P1 NANOSLEEP.SYNCS 0x989680 ;  /* 0x009896800000995d */ /* 0x004fea0003900000 */
[----:B------:R-:W2:Y:S02]  /*15f60*/  @!P1 SYNCS.PHASECHK.TRANS64 P1, [R0+URZ], R3 ;  /* 0x00000003000095a7 */ /* 0x000ea400080210ff */
[----:B--2---:R-:W-:Y:S05]  /*15f70*/  @!P1 BRA `(.L_x_1698) ;  /* 0xfffffffc00ec9947 */ /* 0x004fea000383ffff */
[----:B------:R-:W-:Y:S05]  /*15f80*/  BRA `(.L_x_1815) ;  /* 0xffffff6000f87947 */ /* 0x000fea000383ffff */
.L_x_1703:
[----:B0-----:R-:W-:-:S04]  /*15f90*/  MOV R0, UR40 ;  /* 0x0000002800007c02 */ /* 0x001fc80008000f00 */
[----:B------:R0:W1:Y:S03]  /*15fa0*/  SYNCS.PHASECHK.TRANS64.TRYWAIT P1, [R0+URZ], R3 ;  /* 0x00000003000075a7 */ /* 0x00006600080211ff */
[----:B-1----:R-:W-:Y:S05]  /*15fb0*/  @!P1 NANOSLEEP.SYNCS 0x989680 ;  /* 0x009896800000995d */ /* 0x002fea0003900000 */
[----:B------:R-:W1:Y:S02]  /*15fc0*/  @!P1 SYNCS.PHASECHK.TRANS64 P1, [R0+URZ], R3 ;  /* 0x00000003000095a7 */ /* 0x000e6400080210ff */
[----:B-1----:R-:W-:Y:S05]  /*15fd0*/  @!P1 BRA `(.L_x_1703) ;  /* 0xfffffffc00ec9947 */ /* 0x002fea000383ffff */
[----:B------:R-:W-:Y:S05]  /*15fe0*/  BRA `(.L_x_1816) ;  /* 0xffffff6400b07947 */ /* 0x000fea000383ffff */
.L_x_1715:
[----:B0-----:R-:W-:-:S04]  /*15ff0*/  MOV R3, UR45 ;  /* 0x0000002d00037c02 */ /* 0x001fc80008000f00 */
[----:B------:R0:W1:Y:S03]  /*16000*/  SYNCS.PHASECHK.TRANS64.TRYWAIT P4, [R3+URZ+0x34210], R0 ;  /* 0x03421000030075a7 */ /* 0x00006600080811ff */
[----:B-1----:R-:W-:Y:S05]  /*16010*/  @!P4 NANOSLEEP.SYNCS 0x989680 ;  /* 0x009896800000c95d */ /* 0x002fea0003900000 */
[----:B------:R-:W1:Y:S02]  /*16020*/  @!P4 SYNCS.PHASECHK.TRANS64 P4, [R3+URZ+0x34210], R0 ;  /* 0x034210000300c5a7 */ /* 0x000e6400080810ff */
[----:B-1----:R-:W-:Y:S05]  /*16030*/  @!P4 BRA `(.L_x_1715) ;  /* 0xfffffffc00ecc947 */ /* 0x002fea000383ffff */
[----:B------:R-:W-:Y:S05]  /*16040*/  BRA `(.L_x_1817) ;  /* 0xffffff8000e07947 */ /* 0x000fea000383ffff */
.L_x_1720:
[----:B-1----:R-:W-:-:S04]  /*16050*/  MOV R3, UR57 ;  /* 0x0000003900037c02 */ /* 0x002fc80008000f00 */
[----:B------:R1:W2:Y:S03]  /*16060*/  SYNCS.PHASECHK.TRANS64.TRYWAIT P2, [R3+URZ], R0 ;  /* 0x00000000030075a7 */ /* 0x0002a600080411ff */
[----:B--2---:R-:W-:Y:S05]  /*16070*/  @!P2 NANOSLEEP.SYNCS 0x989680 ;  /* 0x009896800000a95d */ /* 0x004fea0003900000 */
[----:B------:R-:W2:Y:S02]  /*16080*/  @!P2 SYNCS.PHASECHK.TRANS64 P2, [R3+URZ], R0 ;  /* 0x000000000300a5a7 */ /* 0x000ea400080410ff */
[----:B--2---:R-:W-:Y:S05]  /*16090*/  @!P2 BRA `(.L_x_1720) ;  /* 0xfffffffc00eca947 */ /* 0x004fea000383ffff */
[----:B------:R-:W-:Y:S05]  /*160a0*/  BRA `(.L_x_1818) ;  /* 0xffffff9800f07947 */ /* 0x000fea000383ffff */
.L_x_1724:
[----:B-1----:R-:W-:-:S04]  /*160b0*/  MOV R3, UR40 ;  /* 0x0000002800037c02 */ /* 0x002fc80008000f00 */
[----:B------:R1:W2:Y:S03]  /*160c0*/  SYNCS.PHASECHK.TRANS64.TRYWAIT P1, [R3+URZ], R0 ;  /* 0x00000000030075a7 */ /* 0x0002a600080211ff */
[----:B--2---:R-:W-:Y:S05]  /*160d0*/  @!P1 NANOSLEEP.SYNCS 0x989680 ;  /* 0x009896800000995d */ /* 0x004fea0003900000 */
[----:B------:R-:W2:Y:S02]  /*160e0*/  @!P1 SYNCS.PHASECHK.TRANS64 P1, [R3+URZ], R0 ;  /* 0x00000000030095a7 */ /* 0x000ea400080210ff */
[----:B--2---:R-:W-:Y:S05]  /*160f0*/  @!P1 BRA `(.L_x_1724) ;  /* 0xfffffffc00ec9947 */ /* 0x004fea000383ffff */
[----:B------:R-:W-:Y:S05]  /*16100*/  BRA `(.L_x_1819) ;  /* 0xffffff9c009c7947 */ /* 0x000fea000383ffff */
.L_x_1728:
[----:B0-----:R-:W-:-:S04]  /*16110*/  MOV R0, UR57 ;  /* 0x0000003900007c02 */ /* 0x001fc80008000f00 */
[----:B------:R0:W1:Y:S03]  /*16120*/  SYNCS.PHASECHK.TRANS64.TRYWAIT P0, [R0+URZ], R3 ;  /* 0x00000003000075a7 */ /* 0x00006600080011ff */
[----:B-1----:R-:W-:Y:S05]  /*16130*/  @!P0 NANOSLEEP.SYNCS 0x989680 ;  /* 0x009896800000895d */ /* 0x002fea0003900000 */
[----:B------:R-:W1:Y:S02]  /*16140*/  @!P0 SYNCS.PHASECHK.TRANS64 P0, [R0+URZ], R3 ;  /* 0x00000003000085a7 */ /* 0x000e6400080010ff */
[----:B-1----:R-:W-:Y:S05]  /*16150*/  @!P0 BRA `(.L_x_1728) ;  /* 0xfffffffc00ec8947 */ /* 0x002fea000383ffff */
[----:B------:R-:W-:Y:S05]  /*16160*/  BRA `(.L_x_1820) ;  /* 0xffffffa0001c7947 */ /* 0x000fea000383ffff */
.L_x_1733:
[----:B------:R-:W-:-:S07]  /*16170*/  MOV R4, UR10 ;  /* 0x0000000a00047c02 */ /* 0x000fce0008000f00 */
.L_x_1821:
[----:B0-----:R0:W1:Y:S02]  /*16180*/  SYNCS.PHASECHK.TRANS64.TRYWAIT P1, [R4+URZ+0x34020], R7 ;  /* 0x03402007040075a7 */ /* 0x00106400080211ff */
[----:B-1----:R-:W-:Y:S05]  /*16190*/  @!P1 NANOSLEEP.SYNCS 0x989680 ;  /* 0x009896800000995d */ /* 0x002fea0003900000 */
[----:B------:R-:W1:Y:S02]  /*161a0*/  @!P1 SYNCS.PHASECHK.TRANS64 P1, [R4+URZ+0x34020], R7 ;  /* 0x03402007040095a7 */ /* 0x000e6400080210ff */
[----:B-1----:R-:W-:Y:S05]  /*161b0*/  @!P1 BRA `(.L_x_1821) ;  /* 0xfffffffc00f09947 */ /* 0x002fea000383ffff */
[----:B------:R-:W-:Y:S05]  /*161c0*/  BRA `(.L_x_1822) ;  /* 0xffffffa400787947 */ /* 0x000fea000383ffff */
.L_x_1736:
[----:B------:R-:W-:-:S07]  /*161d0*/  MOV R28, UR10 ;  /* 0x0000000a001c7c02 */ /* 0x000fce0008000f00 */
.L_x_1823:
[----:B0-----:R0:W1:Y:S02]  /*161e0*/  SYNCS.PHASECHK.TRANS64.TRYWAIT P1, [R28+URZ+0x340e0], R7 ;  /* 0x0340e0071c0075a7 */ /* 0x00106400080211ff */
[----:B-1----:R-:W-:Y:S05]  /*161f0*/  @!P1 NANOSLEEP.SYNCS 0x989680 ;  /* 0x009896800000995d */ /* 0x002fea0003900000 */
[----:B------:R-:W1:Y:S02]  /*16200*/  @!P1 SYNCS.PHASECHK.TRANS64 P1, [R28+URZ+0x340e0], R7 ;  /* 0x0340e0071c0095a7 */ /* 0x000e6400080210ff */
[----:B-1----:R-:W-:Y:S05]  /*16210*/  @!P1 BRA `(.L_x_1823) ;  /* 0xfffffffc00f09947 */ /* 0x002fea000383ffff */
[----:B------:R-:W-:Y:S05]  /*16220*/  BRA `(.L_x_1824) ;  /* 0xffffffb000647947 */ /* 0x000fea000383ffff */
.L_x_1743:
[----:B------:R-:W-:-:S07]  /*16230*/  MOV R0, UR9 ;  /* 0x0000000900007c02 */ /* 0x000fce0008000f00 */
.L_x_1825:
[----:B-1----:R1:W2:Y:S02]  /*16240*/  SYNCS.PHASECHK.TRANS64.TRYWAIT P1, [R0+URZ+0x340e0], R3 ;  /* 0x0340e003000075a7 */ /* 0x0022a400080211ff */
[----:B--2---:R-:W-:Y:S05]  /*16250*/  @!P1 NANOSLEEP.SYNCS 0x989680 ;  /* 0x009896800000995d */ /* 0x004fea0003900000 */
[----:B------:R-:W2:Y:S02]  /*16260*/  @!P1 SYNCS.PHASECHK.TRANS64 P1, [R0+URZ+0x340e0], R3 ;  /* 0x0340e003000095a7 */ /* 0x000ea400080210ff */
[----:B--2---:R-:W-:Y:S05]  /*16270*/  @!P1 BRA `(.L_x_1825) ;  /* 0xfffffffc00f09947 */ /* 0x004fea000383ffff */
[----:B------:R-:W-:Y:S05]  /*16280*/  BRA `(.L_x_1826) ;  /* 0xffffffc000a47947 */ /* 0x000fea000383ffff */
.L_x_1749:
[----:B------:R-:W-:-:S07]  /*16290*/  MOV R0, UR9 ;  /* 0x0000000900007c02 */ /* 0x000fce0008000f00 */
.L_x_1827:
[----:B0-----:R0:W1:Y:S02]  /*162a0*/  SYNCS.PHASECHK.TRANS64.TRYWAIT P0, [R0+URZ+0x340e0], R3 ;  /* 0x0340e003000075a7 */ /* 0x00106400080011ff */
[----:B-1----:R-:W-:Y:S05]  /*162b0*/  @!P0 NANOSLEEP.SYNCS 0x989680 ;  /* 0x009896800000895d */ /* 0x002fea0003900000 */
[----:B------:R-:W1:Y:S02]  /*162c0*/  @!P0 SYNCS.PHASECHK.TRANS64 P0, [R0+URZ+0x340e0], R3 ;  /* 0x0340e003000085a7 */ /* 0x000e6400080010ff */
[----:B-1----:R-:W-:Y:S05]  /*162d0*/  @!P0 BRA `(.L_x_1827) ;  /* 0xfffffffc00f08947 */ /* 0x002fea000383ffff */
[----:B------:R-:W-:Y:S05]  /*162e0*/  BRA `(.L_x_1828) ;  /* 0xffffffd000107947 */ /* 0x000fea000383ffff */
.L_x_1756:
[----:B01----:R-:W-:-:S07]  /*162f0*/  MOV R3, UR10 ;  /* 0x0000000a00037c02 */ /* 0x003fce0008000f00 */
.L_x_1829:
[----:B0-----:R0:W1:Y:S02]  /*16300*/  SYNCS.PHASECHK.TRANS64.TRYWAIT P1, [R3+URZ+0x340e0], R0 ;  /* 0x0340e000030075a7 */ /* 0x00106400080211ff */
[----:B-1----:R-:W-:Y:S05]  /*16310*/  @!P1 NANOSLEEP.SYNCS 0x989680 ;  /* 0x009896800000995d */ /* 0x002fea0003900000 */
[----:B------:R-:W1:Y:S02]  /*16320*/  @!P1 SYNCS.PHASECHK.TRANS64 P1, [R3+URZ+0x340e0], R0 ;  /* 0x0340e000030095a7 */ /* 0x000e6400080210ff */
[----:B-1----:R-:W-:Y:S05]  /*16330*/  @!P1 BRA `(.L_x_1829) ;  /* 0xfffffffc00f09947 */ /* 0x002fea000383ffff */
[----:B------:R-:W-:Y:S05]  /*16340*/  BRA `(.L_x_1830) ;  /* 0xffffffdc00b07947 */ /* 0x000fea000383ffff */
        .weak           $__internal_18_$__cuda_sm10x_tcgen05_guardrail_trap_col_being_dealloced_not_returned_by_alloc
        .type           $__internal_18_$__cuda_sm10x_tcgen05_guardrail_trap_col_being_dealloced_not_returned_by_alloc,@function
        .size           $__internal_18_$__cuda_sm10x_tcgen05_guardrail_trap_col_being_dealloced_not_returned_by_alloc,($__internal_19_$__cuda_sm10x_tcgen05_guardrail_trap_phase_invalid_during_alloc - $__internal_18_$__cuda_sm10x_tcgen05_guardrail_trap_col_being_dealloced_not_returned_by_alloc)
$__internal_18_$__cuda_sm10x_tcgen05_guardrail_trap_col_being_dealloced_not_returned_by_alloc:
[----:B------:R-:W-:Y:S05]  /*16350*/  BPT.TRAP 0x1 ;  /* 0x000000040000795c */ /* 0x000fea0000300000 */
[----:B------:R-:W-:-:S04]  /*16360*/  HFMA2 R3, -RZ, RZ, 0, 0 ;  /* 0x00000000ff037431 */ /* 0x000fc800000001ff */
[----:B------:R-:W-:Y:S05]  /*16370*/  RET.REL.NODEC R2 `(_ZN7cutlass13device_kernelINS_4fmha6kernel33Sm100FmhaGenKernelWarpspecializedIN4cute5tupleIJNS4_1CILi1EEEiiNS5_IJNS5_IJiiEEEiEEEEEENS1_10collective35Sm100FmhaGenMainloopWarpspecializedINS_12float_e5m2_tEffNS_6half_tENS5_IJNS6_ILi128EEESF_SF_EEENS5_IJNS6_ILi0EEES7_S9_EEENS5_IJSH_S7_NS5_IJNS5_IJSH_iEEEiEEEEEESL_NS5_IJiS7_SK_EEESM_SI_NSB_12ResidualMaskENS5_IJS7_NS6_ILi2EEES7_EEEEENSB_35Sm100FmhaGenEpilogueWarpspecializedISE_SI_EENS2_23IndividualTileSchedulerENS2_41Sm100FmhaGenKernelWarpspecializedScheduleEEEEEvNT_6ParamsE) ;  /* 0xfffffe9c02207950 */ /* 0x000fea0003c3ffff */
        .weak           $__internal_19_$__cuda_sm10x_tcgen05_guardrail_trap_phase_invalid_during_alloc
        .type           $__internal_19_$__cuda_sm10x_tcgen05_guardrail_trap_phase_invalid_during_alloc,@function
        .size           $__internal_19_$__cuda_sm10x_tcgen05_guardrail_trap_phase_invalid_during_alloc,($__internal_20_$__cuda_sm10x_tcgen05_guardrail_trap_unallocated_columns_being_dealloced - $__internal_19_$__cuda_sm10x_tcgen05_guardrail_trap_phase_invalid_during_alloc)
$__internal_19_$__cuda_sm10x_tcgen05_guardrail_trap_phase_invalid_during_alloc:
[----:B------:R-:W-:Y:S05]  /*16380*/  BPT.TRAP 0x1 ;  /* 0x000000040000795c */ /* 0x000fea0000300000 */
[----:B------:R-:W-:-:S04]  /*16390*/  MOV R3, 0x0 ;  /* 0x0000000000037802 */ /* 0x000fc80000000f00 */
[----:B------:R-:W-:Y:S05]  /*163a0*/  RET.REL.NODEC R2 `(_ZN7cutlass13device_kernelINS_4fmha6kernel33Sm100FmhaGenKernelWarpspecializedIN4cute5tupleIJNS4_1CILi1EEEiiNS5_IJNS5_IJiiEEEiEEEEEENS1_10collective35Sm100FmhaGenMainloopWarpspecializedINS_12float_e5m2_tEffNS_6half_tENS5_IJNS6_ILi128EEESF_SF_EEENS5_IJNS6_ILi0EEES7_S9_EEENS5_IJSH_S7_NS5_IJNS5_IJSH_iEEEiEEEEEESL_NS5_IJiS7_SK_EEESM_SI_NSB_12ResidualMaskENS5_IJS7_NS6_ILi2EEES7_EEEEENSB_35Sm100FmhaGenEpilogueWarpspecializedISE_SI_EENS2_23IndividualTileSchedulerENS2_41Sm100FmhaGenKernelWarpspecializedScheduleEEEEEvNT_6ParamsE) ;  /* 0xfffffe9c02147950 */ /* 0x000fea0003c3ffff */
        .weak           $__internal_20_$__cuda_sm10x_tcgen05_guardrail_trap_unallocated_columns_being_dealloced
        .type           $__internal_20_$__cuda_sm10x_tcgen05_guardrail_trap_unallocated_columns_being_dealloced,@function
        .size           $__internal_20_$__cuda_sm10x_tcgen05_guardrail_trap_unallocated_columns_being_dealloced,($__internal_21_$__cuda_sm3x_div_rn_noftz_f32_slowpath - $__internal_20_$__cuda_sm10x_tcgen05_guardrail_trap_unallocated_columns_being_dealloced)
$__internal_20_$__cuda_sm10x_tcgen05_guardrail_trap_unallocated_columns_being_dealloced:
[----:B------:R-:W-:Y:S05]  /*163b0*/  BPT.TRAP 0x1 ;  /* 0x000000040000795c */ /* 0x000fea0000300000 */
[----:B------:R-:W-:-:S04]  /*163c0*/  HFMA2 R3, -RZ, RZ, 0, 0 ;  /* 0x00000000ff037431 */ /* 0x000fc800000001ff */
[----:B------:R-:W-:Y:S05]  /*163d0*/  RET.REL.NODEC R2 `(_ZN7cutlass13device_kernelINS_4fmha6kernel33Sm100FmhaGenKernelWarpspecializedIN4cute5tupleIJNS4_1CILi1EEEiiNS5_IJNS5_IJiiEEEiEEEEEENS1_10collective35Sm100FmhaGenMainloopWarpspecializedINS_12float_e5m2_tEffNS_6half_tENS5_IJNS6_ILi128EEESF_SF_EEENS5_IJNS6_ILi0EEES7_S9_EEENS5_IJSH_S7_NS5_IJNS5_IJSH_iEEEiEEEEEESL_NS5_IJiS7_SK_EEESM_SI_NSB_12ResidualMaskENS5_IJS7_NS6_ILi2EEES7_EEEEENSB_35Sm100FmhaGenEpilogueWarpspecializedISE_SI_EENS2_23IndividualTileSchedulerENS2_41Sm100FmhaGenKernelWarpspecializedScheduleEEEEEvNT_6ParamsE) ;  /* 0xfffffe9c02087950 */ /* 0x000fea0003c3ffff */
        .weak           $__internal_21_$__cuda_sm3x_div_rn_noftz_f32_slowpath
        .type           $__internal_21_$__cuda_sm3x_div_rn_noftz_f32_slowpath,@function
        .size           $__internal_21_$__cuda_sm3x_div_rn_noftz_f32_slowpath,(.L_x_2896 - $__internal_21_$__cuda_sm3x_div_rn_noftz_f32_slowpath)
$__internal_21_$__cuda_sm3x_div_rn_noftz_f32_slowpath:
        /* <DEDUP_REMOVED lines=35> */
.L_x_1832:
        /* <DEDUP_REMOVED lines=51> */
.L_x_1839:
[----:B------:R-:W-:-:S04]  /*16940*/  LOP3.LUT R11, R11, 0x80000000, RZ, 0xc0, !PT ;  /* 0x800000000b0b7812 */ /* 0x000fc800078ec0ff */
[----:B------:R-:W-:Y:S01]  /*16950*/  LOP3.LUT R11, R11, 0x7f800000, RZ, 0xfc, !PT ;  /* 0x7f8000000b0b7812 */ /* 0x000fe200078efcff */
[----:B------:R-:W-:Y:S05]  /*16960*/  BRA `(.L_x_1840) ;  /* 0x0000000000047947 */ /* 0x000fea0003800000 */
.L_x_1838:
[----:B------:R-:W-:Y:S02]  /*16970*/  LEA R11, R14, R11, 0x17 ;  /* 0x0000000b0e0b7211 */ /* 0x000fe400078eb8ff */
.L_x_1840:
[----:B------:R-:W-:Y:S05]  /*16980*/  BSYNC.RECONVERGENT B0 ;  /* 0x0000000000007941 */ /* 0x000fea0003800200 */
.L_x_1837:
[----:B------:R-:W-:Y:S01]  /*16990*/  MOV R40, R11 ;  /* 0x0000000b00287202 */ /* 0x000fe20000000f00 */
[----:B------:R-:W-:Y:S05]  /*169a0*/  BRA `(.L_x_1841) ;  /* 0x0000000000207947 */ /* 0x000fea0003800000 */
.L_x_1836:
[----:B------:R-:W-:-:S04]  /*169b0*/  LOP3.LUT R10, R10, 0x80000000, R13, 0x48, !PT ;  /* 0x800000000a0a7812 */ /* 0x000fc800078e480d */
[----:B------:R-:W-:Y:S01]  /*169c0*/  LOP3.LUT R40, R10, 0x7f800000, RZ, 0xfc, !PT ;  /* 0x7f8000000a287812 */ /* 0x000fe200078efcff */
[----:B------:R-:W-:Y:S05]  /*169d0*/  BRA `(.L_x_1841) ;  /* 0x0000000000147947 */ /* 0x000fea0003800000 */
.L_x_1835:
[----:B------:R-:W-:Y:S01]  /*169e0*/  LOP3.LUT R40, R10, 0x80000000, R13, 0x48, !PT ;  /* 0x800000000a287812 */ /* 0x000fe200078e480d */
[----:B------:R-:W-:Y:S05]  /*169f0*/  BRA `(.L_x_1841) ;  /* 0x00000000000c7947 */ /* 0x000fea0003800000 */
.L_x_1834:
[----:B------:R-:W0:Y:S01]  /*16a00*/  MUFU.RSQ R40, -QNAN ;  /* 0xffc0000000287908 */ /* 0x000e220000001400 */
[----:B------:R-:W-:Y:S05]  /*16a10*/  BRA `(.L_x_1841) ;  /* 0x0000000000047947 */ /* 0x000fea0003800000 */
.L_x_1833:
[----:B------:R-:W-:-:S07]  /*16a20*/  FADD.FTZ R40, R13, R22 ;  /* 0x000000160d287221 */ /* 0x000fce0000010000 */
.L_x_1841:
[----:B------:R-:W-:Y:S05]  /*16a30*/  BSYNC.RECONVERGENT B1 ;  /* 0x0000000000017941 */ /* 0x000fea0003800200 */
.L_x_1831:
[----:B------:R-:W-:-:S04]  /*16a40*/  HFMA2 R9, -RZ, RZ, 0, 0 ;  /* 0x00000000ff097431 */ /* 0x000fc800000001ff */
[----:B0-----:R-:W-:Y:S05]  /*16a50*/  RET.REL.NODEC R8 `(_ZN7cutlass13device_kernelINS_4fmha6kernel33Sm100FmhaGenKernelWarpspecializedIN4cute5tupleIJNS4_1CILi1EEEiiNS5_IJNS5_IJiiEEEiEEEEEENS1_10collective35Sm100FmhaGenMainloopWarpspecializedINS_12float_e5m2_tEffNS_6half_tENS5_IJNS6_ILi128EEESF_SF_EEENS5_IJNS6_ILi0EEES7_S9_EEENS5_IJSH_S7_NS5_IJNS5_IJSH_iEEEiEEEEEESL_NS5_IJiS7_SK_EEESM_SI_NSB_12ResidualMaskENS5_IJS7_NS6_ILi2EEES7_EEEEENSB_35Sm100FmhaGenEpilogueWarpspecializedISE_SI_EENS2_23IndividualTileSchedulerENS2_41Sm100FmhaGenKernelWarpspecializedScheduleEEEEEvNT_6ParamsE) ;  /* 0xfffffe9408687950 */ /* 0x001fea0003c3ffff */
.L_x_1842:
        /* <DEDUP_REMOVED lines=10> */
.L_x_2896:


//--------------------- .text._ZN7cutlass13device_kernelINS_4fmha6kernel33Sm100FmhaGenKernelWarpspecializedIN4cute5tupleIJNS4_1CILi1EEEiiNS5_IJNS5_IJiiEEEiEEEEEENS1_10collective35Sm100FmhaGenMainloopWarpspecializedINS_12float_e5m2_tEffNS_6half_tENS5_IJNS6_ILi128EEENS6_ILi64EEESF_EEENS5_IJNS6_ILi0EEES7_S9_EEENS5_IJSI_S7_NS5_IJNS5_IJSI_iEEEiEEEEEESM_NS5_IJiS7_SL_EEESN_SJ_NSB_12ResidualMaskENS5_IJS7_NS6_ILi2EEES7_EEEEENSB_35Sm100FmhaGenEpilogueWarpspecializedISE_SJ_EENS2_23IndividualTileSchedulerENS2_41Sm100FmhaGenKernelWarpspecializedScheduleEEEEEvNT_6ParamsE --------------------------
	.section	.text._ZN7cutlass13device_kernelINS_4fmha6kernel33Sm100FmhaGenKernelWarpspecializedIN4cute5tupleIJNS4_1CILi1EEEiiNS5_IJNS5_IJiiEEEiEEEEEENS1_10collective35Sm100FmhaGenMainloopWarpspecializedINS_12float_e5m2_tEffNS_6half_tENS5_IJNS6_ILi128EEENS6_ILi64EEESF_EEENS5_IJNS6_ILi0EEES7_S9_EEENS5_IJSI_S7_NS5_IJNS5_IJSI_iEEEiEEEEEESM_NS5_IJiS7_SL_EEESN_SJ_NSB_12ResidualMaskENS5_IJS7_NS6_ILi2EEES7_EEEEENSB_35Sm100FmhaGenEpilogueWarpspecializedISE_SJ_EENS2_23IndividualTileSchedulerENS2_41Sm100FmhaGenKernelWarpspecializedScheduleEEEEEvNT_6ParamsE,"ax",@progbits
	.align	128
.text._ZN7cutlass13device_kernelINS_4fmha6kernel33Sm100FmhaGenKernelWarpspecializedIN4cute5tupleIJNS4_1CILi1EEEiiNS5_IJNS5_IJiiEEEiEEEEEENS1_10collective35Sm100FmhaGenMainloopWarpspecializedINS_12float_e5m2_tEffNS_6half_tENS5_IJNS6_ILi128EEENS6_ILi64EEESF_EEENS5_IJNS6_ILi0EEES7_S9_EEENS5_IJSI_S7_NS5_IJNS5_IJSI_iEEEiEEEEEESM_NS5_IJiS7_SL_EEESN_SJ_NSB_12ResidualMaskENS5_IJS7_NS6_ILi2EEES7_EEEEENSB_35Sm100FmhaGenEpilogueWarpspecializedISE_SJ_EENS2_23IndividualTileSchedulerENS2_41Sm100FmhaGenKernelWarpspecializedScheduleEEEEEvNT_6ParamsE:
        .type           _ZN7cutlass13device_kernelINS_4fmha6kernel33Sm100FmhaGenKernelWarpspecializedIN4cute5tupleIJNS4_1CILi1EEEiiNS5_IJNS5_IJiiEEEiEEEEEENS1_10collective35Sm100FmhaGenMainloopWarpspecializedINS_12float_e5m2_tEffNS_6half_tENS5_IJNS6_ILi128EEENS6_ILi64EEESF_EEENS5_IJNS6_ILi0EEES7_S9_EEENS5_IJSI_S7_NS5_IJNS5_IJSI_iEEEiEEEEEESM_NS5_IJiS7_SL_EEESN_SJ_NSB_12ResidualMaskENS5_IJS7_NS6_ILi2EEES7_EEEEENSB_35Sm100FmhaGenEpilogueWarpspecializedISE_SJ_EENS2_23IndividualTileSchedulerENS2_41Sm100FmhaGenKernelWarpspecializedScheduleEEEEEvNT_6ParamsE,@function
        .size           _ZN7cutlass13device_kernelINS_4fmha6kernel33Sm100FmhaGenKernelWarpspecializedIN4cute5tupleIJNS4_1CILi1EEEiiNS5_IJNS5_IJiiEEEiEEEEEENS1_10collective35Sm100FmhaGenMainloopWarpspecializedINS_12float_e5m2_tEffNS_6half_tENS5_IJNS6_ILi128EEENS6_ILi64EEESF_EEENS5_IJNS6_ILi0EEES7_S9_EEENS5_IJSI_S7_NS5_IJNS5_IJSI_iEEEiEEEEEESM_NS5_IJiS7_SL_EEESN_SJ_NSB_12ResidualMaskENS5_IJS7_NS6_ILi2EEES7_EEEEENSB_35Sm100FmhaGenEpilogueWarpspecializedISE_SJ_EENS2_23IndividualTileSchedulerENS2_41Sm100FmhaGenKernelWarpspecializedScheduleEEEEEvNT_6ParamsE,(.L_x_2901 - _ZN7cutlass13device_kernelINS_4fmha6kernel33Sm100FmhaGenKernelWarpspecializedIN4cute5tupleIJNS4_1CILi1EEEiiNS5_IJNS5_IJiiEEEiEEEEEENS1_10collective35Sm100FmhaGenMainloopWarpspecializedINS_12float_e5m2_tEffNS_6half_tENS5_IJNS6_ILi128EEENS6_ILi64EEESF_EEENS5_IJNS6_ILi0EEES7_S9_EEENS5_IJSI_S7_NS5_IJNS5_IJSI_iEEEiEEEEEESM_NS5_IJiS7_SL_EEESN_SJ_NSB_12ResidualMaskENS5_IJS7_NS6_ILi2EEES7_EEEEENSB_35Sm100FmhaGenEpilogueWarpspecializedISE_SJ_EENS2_23IndividualTileSchedulerENS2_41Sm100FmhaGenKernelWarpspecializedScheduleEEEEEvNT_6ParamsE)
        .other          _ZN7cutlass13device_kernelINS_4fmha6kernel33Sm100FmhaGenKernelWarpspecializedIN4cute5tupleIJNS4_1CILi1EEEiiNS5_IJNS5_IJiiEEEiEEEEEENS1_10collective35Sm100FmhaGenMainloopWarpspecializedINS_12float_e5m2_tEffNS_6half_tENS5_IJNS6_ILi128EEENS6_ILi64EEESF_EEENS5_IJNS6_ILi0EEES7_S9_EEENS5_IJSI_S7_NS5_IJNS5_IJSI_iEEEiEEEEEESM_NS5_IJiS7_SL_EEESN_SJ_NSB_12ResidualMaskENS5_IJS7_NS6_ILi2EEES7_EEEEENSB_35Sm100FmhaGenEpilogueWarpspecializedISE_SJ_EENS2_23IndividualTileSchedulerENS2_41Sm100FmhaGenKernelWarpspecializedScheduleEEEEEvNT_6ParamsE,@"STO_CUDA_ENTRY STV_DEFAULT"
_ZN7cutlass13device_kernelINS_4fmha6kernel33Sm100FmhaGenKernelWarpspecializedIN4cute5tupleIJNS4_1CILi1EEEiiNS5_IJNS5_IJiiEEEiEEEEEENS1_10collective35Sm100FmhaGenMainloopWarpspecializedINS_12float_e5m2_tEffNS_6half_tENS5_IJNS6_ILi128EEENS6_ILi64EEESF_EEENS5_IJNS6_ILi0EEES7_S9_EEENS5_IJSI_S7_NS5_IJNS5_IJSI_iEEEiEEEEEESM_NS5_IJiS7_SL_EEESN_SJ_NSB_12ResidualMaskENS5_IJS7_NS6_ILi2EEES7_EEEEENSB_35Sm100FmhaGenEpilogueWarpspecializedISE_SJ_EENS2_23IndividualTileSchedulerENS2_41Sm100FmhaGenKernelWarpspecializedScheduleEEEEEvNT_6ParamsE:
        /* <DEDUP_REMOVED lines=26> */
.L_x_1843:
        /* <DEDUP_REMOVED lines=12> */
.L_x_1846:
[----:B------:R-:W-:-:S05]  /*0260*/  IMAD.MOV.U32 R3, RZ, RZ, -0x4 ;  /* 0xfffffffcff037424 */ /* 0x000fca00078e00ff */
[----:B------:R-:W-:-:S05]  /*0270*/  VIADDMNMX.U32 R0, R0, R3, 0x5, PT ;  /* 0x0000000500007446 */ /* 0x000fca0003800003 */
[----:B------:R-:W-:-:S04]  /*0280*/  IMAD.SHL.U32 R0, R0, 0x4, RZ ;  /* 0x0000000400007824 */ /* 0x000fc800078e00ff */
[----:B------:R-:W0:Y:S02]  /*0290*/  LDC R2, c[0x2][R0] ;  /* 0x0080000000027b82 */ /* 0x000e240000000800 */
[----:B0-----:R-:W-:-:S04]  /*02a0*/  SHF.R.S32.HI R3, RZ, 0x1f, R2 ;  /* 0x0000001fff037819 */ /* 0x001fc80000011402 */
.L_x_2863:
[----:B------:R-:W-:Y:S05]  /*02b0*/  BRX R2 -0x2c0                                                                                                                                                                                                                                                                                                                                                                                                                                                                                                                                                                (*"BRANCH_TARGETS .L_x_2864,.L_x_1845,.L_x_2868"*) ;  /* 0xfffffffc02507949 */ /* 0x000fea000383ffff */
.L_x_2868:
        /* <DEDUP_REMOVED lines=9> */
.L_x_1845:
        /* <DEDUP_REMOVED lines=9> */
.L_x_2864:
        /* <DEDUP_REMOVED lines=8> */
.L_x_1844:
        /* <DEDUP_REMOVED lines=21> */
.L_x_1847:
        /* <DEDUP_REMOVED lines=108> */
.L_x_1849:
[----:B0-----:R-:W-:Y:S05]  /*0c70*/  BSYNC.RECONVERGENT B0 ;  /* 0x0000000000007941 */ /* 0x001fea0003800200 */
.L_x_1848:
        /* <DEDUP_REMOVED lines=23> */
.L_x_1850:
        /* <DEDUP_REMOVED lines=23> */
.L_x_1851:
        /* <DEDUP_REMOVED lines=9> */
.L_x_1852:
[----:B------:R-:W-:Y:S01]  /*0ff0*/  UPLOP3.LUT UP3, UPT, UPT, UPT, UPT, 0x40, 0x4 ;  /* 0x000000000004789c */ /* 0x000fe20003f6e870 */
[----:B------:R-:W-:-:S03]  /*1000*/  UMOV UR7, 0x2 ;  /* 0x0000000200077882 */ /* 0x000fc60000000000 */
[----:B------:R-:W-:Y:S02]  /*1010*/  UP2UR UR37, UPR, URZ, 0x8 ;  /* 0x00000008ff257883 */ /* 0x000fe40008000000 */
.L_x_1853:
        /* <DEDUP_REMOVED lines=15> */
.L_x_1854:
        /* <DEDUP_REMOVED lines=9> */
.L_x_1855:
[----:B------:R-:W-:Y:S01]  /*11a0*/  UPLOP3.LUT UP3, UPT, UPT, UPT, UPT, 0x40, 0x4 ;  /* 0x000000000004789c */ /* 0x000fe20003f6e870 */
[----:B0-----:R-:W-:-:S03]  /*11b0*/  UMOV UR6, 0x2 ;  /* 0x0000000200067882 */ /* 0x001fc60000000000 */
[----:B------:R-:W-:Y:S02]  /*11c0*/  UP2UR UR36, UPR, URZ, 0x8 ;  /* 0x00000008ff247883 */ /* 0x000fe40008000000 */
.L_x_1856:
        /* <DEDUP_REMOVED lines=15> */
.L_x_1857:
        /* <DEDUP_REMOVED lines=22> */
.L_x_1858:
        /* <DEDUP_REMOVED lines=22> */
.L_x_1859:
[----:B------:R-:W5:Y:S01]  /*1580*/  SHFL.IDX PT, R2, R94, RZ, 0x1f ;  /* 0x00001fff5e027589 */ /* 0x000f6200000e0000 */
[----:B------:R-:W-:Y:S01]  /*1590*/  USEL UR46, URZ, 0x1, !UP0 ;  /* 0x00000001ff2e7887 */ /* 0x000fe2000c000000 */
[----:B------:R-:W-:Y:S01]  /*15a0*/  NOP ;  /* 0x0000000000007918 */ /* 0x000fe20000000000 */
[----:B0-----:R-:W-:Y:S01]  /*15b0*/  USEL UR4, URZ, 0x1, UP0 ;  /* 0x00000001ff047887 */ /* 0x001fe20008000000 */
        /* <DEDUP_REMOVED lines=14> */
.L_x_1860:
[----:B------:R-:W-:Y:S01]  /*16a0*/  ISETP.GT.AND P0, PT, R0, 0x3, PT ;  /* 0x000000030000780c */ /* 0x000fe20003f04270 */
[----:B------:R-:W-:Y:S01]  /*16b0*/  NOP ;  /* 0x0000000000007918 */ /* 0x000fe20000000000 */
[----:B------:R-:W0:Y:S01]  /*16c0*/  LDCU.64 UR40, c[0x0][0x358] ;  /* 0x00006b00ff2877ac */ /* 0x000e220008000a00 */
[----:B------:R-:W-:Y:S01]  /*16d0*/  MOV R2, UR4 ;  /* 0x0000000400027c02 */ /* 0x000fe20008000f00 */
[----:B01234-:R-:W-:Y:S09]  /*16e0*/  BAR.SYNC.DEFER_BLOCKING 0x0 ;  /* 0x0000000000007b1d */ /* 0x01fff20000010000 */
[----:B------:R-:W-:Y:S05]  /*16f0*/  @P0 BRA `(.L_x_1861) ;  /* 0x000000bc00b40947 */ /* 0x000fea0003800000 */
[----:B------:R-:W-:-:S13]  /*1700*/  ISETP.GE.U32.AND P0, PT, R0, 0x2, PT ;  /* 0x000000020000780c */ /* 0x000fda0003f06070 */
[----:B------:R-:W-:Y:S05]  /*1710*/  @!P0 BRA `(.L_x_1862) ;  /* 0x0000007800b48947 */ /* 0x000fea0003800000 */
[----:B------:R-:W-:Y:S05]  /*1720*/  @!P1 BRA `(.L_x_1863) ;  /* 0x0000001c00589947 */ /* 0x000fea0003800000 */
.L_x_1864:
        /* <DEDUP_REMOVED lines=21> */
.L_x_1868:
[----:B------:R-:W-:Y:S05]  /*1880*/  NANOSLEEP 0x64 ;  /* 0x000000640000795d */ /* 0x000fea0003800000 */
[----:B------:R-:W-:-:S05]  /*1890*/  UMOV UR5, 0x10 ;  /* 0x0000001000057882 */ /* 0x000fca0000000000 */
[----:B------:R-:W-:Y:S04]  /*18a0*/  DEPBAR.LE SB0, 0x36 ;  /* 0x00008d800000791a */ /* 0x000fe80000000000 */
[----:B------:R-:W0:Y:S02]  /*18b0*/  UTCATOMSWS.FIND_AND_SET.ALIGN UP0, UR5, UR5 ;  /* 0x00000005000575e3 */ /* 0x000e240008000800 */
[----:B0-----:R-:W-:Y:S01]  /*18c0*/  MOV R3, UR5 ;  /* 0x0000000500037c02 */ /* 0x001fe20008000f00 */
[----:B------:R-:W-:Y:S05]  /*18d0*/  BRA.U !UP0, `(.L_x_1868) ;  /* 0xfffffffd08e87547 */ /* 0x000fea000b83ffff */
.L_x_1867:
[-C--:B------:R-:W-:Y:S02]  /*18e0*/  SHF.L.U32 R2, R2, R3.reuse, RZ ;  /* 0x0000000302027219 */ /* 0x080fe400000006ff */
[----:B------:R-:W-:Y:S01]  /*18f0*/  SHF.L.U32 R0, R0, R3, RZ ;  /* 0x0000000300007219 */ /* 0x000fe200000006ff */
[----:B------:R-:W-:Y:S02]  /*1900*/  IMAD.SHL.U32 R3, R3, 0x20, RZ ;  /* 0x0000002003037824 */ /* 0x000fe400078e00ff */
[----:B------:R0:W-:Y:S04]  /*1910*/  ATOMS.OR RZ, [UR6+0x14], R2 ;  /* 0x00001402ffff798c */ /* 0x0001e8000b000006 */
[----:B------:R0:W-:Y:S04]  /*1920*/  ATOMS.OR RZ, [UR6+0x18], R0 ;  /* 0x00001800ffff798c */ /* 0x0001e8000b000006 */
[----:B------:R0:W-:Y:S01]  /*1930*/  STS [UR4+0x34380], R3 ;  /* 0x03438003ff007988 */ /* 0x0001e20008000804 */
[----:B------:R-:W-:Y:S05]  /*1940*/  BRA `(.L_x_1866) ;  /* 0x0000000000107947 */ /* 0x000fea0003800000 */
.L_x_1865:
[----:B------:R-:W-:Y:S02]  /*1950*/  MOV R0, 0xffffffff ;  /* 0xffffffff00007802 */ /* 0x000fe40000000f00 */
[----:B------:R-:W-:-:S03]  /*1960*/  MOV R2, 0x1990 ;  /* 0x0000199000027802 */ /* 0x000fc60000000f00 */
[----:B------:R0:W-:Y:S04]  /*1970*/  STS [UR4+0x34380], R0 ;  /* 0x03438000ff007988 */ /* 0x0001e80008000804 */
[----:B0-----:R-:W-:Y:S05]  /*1980*/  CALL.REL.NOINC `($__internal_23_$__cuda_sm10x_tcgen05_guardrail_trap_phase_invalid_during_alloc) ;  /* 0x0000010400747944 */ /* 0x001fea0003c00000 */
.L_x_1866:
        /* <DEDUP_REMOVED lines=27> */
.L_x_1869:
[----:B------:R-:W-:-:S04]  /*1b40*/  SHF.L.U32 R7, RZ, 0x1f, RZ ;  /* 0x0000001fff077819 */ /* 0x000fc800000006ff */
[----:B------:R-:W0:Y:S02]  /*1b50*/  SYNCS.PHASECHK.TRANS64.TRYWAIT P0, [UR4+0x34010], R7 ;  /* 0x03401007ff0075a7 */ /* 0x000e240008001104 */
[----:B0-----:R-:W-:Y:S05]  /*1b60*/  @!P0 BRA `(.L_x_1870) ;  /* 0x000000f000e08947 */ /* 0x001fea0003800000 */
.L_x_2101:
[----:B------:R-:W-:Y:S05]  /*1b70*/  BRA.U UP2, `(.L_x_1871) ;  /* 0x0000000102047547 */ /* 0x000fea000b800000 */
[----:B------:R-:W-:Y:S05]  /*1b80*/  BPT.TRAP 0x1 ;  /* 0x000000040000795c */ /* 0x000fea0000300000 */
.L_x_1871:
[----:B------:R-:W1:Y:S01]  /*1b90*/  SYNCS.PHASECHK.TRANS64.TRYWAIT P0, [UR4+0x34030], R7 ;  /* 0x03403007ff0075a7 */ /* 0x000e620008001104 */
[----:B------:R-:W-:Y:S01]  /*1ba0*/  ULOP3.LUT UR49, UR49, 0x1, URZ, 0xc0, !UPT ;  /* 0x0000000131317892 */ /* 0x000fe2000f8ec0ff */
[----:B-1----:R-:W-:Y:S11]  /*1bb0*/  @!P0 BRA `(.L_x_1872) ;  /* 0x000000f000e48947 */ /* 0x002ff60003800000 */
.L_x_2103:
[----:B------:R-:W-:-:S09]  /*1bc0*/  UISETP.NE.U32.AND UP0, UPT, UR49, 0x1, UPT ;  /* 0x000000013100788c */ /* 0x000fd2000bf05070 */
[----:B------:R-:W-:Y:S05]  /*1bd0*/  BRA.U !UP0, `(.L_x_1873) ;  /* 0x0000000108047547 */ /* 0x000fea000b800000 */
[----:B------:R-:W-:Y:S05]  /*1be0*/  BPT.TRAP 0x1 ;  /* 0x000000040000795c */ /* 0x000fea0000300000 */
.L_x_1873:
[----:B------:R-:W-:Y:S01]  /*1bf0*/  IMAD.MOV.U32 R6, RZ, RZ, 0x1 ;  /* 0x00000001ff067424 */ /* 0x000fe200078e00ff */
[----:B0-----:R-:W-:Y:S01]  /*1c00*/  CS2R R2, SRZ ;  /* 0x0000000000027805 */ /* 0x001fe2000001ff00 */
[----:B------:R-:W-:-:S03]  /*1c10*/  IMAD.MOV.U32 R4, RZ, RZ, RZ ;  /* 0x000000ffff047224 */ /* 0x000fc600078e00ff */
[----:B------:R-:W-:-:S04]  /*1c20*/  SHF.L.U32 R6, R6, 0x1f, RZ ;  /* 0x0000001f06067819 */ /* 0x000fc800000006ff */
[----:B------:R-:W0:Y:S02]  /*1c30*/  SYNCS.PHASECHK.TRANS64.TRYWAIT P0, [UR4+0x342f8], R6 ;  /* 0x0342f806ff0075a7 */ /* 0x000e240008001104 */
[----:B0-----:R-:W-:Y:S05]  /*1c40*/  @!P0 BRA `(.L_x_1874) ;  /* 0x000000f000d88947 */ /* 0x001fea0003800000 */
.L_x_2105:
        /* <DEDUP_REMOVED lines=34> */
.L_x_1875:
[----:B-1----:R-:W-:-:S09]  /*1e70*/  UIADD3 UR7, UPT, UPT, UR4, 0x342f0, URZ ;  /* 0x000342f004077890 */ /* 0x002fd2000fffe0ff */
[----:B------:R1:W-:Y:S01]  /*1e80*/  UTCBAR [UR7], URZ ;  /* 0x000000ff070073e9 */ /* 0x0003e200080000ff */
[----:B------:R-:W-:Y:S05]  /*1e90*/  BRA.U UP2, `(.L_x_1876) ;  /* 0x0000000102047547 */ /* 0x000fea000b800000 */
[----:B-1----:R-:W-:Y:S05]  /*1ea0*/  BPT.TRAP 0x1 ;  /* 0x000000040000795c */ /* 0x002fea0000300000 */
.L_x_1876:
[----:B-1----:R-:W-:-:S09]  /*1eb0*/  UIADD3 UR7, UPT, UPT, UR4, 0x34190, URZ ;  /* 0x0003419004077890 */ /* 0x002fd2000fffe0ff */
[----:B------:R1:W-:Y:S01]  /*1ec0*/  UTCBAR [UR7], URZ ;  /* 0x000000ff070073e9 */ /* 0x0003e200080000ff */
[----:B------:R-:W-:Y:S05]  /*1ed0*/  BRA.U UP2, `(.L_x_1877) ;  /* 0x0000000102047547 */ /* 0x000fea000b800000 */
[----:B-1----:R-:W-:Y:S05]  /*1ee0*/  BPT.TRAP 0x1 ;  /* 0x000000040000795c */ /* 0x002fea0000300000 */
.L_x_1877:
[----:B------:R-:W2:Y:S01]  /*1ef0*/  SYNCS.PHASECHK.TRANS64.TRYWAIT P0, [UR4+0x34038], R7 ;  /* 0x03403807ff0075a7 */ /* 0x000ea20008001104 */
[----:B------:R-:W-:Y:S01]  /*1f00*/  ULOP3.LUT UR48, UR48, 0x1, URZ, 0xc0, !UPT ;  /* 0x0000000130307892 */ /* 0x000fe2000f8ec0ff */
[----:B--2---:R-:W-:Y:S11]  /*1f10*/  @!P0 BRA `(.L_x_1878) ;  /* 0x000000f0003c8947 */ /* 0x004ff60003800000 */
.L_x_2107:
[----:B------:R-:W-:-:S09]  /*1f20*/  UISETP.NE.U32.AND UP0, UPT, UR48, 0x1, UPT ;  /* 0x000000013000788c */ /* 0x000fd2000bf05070 */
[----:B------:R-:W-:Y:S05]  /*1f30*/  BRA.U !UP0, `(.L_x_1879) ;  /* 0x0000000108047547 */ /* 0x000fea000b800000 */
[----:B-1----:R-:W-:Y:S05]  /*1f40*/  BPT.TRAP 0x1 ;  /* 0x000000040000795c */ /* 0x002fea0000300000 */
.L_x_1879:
[----:B------:R-:W3:Y:S01]  /*1f50*/  SYNCS.PHASECHK.TRANS64.TRYWAIT P0, [UR4+0x34308], R6 ;  /* 0x03430806ff0075a7 */ /* 0x000ee20008001104 */
[----:B------:R-:W-:Y:S01]  /*1f60*/  HFMA2 R4, -RZ, RZ, 0, 7.62939453125e-06 ;  /* 0x00000080ff047431 */ /* 0x000fe200000001ff */
[----:B------:R-:W-:Y:S01]  /*1f70*/  MOV R3, 0x80 ;  /* 0x0000008000037802 */ /* 0x000fe20000000f00 */
[----:B--2---:R-:W-:Y:S01]  /*1f80*/  HFMA2 R2, -RZ, RZ, 0, 7.62939453125e-06 ;  /* 0x00000080ff027431 */ /* 0x004fe200000001ff */
[----:B---3--:R-:W-:Y:S06]  /*1f90*/  @!P0 BRA `(.L_x_1880) ;  /* 0x000000f000348947 */ /* 0x008fec0003800000 */
.L_x_2109:
        /* <DEDUP_REMOVED lines=34> */
.L_x_1881:
[----:B-1----:R-:W-:-:S09]  /*21c0*/  UIADD3 UR7, UPT, UPT, UR4, 0x34300, URZ ;  /* 0x0003430004077890 */ /* 0x002fd2000fffe0ff */
[----:B------:R1:W-:Y:S01]  /*21d0*/  UTCBAR [UR7], URZ ;  /* 0x000000ff070073e9 */ /* 0x0003e200080000ff */
[----:B------:R-:W-:Y:S05]  /*21e0*/  BRA.U UP2, `(.L_x_1882) ;  /* 0x0000000102047547 */ /* 0x000fea000b800000 */
[----:B-1----:R-:W-:Y:S05]  /*21f0*/  BPT.TRAP 0x1 ;  /* 0x000000040000795c */ /* 0x002fea0000300000 */
.L_x_1882:
[----:B-1----:R-:W-:-:S09]  /*2200*/  UIADD3 UR7, UPT, UPT, UR4, 0x34198, URZ ;  /* 0x0003419804077890 */ /* 0x002fd2000fffe0ff */
[----:B------:R1:W-:Y:S01]  /*2210*/  UTCBAR [UR7], URZ ;  /* 0x000000ff070073e9 */ /* 0x0003e200080000ff */
[----:B------:R-:W-:Y:S05]  /*2220*/  BRA.U UP2, `(.L_x_1883) ;  /* 0x0000000102047547 */ /* 0x000fea000b800000 */
[----:B-1----:R-:W-:Y:S05]  /*2230*/  BPT.TRAP 0x1 ;  /* 0x000000040000795c */ /* 0x002fea0000300000 */
.L_x_1883:
[----:B------:R-:W2:Y:S02]  /*2240*/  SYNCS.PHASECHK.TRANS64.TRYWAIT P0, [UR4+0x34040], R7 ;  /* 0x03404007ff0075a7 */ /* 0x000ea40008001104 */
[----:B--2---:R-:W-:Y:S05]  /*2250*/  @!P0 BRA `(.L_x_1884) ;  /* 0x000000ec009c8947 */ /* 0x004fea0003800000 */
.L_x_2111:
[----:B------:R-:W-:Y:S05]  /*2260*/  BRA.U UP2, `(.L_x_1885) ;  /* 0x0000000102047547 */ /* 0x000fea000b800000 */
[----:B-1----:R-:W-:Y:S05]  /*2270*/  BPT.TRAP 0x1 ;  /* 0x000000040000795c */ /* 0x002fea0000300000 */
.L_x_1885:
[----:B------:R-:W3:Y:S02]  /*2280*/  SYNCS.PHASECHK.TRANS64.TRYWAIT P0, [UR4+0x34340], R6 ;  /* 0x03434006ff0075a7 */ /* 0x000ee40008001104 */
[----:B---3--:R-:W-:Y:S05]  /*2290*/  @!P0 BRA `(.L_x_1886) ;  /* 0x000000ec00a48947 */ /* 0x008fea0003800000 */
.L_x_2113:
[----:B------:R-:W-:Y:S05]  /*22a0*/  BRA.U UP3, `(.L_x_1887) ;  /* 0x0000000103047547 */ /* 0x000fea000b800000 */
[----:B-1----:R-:W-:Y:S05]  /*22b0*/  BPT.TRAP 0x1 ;  /* 0x000000040000795c */ /* 0x002fea0000300000 */
.L_x_1887:
[----:B------:R-:W4:Y:S01]  /*22c0*/  SYNCS.PHASECHK.TRANS64.TRYWAIT P0, [UR4+0x342f8], R7 ;  /* 0x0342f807ff0075a7 */ /* 0x000f220008001104 */
[----:B--2---:R-:W-:Y:S01]  /*22d0*/  HFMA2 R2, -RZ, RZ, 0, 1.52587890625e-05 ;  /* 0x00000100ff027431 */ /* 0x004fe200000001ff */
[----:B---3--:R-:W-:Y:S01]  /*22e0*/  MOV R3, 0x20 ;  /* 0x0000002000037802 */ /* 0x008fe20000000f00 */
[----:B----4-:R-:W-:Y:S06]  /*22f0*/  @!P0 BRA `(.L_x_1888) ;  /* 0x000000ec00a48947 */ /* 0x010fec0003800000 */
.L_x_2115:
[----:B-1----:R-:W-:Y:S01]  /*2300*/  R2UR UR7, R3 ;  /* 0x00000000030772ca */ /* 0x002fe200000e0000 */
[----:B------:R-:W-:Y:S01]  /*2310*/  UIADD3 UR14, UPT, UPT, UR5, 0x200, URZ ;  /* 0x00000200050e7890 */ /* 0x000fe2000fffe0ff */
[----:B------:R-:W-:Y:S01]  /*2320*/  R2UR UR10, R2 ;  /* 0x00000000020a72ca */ /* 0x000fe200000e0000 */
[----:B------:R-:W-:Y:S01]  /*2330*/  UMOV UR12, 0x0 ;  /* 0x00000000000c7882 */ /* 0x000fe20000000000 */
[----:B------:R-:W-:Y:S01]  /*2340*/  UMOV UR13, 0x8210490 ;  /* 0x08210490000d7882 */ /* 0x000fe20000000000 */
[----:B------:R-:W-:-:S10]  /*2350*/  UMOV UR15, 0x40004040 ;  /* 0x40004040000f7882 */ /* 0x000fd40000000000 */
[----:B------:R1:W-:Y:S01]  /*2360*/  UTCQMMA tmem[UR7], gdesc[UR14], tmem[UR10], tmem[UR12], idesc[UR13], !UPT ;  /* 0x00ff0c0e070079ea */ /* 0x0003e2000f80030a */
[----:B------:R-:W-:Y:S05]  /*2370*/  BRA.U UP2, `(.L_x_1889) ;  /* 0x0000000102047547 */ /* 0x000fea000b800000 */
[----:B-1----:R-:W-:Y:S05]  /*2380*/  BPT.TRAP 0x1 ;  /* 0x000000040000795c */ /* 0x002fea0000300000 */
.L_x_1889:
[----:B-1----:R-:W-:-:S09]  /*2390*/  UIADD3 UR7, UPT, UPT, UR4, 0x34330, URZ ;  /* 0x0003433004077890 */ /* 0x002fd2000fffe0ff */
[----:B------:R1:W-:Y:S01]  /*23a0*/  UTCBAR [UR7], URZ ;  /* 0x000000ff070073e9 */ /* 0x0003e200080000ff */
[----:B------:R-:W-:Y:S05]  /*23b0*/  BRA.U UP2, `(.L_x_1890) ;  /* 0x0000000102047547 */ /* 0x000fea000b800000 */
[----:B-1----:R-:W-:Y:S05]  /*23c0*/  BPT.TRAP 0x1 ;  /* 0x000000040000795c */ /* 0x002fea0000300000 */
.L_x_1890:
[----:B------:R-:W-:Y:S01]  /*23d0*/  ISETP.GE.AND P0, PT, R0, 0x80, PT ;  /* 0x000000800000780c */ /* 0x000fe20003f06270 */
[----:B-1----:R-:W-:Y:S01]  /*23e0*/  UIADD3 UR7, UPT, UPT, UR4, 0x341a0, URZ ;  /* 0x000341a004077890 */ /* 0x002fe2000fffe0ff */
[----:B--2---:R-:W-:Y:S01]  /*23f0*/  HFMA2 R7, -RZ, RZ, 0, 0 ;  /* 0x00000000ff077431 */ /* 0x004fe200000001ff */
        /* <DEDUP_REMOVED lines=19> */
.L_x_1916:
[C---:B------:R-:W-:Y:S02]  /*2530*/  ISETP.GT.AND P0, PT, R8.reuse, 0x2, PT ;  /* 0x000000020800780c */ /* 0x040fe40003f04270 */
[----:B------:R-:W-:Y:S01]  /*2540*/  IADD3 R8, PT, PT, R8, -0x1, RZ ;  /* 0xffffffff08087810 */ /* 0x000fe20007ffe0ff */
[----:B0-2---:R-:W-:Y:S05]  /*2550*/  BRA.U UP2, `(.L_x_1892) ;  /* 0x0000000102047547 */ /* 0x005fea000b800000 */
[----:B-1----:R-:W-:Y:S05]  /*2560*/  BPT.TRAP 0x1 ;  /* 0x000000040000795c */ /* 0x002fea0000300000 */
.L_x_1892:
[----:B-1----:R-:W-:Y:S01]  /*2570*/  ULEA UR7, UR15, UR4, 0x3 ;  /* 0x000000040f077291 */ /* 0x002fe2000f8e18ff */
[----:B------:R-:W-:Y:S02]  /*2580*/  SHF.L.U32 R5, R7, 0x1f, RZ ;  /* 0x0000001f07057819 */ /* 0x000fe400000006ff */
[----:B------:R-:W-:Y:S01]  /*2590*/  CS2R R2, SRZ ;  /* 0x0000000000027805 */ /* 0x000fe2000001ff00 */
[----:B------:R-:W-:Y:S05]  /*25a0*/  IMAD.MOV.U32 R0, RZ, RZ, RZ ;  /* 0x000000ffff007224 */ /* 0x000fea00078e00ff */
[----:B------:R-:W0:Y:S02]  /*25b0*/  SYNCS.PHASECHK.TRANS64.TRYWAIT P1, [UR7+0x34030], R5 ;  /* 0x03403005ff0075a7 */ /* 0x000e240008021107 */
[----:B0-----:R-:W-:Y:S05]  /*25c0*/  @!P1 BRA `(.L_x_1893) ;  /* 0x000000ec00089947 */ /* 0x001fea0003800000 */
.L_x_2117:
        /* <DEDUP_REMOVED lines=33> */
.L_x_1894:
[----:B------:R-:W-:Y:S01]  /*27e0*/  LOP3.LUT R6, R6, 0x1, RZ, 0x3c, !PT ;  /* 0x0000000106067812 */ /* 0x000fe200078e3cff */
[----:B-1----:R-:W-:Y:S09]  /*27f0*/  UIADD3 UR7, UPT, UPT, UR4, 0x342f0, URZ ;  /* 0x000342f004077890 */ /* 0x002ff2000fffe0ff */
[----:B------:R0:W-:Y:S01]  /*2800*/  UTCBAR [UR7], URZ ;  /* 0x000000ff070073e9 */ /* 0x0001e200080000ff */
[----:B------:R-:W-:Y:S05]  /*2810*/  BRA.U UP2, `(.L_x_1895) ;  /* 0x0000000102047547 */ /* 0x000fea000b800000 */
[----:B0-----:R-:W-:Y:S05]  /*2820*/  BPT.TRAP 0x1 ;  /* 0x000000040000795c */ /* 0x001fea0000300000 */
.L_x_1895:
        /* <DEDUP_REMOVED lines=8> */
.L_x_1896:
[----:B0-----:R-:W-:Y:S01]  /*28b0*/  ULEA UR7, UR15, UR4, 0x3 ;  /* 0x000000040f077291 */ /* 0x001fe2000f8e18ff */
[----:B------:R-:W-:Y:S08]  /*28c0*/  SHF.L.U32 R3, R5, 0x1f, RZ ;  /* 0x0000001f05037819 */ /* 0x000ff000000006ff */
[----:B------:R-:W0:Y:S02]  /*28d0*/  SYNCS.PHASECHK.TRANS64.TRYWAIT P1, [UR7+0x34030], R3 ;  /* 0x03403003ff0075a7 */ /* 0x000e240008021107 */
[----:B0-----:R-:W-:Y:S05]  /*28e0*/  @!P1 BRA `(.L_x_1897) ;  /* 0x000000e800589947 */ /* 0x001fea0003800000 */
.L_x_2119:
[----:B------:R-:W-:Y:S05]  /*28f0*/  BRA.U UP2, `(.L_x_1898) ;  /* 0x0000000102047547 */ /* 0x000fea000b800000 */
[----:B------:R-:W-:Y:S05]  /*2900*/  BPT.TRAP 0x1 ;  /* 0x000000040000795c */ /* 0x000fea0000300000 */
.L_x_1898:
[----:B0-----:R-:W-:Y:S01]  /*2910*/  SHF.L.U32 R3, R10, 0x1f, RZ ;  /* 0x0000001f0a037819 */ /* 0x001fe200000006ff */
[----:B------:R-:W-:Y:S03]  /*2920*/  UISETP.NE.AND UP1, UPT, UR48, URZ, UPT ;  /* 0x000000ff3000728c */ /* 0x000fe6000bf25270 */
[----:B------:R-:W0:Y:S02]  /*2930*/  SYNCS.PHASECHK.TRANS64.TRYWAIT P1, [UR4+0x34348], R3 ;  /* 0x03434803ff0075a7 */ /* 0x000e240008021104 */
[----:B0-----:R-:W-:Y:S06]  /*2940*/  @!P1 BRA `(.L_x_1899) ;  /* 0x000000e800589947 */ /* 0x001fec0003800000 */
.L_x_2121:
[----:B------:R-:W-:Y:S05]  /*2950*/  BRA.U UP1, `(.L_x_1900) ;  /* 0x0000000101047547 */ /* 0x000fea000b800000 */
[----:B------:R-:W-:Y:S05]  /*2960*/  BPT.TRAP 0x1 ;  /* 0x000000040000795c */ /* 0x000fea0000300000 */
.L_x_1900:
[----:B------:R-:W-:Y:S01]  /*2970*/  SHF.L.U32 R4, R9, 0x1f, RZ ;  /* 0x0000001f09047819 */ /* 0x000fe200000006ff */
[----:B0-----:R-:W-:Y:S02]  /*2980*/  HFMA2 R0, -RZ, RZ, 0, 2.288818359375e-05 ;  /* 0x00000180ff007431 */ /* 0x001fe400000001ff */
[----:B------:R-:W-:Y:S01]  /*2990*/  IMAD.MOV.U32 R2, RZ, RZ, 0xa0 ;  /* 0x000000a0ff027424 */ /* 0x000fe200078e00ff */
[----:B------:R-:W0:Y:S02]  /*29a0*/  SYNCS.PHASECHK.TRANS64.TRYWAIT P1, [UR4+0x34308], R4 ;  /* 0x03430804ff0075a7 */ /* 0x000e240008021104 */
[----:B0-----:R-:W-:Y:S05]  /*29b0*/  @!P1 BRA `(.L_x_1901) ;  /* 0x000000e800549947 */ /* 0x001fea0003800000 */
.L_x_2123:
[----:B------:R-:W-:Y:S01]  /*29c0*/  UISETP.NE.U32.AND UP0, UPT, UR14, URZ, UPT ;  /* 0x000000ff0e00728c */ /* 0x000fe2000bf05070 */
[----:B------:R-:W-:Y:S01]  /*29d0*/  R2UR UR7, R2 ;  /* 0x00000000020772ca */ /* 0x000fe200000e0000 */
[----:B------:R-:W-:Y:S01]  /*29e0*/  ULEA UR16, UR15, UR5, 0x8 ;  /* 0x000000050f107291 */ /* 0x000fe2000f8e40ff */
[----:B------:R-:W-:Y:S01]  /*29f0*/  R2UR UR10, R0 ;  /* 0x00000000000a72ca */ /* 0x000fe200000e0000 */
[----:B------:R-:W-:Y:S01]  /*2a00*/  UMOV UR12, 0x0 ;  /* 0x00000000000c7882 */ /* 0x000fe20000000000 */
[----:B------:R-:W-:Y:S01]  /*2a10*/  UMOV UR13, 0x8210490 ;  /* 0x08210490000d7882 */ /* 0x000fe20000000000 */
[----:B------:R-:W-:Y:S10]  /*2a20*/  UMOV UR17, 0x40004040 ;  /* 0x4000404000117882 */ /* 0x000ff40000000000 */
[----:B------:R1:W-:Y:S01]  /*2a30*/  UTCQMMA tmem[UR7], gdesc[UR16], tmem[UR10], tmem[UR12], idesc[UR13], UP0 ;  /* 0x00ff0c10070079ea */ /* 0x0003e2000800030a */
[----:B------:R-:W-:Y:S05]  /*2a40*/  BRA.U UP2, `(.L_x_1902) ;  /* 0x0000000102047547 */ /* 0x000fea000b800000 */
[----:B-1----:R-:W-:Y:S05]  /*2a50*/  BPT.TRAP 0x1 ;  /* 0x000000040000795c */ /* 0x002fea0000300000 */
.L_x_1902:
[----:B------:R-:W-:Y:S01]  /*2a60*/  LOP3.LUT R10, R10, 0x1, RZ, 0x3c, !PT ;  /* 0x000000010a0a7812 */ /* 0x000fe200078e3cff */
[----:B-1----:R-:W-:Y:S09]  /*2a70*/  UIADD3 UR7, UPT, UPT, UR4, 0x34338, URZ ;  /* 0x0003433804077890 */ /* 0x002ff2000fffe0ff */
[----:B------:R1:W-:Y:S01]  /*2a80*/  UTCBAR [UR7], URZ ;  /* 0x000000ff070073e9 */ /* 0x0003e200080000ff */
[----:B------:R-:W-:Y:S05]  /*2a90*/  BRA.U UP2, `(.L_x_1903) ;  /* 0x0000000102047547 */ /* 0x000fea000b800000 */
[----:B-1----:R-:W-:Y:S05]  /*2aa0*/  BPT.TRAP 0x1 ;  /* 0x000000040000795c */ /* 0x002fea0000300000 */
.L_x_1903:
        /* <DEDUP_REMOVED lines=8> */
.L_x_1904:
[----:B------:R-:W-:Y:S01]  /*2b30*/  UIADD3 UR13, UPT, UPT, UR15, 0x1, URZ ;  /* 0x000000010f0d7890 */ /* 0x000fe2000fffe0ff */
[----:B0-----:R-:W-:Y:S01]  /*2b40*/  IMAD.MOV.U32 R3, RZ, RZ, 0x80 ;  /* 0x00000080ff037424 */ /* 0x001fe200078e00ff */
[----:B------:R-:W-:Y:S01]  /*2b50*/  MOV R2, 0x80 ;  /* 0x0000008000027802 */ /* 0x000fe20000000f00 */
[----:B------:R-:W-:Y:S01]  /*2b60*/  IMAD.MOV.U32 R0, RZ, RZ, 0x80 ;  /* 0x00000080ff007424 */ /* 0x000fe200078e00ff */
[----:B------:R-:W-:Y:S04]  /*2b70*/  UISETP.NE.AND UP0, UPT, UR13, 0x2c, UPT ;  /* 0x0000002c0d00788c */ /* 0x000fe8000bf05270 */
[----:B------:R-:W-:Y:S02]  /*2b80*/  USEL UR10, URZ, 0x1, UP0 ;  /* 0x00000001ff0a7887 */ /* 0x000fe40008000000 */
[----:B------:R-:W-:Y:S04]  /*2b90*/  USEL UR13, UR13, URZ, UP0 ;  /* 0x000000ff0d0d7287 */ /* 0x000fe80008000000 */
[----:B-1----:R-:W-:Y:S01]  /*2ba0*/  ULEA UR7, UR13, UR4, 0x3 ;  /* 0x000000040d077291 */ /* 0x002fe2000f8e18ff */
[----:B------:R-:W-:Y:S04]  /*2bb0*/  LOP3.LUT R5, R5, UR10, RZ, 0x3c, !PT ;  /* 0x0000000a05057c12 */ /* 0x000fe8000f8e3cff */
[----:B------:R-:W-:Y:S04]  /*2bc0*/  SHF.L.U32 R7, R5, 0x1f, RZ ;  /* 0x0000001f05077819 */ /* 0x000fe800000006ff */
[----:B------:R-:W0:Y:S02]  /*2bd0*/  SYNCS.PHASECHK.TRANS64.TRYWAIT P1, [UR7+0x34030], R7 ;  /* 0x03403007ff0075a7 */ /* 0x000e240008021107 */
[----:B0-----:R-:W-:Y:S05]  /*2be0*/  @!P1 BRA `(.L_x_1905) ;  /* 0x000000e400e09947 */ /* 0x001fea0003800000 */
.L_x_2125:
        /* <DEDUP_REMOVED lines=32> */
.L_x_1906:
[----:B-1----:R-:W-:Y:S09]  /*2df0*/  UIADD3 UR7, UPT, UPT, UR4, 0x34300, URZ ;  /* 0x0003430004077890 */ /* 0x002ff2000fffe0ff */
[----:B------:R1:W-:Y:S01]  /*2e00*/  UTCBAR [UR7], URZ ;  /* 0x000000ff070073e9 */ /* 0x0003e200080000ff */
[----:B------:R-:W-:Y:S05]  /*2e10*/  BRA.U UP2, `(.L_x_1907) ;  /* 0x0000000102047547 */ /* 0x000fea000b800000 */
[----:B-1----:R-:W-:Y:S05]  /*2e20*/  BPT.TRAP 0x1 ;  /* 0x000000040000795c */ /* 0x002fea0000300000 */
.L_x_1907:
        /* <DEDUP_REMOVED lines=8> */
.L_x_1908:
[----:B-1----:R-:W-:Y:S01]  /*2eb0*/  ULEA UR7, UR13, UR4, 0x3 ;  /* 0x000000040d077291 */ /* 0x002fe2000f8e18ff */
[----:B------:R-:W-:Y:S08]  /*2ec0*/  SHF.L.U32 R3, R5, 0x1f, RZ ;  /* 0x0000001f05037819 */ /* 0x000ff000000006ff */
[----:B------:R-:W1:Y:S02]  /*2ed0*/  SYNCS.PHASECHK.TRANS64.TRYWAIT P1, [UR7+0x34030], R3 ;  /* 0x03403003ff0075a7 */ /* 0x000e640008021107 */
[----:B-1----:R-:W-:Y:S05]  /*2ee0*/  @!P1 BRA `(.L_x_1909) ;  /* 0x000000e400389947 */ /* 0x002fea0003800000 */
.L_x_2127:
[----:B------:R-:W-:Y:S04]  /*2ef0*/  UIADD3 UR15, UPT, UPT, UR13, 0x1, URZ ;  /* 0x000000010d0f7890 */ /* 0x000fe8000fffe0ff */
[----:B------:R-:W-:Y:S04]  /*2f00*/  UISETP.NE.AND UP0, UPT, UR15, 0x2c, UPT ;  /* 0x0000002c0f00788c */ /* 0x000fe8000bf05270 */
[----:B------:R-:W-:Y:S02]  /*2f10*/  USEL UR7, URZ, 0x1, UP0 ;  /* 0x00000001ff077887 */ /* 0x000fe40008000000 */
[----:B------:R-:W-:Y:S04]  /*2f20*/  USEL UR15, UR15, URZ, UP0 ;  /* 0x000000ff0f0f7287 */ /* 0x000fe80008000000 */
[----:B0-----:R-:W-:Y:S01]  /*2f30*/  LOP3.LUT R7, R5, UR7, RZ, 0x3c, !PT ;  /* 0x0000000705077c12 */ /* 0x001fe2000f8e3cff */
[----:B------:R-:W-:Y:S05]  /*2f40*/  BRA.U UP2, `(.L_x_1910) ;  /* 0x0000000102047547 */ /* 0x000fea000b800000 */
[----:B------:R-:W-:Y:S05]  /*2f50*/  BPT.TRAP 0x1 ;  /* 0x000000040000795c */ /* 0x000fea0000300000 */
.L_x_1910:
[----:B-1----:R-:W-:Y:S04]  /*2f60*/  SHF.L.U32 R3, R10, 0x1f, RZ ;  /* 0x0000001f0a037819 */ /* 0x002fe800000006ff */
[----:B------:R-:W0:Y:S02]  /*2f70*/  SYNCS.PHASECHK.TRANS64.TRYWAIT P1, [UR4+0x34340], R3 ;  /* 0x03434003ff0075a7 */ /* 0x000e240008021104 */
[----:B0-----:R-:W-:Y:S05]  /*2f80*/  @!P1 BRA `(.L_x_1911) ;  /* 0x000000e400289947 */ /* 0x001fea0003800000 */
.L_x_2129:
[----:B------:R-:W-:Y:S05]  /*2f90*/  BRA.U UP3, `(.L_x_1912) ;  /* 0x0000000103047547 */ /* 0x000fea000b800000 */
[----:B------:R-:W-:Y:S05]  /*2fa0*/  BPT.TRAP 0x1 ;  /* 0x000000040000795c */ /* 0x000fea0000300000 */
.L_x_1912:
[----:B------:R-:W-:Y:S01]  /*2fb0*/  SHF.L.U32 R4, R6, 0x1f, RZ ;  /* 0x0000001f06047819 */ /* 0x000fe200000006ff */
[----:B0-----:R-:W-:Y:S02]  /*2fc0*/  HFMA2 R0, -RZ, RZ, 0, 1.52587890625e-05 ;  /* 0x00000100ff007431 */ /* 0x001fe400000001ff */
[----:B------:R-:W-:Y:S01]  /*2fd0*/  IMAD.MOV.U32 R2, RZ, RZ, 0x20 ;  /* 0x00000020ff027424 */ /* 0x000fe200078e00ff */
[----:B------:R-:W0:Y:S02]  /*2fe0*/  SYNCS.PHASECHK.TRANS64.TRYWAIT P1, [UR4+0x342f8], R4 ;  /* 0x0342f804ff0075a7 */ /* 0x000e240008021104 */
[----:B0-----:R-:W-:Y:S05]  /*2ff0*/  @!P1 BRA `(.L_x_1913) ;  /* 0x000000e400249947 */ /* 0x001fea0003800000 */
.L_x_2131:
[----:B------:R-:W-:Y:S01]  /*3000*/  ULEA UR16, UR13, UR5, 0x8 ;  /* 0x000000050d107291 */ /* 0x000fe2000f8e40ff */
[----:B------:R-:W-:Y:S01]  /*3010*/  R2UR UR7, R2 ;  /* 0x00000000020772ca */ /* 0x000fe200000e0000 */
[----:B------:R-:W-:Y:S01]  /*3020*/  UMOV UR12, 0x0 ;  /* 0x00000000000c7882 */ /* 0x000fe20000000000 */
[----:B------:R-:W-:Y:S01]  /*3030*/  R2UR UR10, R0 ;  /* 0x00000000000a72ca */ /* 0x000fe200000e0000 */
[----:B------:R-:W-:Y:S01]  /*3040*/  UMOV UR13, 0x8210490 ;  /* 0x08210490000d7882 */ /* 0x000fe20000000000 */
[----:B------:R-:W-:Y:S11]  /*3050*/  UMOV UR17, 0x40004040 ;  /* 0x4000404000117882 */ /* 0x000ff60000000000 */
[----:B------:R1:W-:Y:S01]  /*3060*/  UTCQMMA tmem[UR7], gdesc[UR16], tmem[UR10], tmem[UR12], idesc[UR13], UPT ;  /* 0x00ff0c10070079ea */ /* 0x0003e2000b80030a */
[----:B------:R-:W-:Y:S05]  /*3070*/  BRA.U UP2, `(.L_x_1914) ;  /* 0x0000000102047547 */ /* 0x000fea000b800000 */
[----:B-1----:R-:W-:Y:S05]  /*3080*/  BPT.TRAP 0x1 ;  /* 0x000000040000795c */ /* 0x002fea0000300000 */
.L_x_1914:
[----:B-1----:R-:W-:Y:S09]  /*3090*/  UIADD3 UR7, UPT, UPT, UR4, 0x34330, URZ ;  /* 0x0003433004077890 */ /* 0x002ff2000fffe0ff */
[----:B------:R1:W-:Y:S01]  /*30a0*/  UTCBAR [UR7], URZ ;  /* 0x000000ff070073e9 */ /* 0x0003e200080000ff */
[----:B------:R-:W-:Y:S05]  /*30b0*/  BRA.U UP2, `(.L_x_1915) ;  /* 0x0000000102047547 */ /* 0x000fea000b800000 */
[----:B-1----:R-:W-:Y:S05]  /*30c0*/  BPT.TRAP 0x1 ;  /* 0x000000040000795c */ /* 0x002fea0000300000 */
.L_x_1915:
        /* <DEDUP_REMOVED lines=8> */
[----:B------:R-:W-:Y:S06]  /*3150*/  @P0 BRA `(.L_x_1916) ;  /* 0xfffffff000f40947 */ /* 0x000fec000383ffff */
.L_x_1891:
[----:B------:R-:W-:Y:S05]  /*3160*/  BRA.U UP2, `(.L_x_1917) ;  /* 0x0000000102047547 */ /* 0x000fea000b800000 */
[----:B-12---:R-:W-:Y:S05]  /*3170*/  BPT.TRAP 0x1 ;  /* 0x000000040000795c */ /* 0x006fea0000300000 */
.L_x_1917:
[----:B------:R-:W-:-:S09]  /*3180*/  UIADD3 UR6, UPT, UPT, UR4, 0x34020, URZ ;  /* 0x0003402004067890 */ /* 0x000fd2000fffe0ff */
[----:B------:R3:W-:Y:S01]  /*3190*/  UTCBAR [UR6], URZ ;  /* 0x000000ff060073e9 */ /* 0x0007e200080000ff */
[----:B------:R-:W-:Y:S05]  /*31a0*/  BRA.U UP2, `(.L_x_1918) ;  /* 0x0000000102047547 */ /* 0x000fea000b800000 */
[----:B-123--:R-:W-:Y:S05]  /*31b0*/  BPT.TRAP 0x1 ;  /* 0x000000040000795c */ /* 0x00efea0000300000 */
.L_x_1918:
[----:B---3--:R-:W-:Y:S01]  /*31c0*/  ULEA UR6, UR15, UR4, 0x3 ;  /* 0x000000040f067291 */ /* 0x008fe2000f8e18ff */
[----:B------:R-:W-:-:S08]  /*31d0*/  SHF.L.U32 R7, R7, 0x1f, RZ ;  /* 0x0000001f07077819 */ /* 0x000fd000000006ff */
[----:B------:R-:W3:Y:S02]  /*31e0*/  SYNCS.PHASECHK.TRANS64.TRYWAIT P0, [UR6+0x34030], R7 ;  /* 0x03403007ff0075a7 */ /* 0x000ee40008001106 */
[----:B---3--:R-:W-:Y:S05]  /*31f0*/  @!P0 BRA `(.L_x_1919) ;  /* 0x000000e000bc8947 */ /* 0x008fea0003800000 */
.L_x_2133:
[----:B------:R-:W-:Y:S05]  /*3200*/  BRA.U UP2, `(.L_x_1920) ;  /* 0x0000000102047547 */ /* 0x000fea000b800000 */
[----:B-12---:R-:W-:Y:S05]  /*3210*/  BPT.TRAP 0x1 ;  /* 0x000000040000795c */ /* 0x006fea0000300000 */
.L_x_1920:
[----:B0-----:R-:W-:-:S04]  /*3220*/  SHF.L.U32 R3, R10, 0x1f, RZ ;  /* 0x0000001f0a037819 */ /* 0x001fc800000006ff */
[----:B------:R-:W0:Y:S02]  /*3230*/  SYNCS.PHASECHK.TRANS64.TRYWAIT P0, [UR4+0x34348], R3 ;  /* 0x03434803ff0075a7 */ /* 0x000e240008001104 */
[----:B0-----:R-:W-:Y:S05]  /*3240*/  @!P0 BRA `(.L_x_1921) ;  /* 0x000000e000c08947 */ /* 0x001fea0003800000 */
.L_x_2135:
[----:B------:R-:W-:Y:S05]  /*3250*/  BRA.U UP1, `(.L_x_1922) ;  /* 0x0000000101047547 */ /* 0x000fea000b800000 */
[----:B-12---:R-:W-:Y:S05]  /*3260*/  BPT.TRAP 0x1 ;  /* 0x000000040000795c */ /* 0x006fea0000300000 */
.L_x_1922:
[----:B------:R-:W-:Y:S01]  /*3270*/  SHF.L.U32 R4, R9, 0x1f, RZ ;  /* 0x0000001f09047819 */ /* 0x000fe200000006ff */
[----:B0--3--:R-:W-:Y:S02]  /*3280*/  HFMA2 R0, -RZ, RZ, 0, 2.288818359375e-05 ;  /* 0x00000180ff007431 */ /* 0x009fe400000001ff */
[----:B------:R-:W-:Y:S01]  /*3290*/  IMAD.MOV.U32 R2, RZ, RZ, 0xa0 ;  /* 0x000000a0ff027424 */ /* 0x000fe200078e00ff */
[----:B------:R-:W0:Y:S02]  /*32a0*/  SYNCS.PHASECHK.TRANS64.TRYWAIT P0, [UR4+0x34308], R4 ;  /* 0x03430804ff0075a7 */ /* 0x000e240008001104 */
[----:B0-----:R-:W-:Y:S05]  /*32b0*/  @!P0 BRA `(.L_x_1923) ;  /* 0x000000e000bc8947 */ /* 0x001fea0003800000 */
.L_x_2137:
[----:B------:R-:W-:Y:S01]  /*32c0*/  R2UR UR6, R2 ;  /* 0x00000000020672ca */ /* 0x000fe200000e0000 */
[----:B------:R-:W-:Y:S01]  /*32d0*/  UISETP.NE.U32.AND UP0, UPT, UR14, URZ, UPT ;  /* 0x000000ff0e00728c */ /* 0x000fe2000bf05070 */
[----:B-12---:R-:W-:Y:S01]  /*32e0*/  R2UR UR7, R0 ;  /* 0x00000000000772ca */ /* 0x006fe200000e0000 */
[----:B------:R-:W-:Y:S01]  /*32f0*/  ULEA UR10, UR15, UR5, 0x8 ;  /* 0x000000050f0a7291 */ /* 0x000fe2000f8e40ff */
[----:B------:R-:W-:Y:S01]  /*3300*/  UMOV UR8, 0x0 ;  /* 0x0000000000087882 */ /* 0x000fe20000000000 */
[----:B------:R-:W-:Y:S01]  /*3310*/  UMOV UR9, 0x8210490 ;  /* 0x0821049000097882 */ /* 0x000fe20000000000 */
[----:B------:R-:W-:-:S09]  /*3320*/  UMOV UR11, 0x40004040 ;  /* 0x40004040000b7882 */ /* 0x000fd20000000000 */
[----:B------:R1:W-:Y:S01]  /*3330*/  UTCQMMA tmem[UR6], gdesc[UR10], tmem[UR7], tmem[UR8], idesc[UR9], UP0 ;  /* 0x00ff080a060079ea */ /* 0x0003e20008000307 */
[----:B------:R-:W-:Y:S05]  /*3340*/  BRA.U UP2, `(.L_x_1924) ;  /* 0x0000000102047547 */ /* 0x000fea000b800000 */
[----:B-1----:R-:W-:Y:S05]  /*3350*/  BPT.TRAP 0x1 ;  /* 0x000000040000795c */ /* 0x002fea0000300000 */
.L_x_1924:
[----:B------:R-:W-:-:S09]  /*3360*/  UIADD3 UR5, UPT, UPT, UR4, 0x34338, URZ ;  /* 0x0003433804057890 */ /* 0x000fd2000fffe0ff */
[----:B------:R2:W-:Y:S01]  /*3370*/  UTCBAR [UR5], URZ ;  /* 0x000000ff050073e9 */ /* 0x0005e200080000ff */
[----:B------:R-:W-:Y:S05]  /*3380*/  BRA.U UP2, `(.L_x_1925) ;  /* 0x0000000102047547 */ /* 0x000fea000b800000 */
[----:B-12---:R-:W-:Y:S05]  /*3390*/  BPT.TRAP 0x1 ;  /* 0x000000040000795c */ /* 0x006fea0000300000 */
.L_x_1925:
[----:B--2---:R-:W-:-:S04]  /*33a0*/  ULEA UR5, UR13, UR4, 0x3 ;  /* 0x000000040d057291 */ /* 0x004fc8000f8e18ff */
[----:B------:R-:W-:-:S09]  /*33b0*/  UIADD3 UR5, UPT, UPT, UR5, 0x34190, URZ ;  /* 0x0003419005057890 */ /* 0x000fd2000fffe0ff */
[----:B------:R2:W-:Y:S01]  /*33c0*/  UTCBAR [UR5], URZ ;  /* 0x000000ff050073e9 */ /* 0x0005e200080000ff */
[----:B------:R-:W-:Y:S05]  /*33d0*/  BRA.U UP3, `(.L_x_1926) ;  /* 0x0000000103047547 */ /* 0x000fea000b800000 */
[----:B-12---:R-:W-:Y:S05]  /*33e0*/  BPT.TRAP 0x1 ;  /* 0x000000040000795c */ /* 0x006fea0000300000 */
.L_x_1926:
[----:B--2---:R-:W-:-:S09]  /*33f0*/  UIADD3 UR5, UPT, UPT, UR4, 0x342f0, URZ ;  /* 0x000342f004057890 */ /* 0x004fd2000fffe0ff */
[----:B------:R2:W-:Y:S01]  /*3400*/  UTCBAR [UR5], URZ ;  /* 0x000000ff050073e9 */ /* 0x0005e200080000ff */
[----:B------:R-:W-:Y:S05]  /*3410*/  BRA.U UP1, `(.L_x_1927) ;  /* 0x0000000101047547 */ /* 0x000fea000b800000 */
[----:B-12---:R-:W-:Y:S05]  /*3420*/  BPT.TRAP 0x1 ;  /* 0x000000040000795c */ /* 0x006fea0000300000 */
.L_x_1927:
[----:B------:R-:W-:-:S13]  /*3430*/  ELECT P0, URZ, PT ;  /* 0x0000000000ff782f */ /* 0x000fda0003800000 */
[----:B-12---:R-:W-:Y:S05]  /*3440*/  @!P0 EXIT ;  /* 0x000000000000894d */ /* 0x006fea0003800000 */
[----:B------:R-:W-:-:S09]  /*3450*/  UIADD3 UR4, UPT, UPT, UR4, 0x34300, URZ ;  /* 0x0003430004047890 */ /* 0x000fd2000fffe0ff */
[----:B------:R1:W-:Y:S01]  /*3460*/  UTCBAR [UR4], URZ ;  /* 0x000000ff040073e9 */ /* 0x0003e200080000ff */
[----:B------:R-:W-:Y:S01]  /*3470*/  NOP ;  /* 0x0000000000007918 */ /* 0x000fe20000000000 */
[----:B-1----:R-:W-:Y:S05]  /*3480*/  EXIT ;  /* 0x000000000000794d */ /* 0x002fea0003800000 */
.L_x_1863:
        /* <DEDUP_REMOVED lines=24> */
.L_x_1929:
[----:B------:R-:W0:Y:S01]  /*3610*/  S2UR UR42, SR_CgaCtaId ;  /* 0x00000000002a79c3 */ /* 0x000e220000008800 */
[----:B------:R-:W-:Y:S01]  /*3620*/  UMOV UR39, 0x400 ;  /* 0x0000040000277882 */ /* 0x000fe20000000000 */
[----:B------:R-:W-:Y:S01]  /*3630*/  SHF.L.U32 R3, RZ, 0x1f, RZ ;  /* 0x0000001fff037819 */ /* 0x000fe200000006ff */
[----:B0-----:R-:W-:-:S09]  /*3640*/  ULEA UR39, UR42, UR39, 0x18 ;  /* 0x000000272a277291 */ /* 0x001fd2000f8ec0ff */
[----:B------:R-:W0:Y:S02]  /*3650*/  SYNCS.PHASECHK.TRANS64.TRYWAIT P0, [UR39+0x34310], R3 ;  /* 0x03431003ff0075a7 */ /* 0x000e240008001127 */
[----:B0-----:R-:W-:Y:S05]  /*3660*/  @!P0 BRA `(.L_x_1930) ;  /* 0x000000dc00e88947 */ /* 0x001fea0003800000 */
.L_x_2138:
[----:B------:R-:W-:-:S09]  /*3670*/  UISETP.NE.AND UP0, UPT, UR37, URZ, UPT ;  /* 0x000000ff2500728c */ /* 0x000fd2000bf05270 */
[----:B------:R-:W-:Y:S05]  /*3680*/  BRA.U !UP0, `(.L_x_1931) ;  /* 0x0000000108047547 */ /* 0x000fea000b800000 */
[----:B------:R-:W-:Y:S05]  /*3690*/  BPT.TRAP 0x1 ;  /* 0x000000040000795c */ /* 0x000fea0000300000 */
.L_x_1931:
[----:B------:R-:W-:Y:S02]  /*36a0*/  UIADD3 UR4, UPT, UPT, UR39, 0x34318, URZ ;  /* 0x0003431827047890 */ /* 0x000fe4000fffe0ff */
[----:B------:R-:W-:Y:S02]  /*36b0*/  UISETP.NE.AND UP0, UPT, UR36, URZ, UPT ;  /* 0x000000ff2400728c */ /* 0x000fe4000bf05270 */
[----:B------:R-:W-:-:S09]  /*36c0*/  UPRMT UR4, UR42, 0x654, UR4 ;  /* 0x000006542a047896 */ /* 0x000fd20008000004 */
[----:B------:R-:W-:Y:S01]  /*36d0*/  SYNCS.ARRIVE.TRANS64.RED.A1T0 RZ, [UR4], RZ ;  /* 0x000000ffffff79a7 */ /* 0x000fe20008100404 */
[----:B------:R-:W-:Y:S05]  /*36e0*/  BRA.U !UP0, `(.L_x_1932) ;  /* 0x0000000108047547 */ /* 0x000fea000b800000 */
[----:B------:R-:W-:Y:S05]  /*36f0*/  BPT.TRAP 0x1 ;  /* 0x000000040000795c */ /* 0x000fea0000300000 */
.L_x_1932:
[----:B------:R-:W1:Y:S01]  /*3700*/  SYNCS.PHASECHK.TRANS64.TRYWAIT P0, [UR39+0x34320], R3 ;  /* 0x03432003ff0075a7 */ /* 0x000e620008001127 */
[----:B------:R-:W-:Y:S01]  /*3710*/  UMOV UR47, URZ ;  /* 0x000000ff002f7c82 */ /* 0x000fe20008000000 */
[----:B-1----:R-:W-:Y:S05]  /*3720*/  @!P0 BRA `(.L_x_1933) ;  /* 0x000000dc00d08947 */ /* 0x002fea0003800000 */
.L_x_2139:
        /* <DEDUP_REMOVED lines=28> */
.L_x_1982:
        /* <DEDUP_REMOVED lines=8> */
.L_x_1935:
[----:B0-----:R-:W0:Y:S01]  /*3970*/  S2R R0, SR_CgaCtaId ;  /* 0x0000000000007919 */ /* 0x001e220000008800 */
[----:B------:R-:W-:Y:S01]  /*3980*/  IMAD.U32 R3, RZ, RZ, UR45 ;  /* 0x0000002dff037e24 */ /* 0x000fe2000f8e00ff */
[----:B------:R-:W-:-:S04]  /*3990*/  MOV R5, 0x400 ;  /* 0x0000040000057802 */ /* 0x000fc80000000f00 */
[----:B------:R-:W-:Y:S02]  /*39a0*/  SHF.L.U32 R3, R3, 0x1f, RZ ;  /* 0x0000001f03037819 */ /* 0x000fe400000006ff */
[----:B0-----:R-:W-:-:S04]  /*39b0*/  LEA R0, R0, R5, 0x18 ;  /* 0x0000000500007211 */ /* 0x001fc800078ec0ff */
[----:B------:R-:W0:Y:S02]  /*39c0*/  SYNCS.PHASECHK.TRANS64.TRYWAIT P0, [R0+URZ+0x34310], R3 ;  /* 0x03431003000075a7 */ /* 0x000e2400080011ff */
[----:B0-----:R-:W-:Y:S05]  /*39d0*/  @!P0 BRA `(.L_x_1936) ;  /* 0x000000dc003c8947 */ /* 0x001fea0003800000 */
.L_x_2140:
        /* <DEDUP_REMOVED lines=17> */
.L_x_1937:
[----:B------:R-:W-:Y:S01]  /*3af0*/  IMAD.U32 R3, RZ, RZ, UR47 ;  /* 0x0000002fff037e24 */ /* 0x000fe2000f8e00ff */
[----:B------:R-:W-:-:S04]  /*3b00*/  FSETP.NEU.AND P1, PT, R95, 1, PT ;  /* 0x3f8000005f00780b */ /* 0x000fc80003f2d000 */
[----:B------:R-:W-:-:S04]  /*3b10*/  SHF.L.U32 R3, R3, 0x1f, RZ ;  /* 0x0000001f03037819 */ /* 0x000fc800000006ff */
[----:B------:R-:W0:Y:S02]  /*3b20*/  SYNCS.PHASECHK.TRANS64.TRYWAIT P0, [R0+URZ+0x34330], R3 ;  /* 0x03433003000075a7 */ /* 0x000e2400080011ff */
[----:B0-----:R-:W-:Y:S05]  /*3b30*/  @!P0 BRA `(.L_x_1938) ;  /* 0x000000d800f88947 */ /* 0x001fea0003800000 */
.L_x_2141:
        /* <DEDUP_REMOVED lines=20> */
.L_x_1940:
        /* <DEDUP_REMOVED lines=21> */
.L_x_1941:
        /* <DEDUP_REMOVED lines=23> */
.L_x_1943:
[----:B------:R-:W-:Y:S05]  /*3f40*/  BSYNC.RECONVERGENT B0 ;  /* 0x0000000000007941 */ /* 0x000fea0003800200 */
.L_x_1942:
        /* <DEDUP_REMOVED lines=17> */
.L_x_1944:
        /* <DEDUP_REMOVED lines=21> */
.L_x_1945:
        /* <DEDUP_REMOVED lines=23> */
.L_x_1947:
[----:B------:R-:W-:Y:S05]  /*4320*/  BSYNC.RECONVERGENT B0 ;  /* 0x0000000000007941 */ /* 0x000fea0003800200 */
.L_x_1946:
        /* <DEDUP_REMOVED lines=17> */
.L_x_1948:
        /* <DEDUP_REMOVED lines=21> */
.L_x_1949:
        /* <DEDUP_REMOVED lines=24> */
.L_x_1951:
[----:B------:R-:W-:Y:S05]  /*4710*/  BSYNC.RECONVERGENT B0 ;  /* 0x0000000000007941 */ /* 0x000fea0003800200 */
.L_x_1950:
        /* <DEDUP_REMOVED lines=17> */
.L_x_1952:
        /* <DEDUP_REMOVED lines=23> */
.L_x_1954:
[----:B------:R-:W-:Y:S05]  /*49a0*/  BSYNC.RECONVERGENT B0 ;  /* 0x0000000000007941 */ /* 0x000fea0003800200 */
.L_x_1953:
        /* <DEDUP_REMOVED lines=17> */
.L_x_1955:
[----:B------:R-:W-:Y:S05]  /*4ac0*/  WARPSYNC.ALL ;  /* 0x0000000000007948 */ /* 0x000fea0003800000 */
[----:B------:R-:W-:-:S13]  /*4ad0*/  R2UR UR4, R2 ;  /* 0x00000000020472ca */ /* 0x000fda00000e0000 */
[----:B------:R2:W-:Y:S02]  /*4ae0*/  STTM.x32 tmem[UR4+0x160], R24 ;  /* 0x00016018000079ed */ /* 0x0005e400082c0004 */
.L_x_1939:
[----:B------:R-:W-:-:S09]  /*4af0*/  UISETP.NE.AND UP0, UPT, UR36, URZ, UPT ;  /* 0x000000ff2400728c */ /* 0x000fd2000bf05270 */
[----:B------:R-:W-:Y:S05]  /*4b00*/  BRA.U !UP0, `(.L_x_1956) ;  /* 0x0000000108047547 */ /* 0x000fea000b800000 */
[----:B------:R-:W-:Y:S05]  /*4b10*/  BPT.TRAP 0x1 ;  /* 0x000000040000795c */ /* 0x000fea0000300000 */
.L_x_1956:
        /* <DEDUP_REMOVED lines=12> */
.L_x_1957:
[----:B0-----:R-:W-:Y:S01]  /*4be0*/  IADD3 R3, PT, PT, R24, 0x34340, RZ ;  /* 0x0003434018037810 */ /* 0x001fe20007ffe0ff */
[----:B------:R-:W-:-:S03]  /*4bf0*/  UISETP.NE.AND UP0, UPT, UR36, URZ, UPT ;  /* 0x000000ff2400728c */ /* 0x000fc6000bf05270 */
[----:B------:R-:W-:-:S04]  /*4c00*/  PRMT R3, R0, 0x654, R3 ;  /* 0x0000065400037816 */ /* 0x000fc80000000003 */
[----:B--2---:R0:W-:Y:S02]  /*4c10*/  SYNCS.ARRIVE.TRANS64.RED.A1T0 RZ, [R3+URZ], RZ ;  /* 0x000000ff03ff79a7 */ /* 0x0041e400081004ff */
[----:B------:R-:W-:Y:S05]  /*4c20*/  BRA.U !UP0, `(.L_x_1958) ;  /* 0x0000000108047547 */ /* 0x000fea000b800000 */
[----:B------:R-:W-:Y:S05]  /*4c30*/  BPT.TRAP 0x1 ;  /* 0x000000040000795c */ /* 0x000fea0000300000 */
.L_x_1958:
[----:B------:R-:W-:Y:S01]  /*4c40*/  IMAD.U32 R0, RZ, RZ, UR43 ;  /* 0x0000002bff007e24 */ /* 0x000fe2000f8e00ff */
[----:B------:R-:W-:-:S04]  /*4c50*/  ISETP.NE.AND P0, PT, R94, R92, PT ;  /* 0x0000005c5e00720c */ /* 0x000fc80003f05270 */
[----:B0-----:R-:W-:-:S04]  /*4c60*/  SHF.L.U32 R3, R0, 0x1f, RZ ;  /* 0x0000001f00037819 */ /* 0x001fc800000006ff */
[----:B------:R-:W0:Y:S02]  /*4c70*/  SYNCS.PHASECHK.TRANS64.TRYWAIT P1, [R24+URZ+0x34320], R3 ;  /* 0x03432003180075a7 */ /* 0x000e2400080211ff */
[----:B0-----:R-:W-:Y:S05]  /*4c80*/  @!P1 BRA `(.L_x_1959) ;  /* 0x000000c800b89947 */ /* 0x001fea0003800000 */
.L_x_2142:
        /* <DEDUP_REMOVED lines=17> */
.L_x_1960:
        /* <DEDUP_REMOVED lines=18> */
.L_x_1961:
[----:B------:R-:W-:Y:S01]  /*4ec0*/  IMAD.U32 R0, RZ, RZ, UR47 ;  /* 0x0000002fff007e24 */ /* 0x000fe2000f8e00ff */
[----:B------:R-:W-:-:S04]  /*4ed0*/  FSETP.NEU.AND P1, PT, R95, 1, PT ;  /* 0x3f8000005f00780b */ /* 0x000fc80003f2d000 */
[----:B0-----:R-:W-:-:S04]  /*4ee0*/  SHF.L.U32 R3, R0, 0x1f, RZ ;  /* 0x0000001f00037819 */ /* 0x001fc800000006ff */
[----:B------:R-:W0:Y:S02]  /*4ef0*/  SYNCS.PHASECHK.TRANS64.TRYWAIT P0, [R24+URZ+0x34338], R3 ;  /* 0x03433803180075a7 */ /* 0x000e2400080011ff */
[----:B0-----:R-:W-:Y:S05]  /*4f00*/  @!P0 BRA `(.L_x_1962) ;  /* 0x000000c8002c8947 */ /* 0x001fea0003800000 */
.L_x_2143:
        /* <DEDUP_REMOVED lines=20> */
.L_x_1964:
        /* <DEDUP_REMOVED lines=21> */
.L_x_1965:
        /* <DEDUP_REMOVED lines=23> */
.L_x_1967:
[----:B------:R-:W-:Y:S05]  /*5310*/  BSYNC.RECONVERGENT B0 ;  /* 0x0000000000007941 */ /* 0x000fea0003800200 */
.L_x_1966:
        /* <DEDUP_REMOVED lines=17> */
.L_x_1968:
        /* <DEDUP_REMOVED lines=21> */
.L_x_1969:
        /* <DEDUP_REMOVED lines=23> */
.L_x_1971:
[----:B------:R-:W-:Y:S05]  /*56f0*/  BSYNC.RECONVERGENT B0 ;  /* 0x0000000000007941 */ /* 0x000fea0003800200 */
.L_x_1970:
        /* <DEDUP_REMOVED lines=17> */
.L_x_1972:
        /* <DEDUP_REMOVED lines=21> */
.L_x_1973:
        /* <DEDUP_REMOVED lines=24> */
.L_x_1975:
[----:B------:R-:W-:Y:S05]  /*5ae0*/  BSYNC.RECONVERGENT B0 ;  /* 0x0000000000007941 */ /* 0x000fea0003800200 */
.L_x_1974:
        /* <DEDUP_REMOVED lines=17> */
.L_x_1976:
        /* <DEDUP_REMOVED lines=23> */
.L_x_1978:
[----:B------:R-:W-:Y:S05]  /*5d70*/  BSYNC.RECONVERGENT B0 ;  /* 0x0000000000007941 */ /* 0x000fea0003800200 */
.L_x_1977:
        /* <DEDUP_REMOVED lines=17> */
.L_x_1979:
[----:B------:R-:W-:Y:S05]  /*5e90*/  WARPSYNC.ALL ;  /* 0x0000000000007948 */ /* 0x000fea0003800000 */
[----:B------:R-:W-:-:S13]  /*5ea0*/  R2UR UR4, R2 ;  /* 0x00000000020472ca */ /* 0x000fda00000e0000 */
[----:B------:R2:W-:Y:S02]  /*5eb0*/  STTM.x32 tmem[UR4+0x1e0], R24 ;  /* 0x0001e018000079ed */ /* 0x0005e400082c0004 */
.L_x_1963:
[----:B------:R-:W-:-:S09]  /*5ec0*/  UISETP.NE.AND UP0, UPT, UR37, URZ, UPT ;  /* 0x000000ff2500728c */ /* 0x000fd2000bf05270 */
[----:B------:R-:W-:Y:S05]  /*5ed0*/  BRA.U !UP0, `(.L_x_1980) ;  /* 0x0000000108047547 */ /* 0x000fea000b800000 */
[----:B------:R-:W-:Y:S05]  /*5ee0*/  BPT.TRAP 0x1 ;  /* 0x000000040000795c */ /* 0x000fea0000300000 */
.L_x_1980:
        /* <DEDUP_REMOVED lines=11> */
.L_x_1981:
[----:B------:R-:W-:Y:S02]  /*5fa0*/  UIADD3 UR5, UPT, UPT, UR39, 0x34348, URZ ;  /* 0x0003434827057890 */ /* 0x000fe4000fffe0ff */
[----:B------:R-:W-:Y:S02]  /*5fb0*/  UISETP.NE.AND UP0, UPT, UR48, URZ, UPT ;  /* 0x000000ff3000728c */ /* 0x000fe4000bf05270 */
[----:B------:R-:W-:Y:S02]  /*5fc0*/  UPRMT UR5, UR42, 0x654, UR5 ;  /* 0x000006542a057896 */ /* 0x000fe40008000005 */
[----:B------:R-:W-:Y:S02]  /*5fd0*/  ULOP3.LUT UR47, UR47, 0x1, URZ, 0x3c, !UPT ;  /* 0x000000012f2f7892 */ /* 0x000fe4000f8e3cff */
[----:B------:R-:W-:-:S05]  /*5fe0*/  ULOP3.LUT UR45, UR45, 0x1, URZ, 0x3c, !UPT ;  /* 0x000000012d2d7892 */ /* 0x000fca000f8e3cff */
[----:B---3--:R-:W-:Y:S01]  /*5ff0*/  SYNCS.ARRIVE.TRANS64.RED.A1T0 RZ, [UR5], RZ ;  /* 0x000000ffffff79a7 */ /* 0x008fe20008100405 */
[----:B------:R-:W-:Y:S06]  /*6000*/  BRA.U UP0, `(.L_x_1982) ;  /* 0xffffffd900387547 */ /* 0x000fec000b83ffff */
.L_x_1934:
[----:B------:R-:W-:-:S09]  /*6010*/  UISETP.NE.AND UP0, UPT, UR36, URZ, UPT ;  /* 0x000000ff2400728c */ /* 0x000fd2000bf05270 */
[----:B------:R-:W-:Y:S05]  /*6020*/  BRA.U !UP0, `(.L_x_1983) ;  /* 0x0000000108047547 */ /* 0x000fea000b800000 */
[----:B------:R-:W-:Y:S05]  /*6030*/  BPT.TRAP 0x1 ;  /* 0x000000040000795c */ /* 0x000fea0000300000 */
.L_x_1983:
[----:B------:R-:W-:Y:S02]  /*6040*/  UIADD3 UR43, UPT, UPT, UR39, 0x34328, URZ ;  /* 0x00034328272b7890 */ /* 0x000fe4000fffe0ff */
[----:B------:R-:W-:Y:S02]  /*6050*/  UISETP.NE.AND UP0, UPT, UR37, URZ, UPT ;  /* 0x000000ff2500728c */ /* 0x000fe4000bf05270 */
[----:B------:R-:W-:-:S09]  /*6060*/  UPRMT UR5, UR42, 0x654, UR43 ;  /* 0x000006542a057896 */ /* 0x000fd2000800002b */
[----:B------:R-:W-:Y:S01]  /*6070*/  SYNCS.ARRIVE.TRANS64.RED.A1T0 RZ, [UR5], RZ ;  /* 0x000000ffffff79a7 */ /* 0x000fe20008100405 */
[----:B------:R-:W-:Y:S05]  /*6080*/  BRA.U !UP0, `(.L_x_1984) ;  /* 0x0000000108047547 */ /* 0x000fea000b800000 */
[----:B------:R-:W-:Y:S05]  /*6090*/  BPT.TRAP 0x1 ;  /* 0x000000040000795c */ /* 0x000fea0000300000 */
.L_x_1984:
[----:B0-----:R-:W-:-:S04]  /*60a0*/  MOV R3, UR45 ;  /* 0x0000002d00037c02 */ /* 0x001fc80008000f00 */
[----:B------:R-:W-:-:S04]  /*60b0*/  SHF.L.U32 R3, R3, 0x1f, RZ ;  /* 0x0000001f03037819 */ /* 0x000fc800000006ff */
[----:B------:R-:W0:Y:S02]  /*60c0*/  SYNCS.PHASECHK.TRANS64.TRYWAIT P0, [UR39+0x34310], R3 ;  /* 0x03431003ff0075a7 */ /* 0x000e240008001127 */
[----:B0-----:R-:W-:Y:S05]  /*60d0*/  @!P0 BRA `(.L_x_1985) ;  /* 0x000000b400cc8947 */ /* 0x001fea0003800000 */
.L_x_2144:
[----:B------:R-:W-:Y:S01]  /*60e0*/  R2UR UR5, R2 ;  /* 0x00000000020572ca */ /* 0x000fe200000e0000 */
[----:B------:R-:W-:-:S12]  /*60f0*/  UISETP.NE.AND UP0, UPT, UR37, URZ, UPT ;  /* 0x000000ff2500728c */ /* 0x000fd8000bf05270 */
[----:B------:R-:W3:Y:S02]  /*6100*/  LDTM.x2 R22, tmem[UR5] ;  /* 0x00000005001679ee */ /* 0x000ee400080c0000 */
[----:B---3--:R-:W-:Y:S05]  /*6110*/  BRA.U !UP0, `(.L_x_1986) ;  /* 0x0000000108047547 */ /* 0x008fea000b800000 */
[----:B------:R-:W-:Y:S05]  /*6120*/  BPT.TRAP 0x1 ;  /* 0x000000040000795c */ /* 0x000fea0000300000 */
.L_x_1986:
[----:B------:R-:W-:Y:S01]  /*6130*/  SYNCS.ARRIVE.TRANS64.RED.A1T0 RZ, [UR4], RZ ;  /* 0x000000ffffff79a7 */ /* 0x000fe20008100404 */
[----:B------:R-:W-:-:S09]  /*6140*/  UISETP.NE.AND UP0, UPT, UR36, URZ, UPT ;  /* 0x000000ff2400728c */ /* 0x000fd2000bf05270 */
[----:B------:R-:W-:Y:S05]  /*6150*/  BRA.U !UP0, `(.L_x_1987) ;  /* 0x0000000108047547 */ /* 0x000fea000b800000 */
[----:B------:R-:W-:Y:S05]  /*6160*/  BPT.TRAP 0x1 ;  /* 0x000000040000795c */ /* 0x000fea0000300000 */
.L_x_1987:
[----:B0-----:R-:W-:Y:S01]  /*6170*/  IMAD.U32 R3, RZ, RZ, UR46 ;  /* 0x0000002eff037e24 */ /* 0x001fe2000f8e00ff */
[----:B--2---:R-:W-:Y:S02]  /*6180*/  SHF.R.U32.HI R42, RZ, 0x5, R16 ;  /* 0x00000005ff2a7819 */ /* 0x004fe40000011610 */
[----:B------:R-:W-:Y:S02]  /*6190*/  SHF.R.U32.HI R5, RZ, 0x15, R18 ;  /* 0x00000015ff057819 */ /* 0x000fe40000011612 */
[----:B------:R-:W-:Y:S02]  /*61a0*/  SHF.L.U32 R3, R3, 0x1f, RZ ;  /* 0x0000001f03037819 */ /* 0x000fe400000006ff */
[----:B------:R-:W-:Y:S02]  /*61b0*/  LOP3.LUT R42, R42, 0x3, RZ, 0xc0, !PT ;  /* 0x000000032a2a7812 */ /* 0x000fe400078ec0ff */
[----:B------:R-:W0:Y:S02]  /*61c0*/  SYNCS.PHASECHK.TRANS64.TRYWAIT P1, [UR39+0x34320], R3 ;  /* 0x03432003ff0075a7 */ /* 0x000e240008021127 */
[----:B------:R-:W-:Y:S01]  /*61d0*/  ISETP.NE.AND P0, PT, R42, R5, PT ;  /* 0x000000052a00720c */ /* 0x000fe20003f05270 */
[----:B0-----:R-:W-:-:S12]  /*61e0*/  @!P1 BRA `(.L_x_1988) ;  /* 0x000000b400a09947 */ /* 0x001fd80003800000 */
.L_x_2145:
        /* <DEDUP_REMOVED lines=17> */
.L_x_1989:
[----:B------:R-:W-:Y:S05]  /*6300*/  WARPSYNC.ALL ;  /* 0x0000000000007948 */ /* 0x000fea0003800000 */
[----:B------:R-:W-:Y:S01]  /*6310*/  R2UR UR4, R18 ;  /* 0x00000000120472ca */ /* 0x000fe200000e0000 */
[----:B------:R-:W-:-:S12]  /*6320*/  UISETP.NE.AND UP0, UPT, UR36, URZ, UPT ;  /* 0x000000ff2400728c */ /* 0x000fd8000bf05270 */
[----:B------:R-:W2:Y:S02]  /*6330*/  LDTM.x2 R4, tmem[UR4] ;  /* 0x00000004000479ee */ /* 0x000ea400080c0000 */
[----:B--2---:R-:W-:Y:S05]  /*6340*/  BRA.U !UP0, `(.L_x_1990) ;  /* 0x0000000108047547 */ /* 0x004fea000b800000 */
[----:B------:R-:W-:Y:S05]  /*6350*/  BPT.TRAP 0x1 ;  /* 0x000000040000795c */ /* 0x000fea0000300000 */
.L_x_1990:
[----:B------:R-:W-:Y:S02]  /*6360*/  UPRMT UR43, UR42, 0x654, UR43 ;  /* 0x000006542a2b7896 */ /* 0x000fe4000800002b */
[----:B------:R-:W-:-:S07]  /*6370*/  UISETP.NE.AND UP0, UPT, UR38, URZ, UPT ;  /* 0x000000ff2600728c */ /* 0x000fce000bf05270 */
[----:B------:R-:W-:Y:S02]  /*6380*/  SYNCS.ARRIVE.TRANS64.RED.A1T0 RZ, [UR43], RZ ;  /* 0x000000ffffff79a7 */ /* 0x000fe4000810042b */
[----:B------:R-:W-:Y:S05]  /*6390*/  BRA.U UP0, `(.L_x_1991) ;  /* 0x0000000100047547 */ /* 0x000fea000b800000 */
[----:B------:R-:W-:Y:S05]  /*63a0*/  BPT.TRAP 0x1 ;  /* 0x000000040000795c */ /* 0x000fea0000300000 */
.L_x_1991:
[----:B------:R-:W-:-:S04]  /*63b0*/  MOV R6, UR47 ;  /* 0x0000002f00067c02 */ /* 0x000fc80008000f00 */
[----:B------:R-:W-:-:S04]  /*63c0*/  SHF.L.U32 R6, R6, 0x1f, RZ ;  /* 0x0000001f06067819 */ /* 0x000fc800000006ff */
[----:B------:R-:W2:Y:S02]  /*63d0*/  SYNCS.PHASECHK.TRANS64.TRYWAIT P0, [UR39+0x34330], R6 ;  /* 0x03433006ff0075a7 */ /* 0x000ea40008001127 */
[----:B--2---:R-:W-:Y:S05]  /*63e0*/  @!P0 BRA `(.L_x_1992) ;  /* 0x000000b400388947 */ /* 0x004fea0003800000 */
.L_x_2146:
[----:B------:R-:W-:-:S09]  /*63f0*/  UISETP.NE.AND UP0, UPT, UR38, URZ, UPT ;  /* 0x000000ff2600728c */ /* 0x000fd2000bf05270 */
[----:B------:R-:W-:Y:S05]  /*6400*/  BRA.U UP0, `(.L_x_1993) ;  /* 0x0000000100047547 */ /* 0x000fea000b800000 */
[----:B------:R-:W-:Y:S05]  /*6410*/  BPT.TRAP 0x1 ;  /* 0x000000040000795c */ /* 0x000fea0000300000 */
.L_x_1993:
[----:B------:R-:W2:Y:S01]  /*6420*/  SYNCS.PHASECHK.TRANS64.TRYWAIT P0, [UR39+0x34338], R6 ;  /* 0x03433806ff0075a7 */ /* 0x000ea20008001127 */
[----:B0-----:R-:W0:Y:S08]  /*6430*/  LDC R0, c[0x0][0x38c] ;  /* 0x0000e300ff007b82 */ /* 0x001e300000000800 */
[----:B------:R-:W3:Y:S01]  /*6440*/  S2UR UR9, SR_CTAID.Y ;  /* 0x00000000000979c3 */ /* 0x000ee20000002600 */
[----:B0-----:R-:W0:Y:S08]  /*6450*/  I2F.U32.RP R7, R0 ;  /* 0x0000000000077306 */ /* 0x001e300000209000 */
[----:B0-----:R-:W0:Y:S02]  /*6460*/  MUFU.RCP R7, R7 ;  /* 0x0000000700077308 */ /* 0x001e240000001000 */
[----:B0-23--:R-:W-:Y:S05]  /*6470*/  @!P0 BRA `(.L_x_1994) ;  /* 0x000000b4002c8947 */ /* 0x00dfea0003800000 */
.L_x_2147:
        /* <DEDUP_REMOVED lines=19> */
[----:B------:R-:W-:-:S03]  /*65b0*/  FSETP.GEU.AND P1, PT, R6, -126, PT ;  /* 0xc2fc00000600780b */ /* 0x000fc60003f2e000 */
[----:B------:R-:W-:-:S06]  /*65c0*/  IMAD.HI.U32 R5, R9, R3, R8 ;  /* 0x0000000309057227 */ /* 0x000fcc00078e0008 */
[----:B------:R-:W-:-:S04]  /*65d0*/  IMAD.HI.U32 R5, R5, UR9, RZ ;  /* 0x0000000905057c27 */ /* 0x000fc8000f8e00ff */
[----:B------:R-:W-:Y:S01]  /*65e0*/  @!P0 FMUL R7, R7, 0.5 ;  /* 0x3f00000007078820 */ /* 0x000fe20000400000 */
[----:B------:R-:W-:Y:S01]  /*65f0*/  @!P1 FMUL R6, R6, 0.5 ;  /* 0x3f00000006069820 */ /* 0x000fe20000400000 */
[----:B------:R-:W-:Y:S02]  /*6600*/  IADD3 R9, PT, PT, -R5, RZ, RZ ;  /* 0x000000ff05097210 */ /* 0x000fe40007ffe1ff */
[----:B------:R-:W4:Y:S03]  /*6610*/  MUFU.EX2 R3, R7 ;  /* 0x0000000700037308 */ /* 0x000f260000000800 */
[----:B------:R-:W-:-:S05]  /*6620*/  IMAD R9, R0, R9, UR9 ;  /* 0x0000000900097e24 */ /* 0x000fca000f8e0209 */
[----:B------:R-:W5:Y:S01]  /*6630*/  MUFU.EX2 R13, R6 ;  /* 0x00000006000d7308 */ /* 0x000f620000000800 */
[----:B------:R-:W-:Y:S01]  /*6640*/  ISETP.GE.U32.AND P2, PT, R9, R0, PT ;  /* 0x000000000900720c */ /* 0x000fe20003f46070 */
[----:B----4-:R-:W-:Y:S01]  /*6650*/  @!P0 FMUL R3, R3, R3 ;  /* 0x0000000303038220 */ /* 0x010fe20000400000 */
[----:B------:R-:W-:-:S03]  /*6660*/  ISETP.NE.U32.AND P0, PT, R0, RZ, PT ;  /* 0x000000ff0000720c */ /* 0x000fc60003f05070 */
[----:B------:R-:W-:-:S08]  /*6670*/  FMUL R11, R4, R3 ;  /* 0x00000003040b7220 */ /* 0x000fd00000400000 */
[-C--:B------:R-:W-:Y:S02]  /*6680*/  @P2 IADD3 R9, PT, PT, R9, -R0.reuse, RZ ;  /* 0x8000000009092210 */ /* 0x080fe40007ffe0ff */
[----:B------:R-:W-:Y:S01]  /*6690*/  @P2 IADD3 R5, PT, PT, R5, 0x1, RZ ;  /* 0x0000000105052810 */ /* 0x000fe20007ffe0ff */
[----:B-----5:R-:W-:Y:S01]  /*66a0*/  @!P1 FMUL R13, R13, R13 ;  /* 0x0000000d0d0d9220 */ /* 0x020fe20000400000 */
[----:B------:R-:W-:Y:S01]  /*66b0*/  ISETP.GE.U32.AND P1, PT, R9, R0, PT ;  /* 0x000000000900720c */ /* 0x000fe20003f26070 */
[----:B0-----:R-:W-:Y:S02]  /*66c0*/  IMAD R6, R17, UR7, RZ ;  /* 0x0000000711067c24 */ /* 0x001fe4000f8e02ff */
        /* <DEDUP_REMOVED lines=21> */
[----:B-1----:R-:W-:Y:S05]  /*6820*/  CALL.REL.NOINC `($__internal_25_$__cuda_sm3x_div_rn_noftz_f32_slowpath) ;  /* 0x000000b400e47944 */ /* 0x002fea0003c00000 */
[----:B------:R-:W-:Y:S02]  /*6830*/  MOV R41, R40 ;  /* 0x0000002800297202 */ /* 0x000fe40000000f00 */
.L_x_1996:
[----:B------:R-:W-:Y:S05]  /*6840*/  BSYNC.RECONVERGENT B2 ;  /* 0x0000000000027941 */ /* 0x000fea0003800200 */
.L_x_1995:
        /* <DEDUP_REMOVED lines=12> */
[----:B-1----:R-:W-:Y:S05]  /*6910*/  CALL.REL.NOINC `($__internal_25_$__cuda_sm3x_div_rn_noftz_f32_slowpath) ;  /* 0x000000b400a87944 */ /* 0x002fea0003c00000 */
.L_x_1998:
[----:B------:R-:W-:Y:S05]  /*6920*/  BSYNC.RECONVERGENT B2 ;  /* 0x0000000000027941 */ /* 0x000fea0003800200 */
.L_x_1997:
        /* <DEDUP_REMOVED lines=22> */
.L_x_1999:
        /* <DEDUP_REMOVED lines=22> */
.L_x_2000:
        /* <DEDUP_REMOVED lines=52> */
.L_x_2001:
        /* <DEDUP_REMOVED lines=22> */
.L_x_2002:
        /* <DEDUP_REMOVED lines=52> */
.L_x_2003:
        /* <DEDUP_REMOVED lines=22> */
.L_x_2004:
        /* <DEDUP_REMOVED lines=52> */
.L_x_2005:
        /* <DEDUP_REMOVED lines=22> */
.L_x_2006:
        /* <DEDUP_REMOVED lines=52> */
.L_x_2007:
        /* <DEDUP_REMOVED lines=22> */
.L_x_2008:
        /* <DEDUP_REMOVED lines=52> */
.L_x_2009:
        /* <DEDUP_REMOVED lines=22> */
.L_x_2010:
        /* <DEDUP_REMOVED lines=52> */
.L_x_2011:
        /* <DEDUP_REMOVED lines=22> */
.L_x_2012:
        /* <DEDUP_REMOVED lines=52> */
.L_x_2013:
        /* <DEDUP_REMOVED lines=22> */
.L_x_2014:
        /* <DEDUP_REMOVED lines=36> */
.L_x_2015:
[----:B------:R-:W-:Y:S02]  /*8e90*/  UIADD3 UR4, UPT, UPT, UR39, 0x34340, URZ ;  /* 0x0003434027047890 */ /* 0x000fe4000fffe0ff */
[----:B------:R-:W-:Y:S02]  /*8ea0*/  UISETP.NE.AND UP0, UPT, UR38, URZ, UPT ;  /* 0x000000ff2600728c */ /* 0x000fe4000bf05270 */
[----:B------:R-:W-:-:S09]  /*8eb0*/  UPRMT UR4, UR42, 0x654, UR4 ;  /* 0x000006542a047896 */ /* 0x000fd20008000004 */
[----:B------:R-:W-:Y:S01]  /*8ec0*/  SYNCS.ARRIVE.TRANS64.RED.A1T0 RZ, [UR4], RZ ;  /* 0x000000ffffff79a7 */ /* 0x000fe20008100404 */
[----:B------:R-:W-:Y:S05]  /*8ed0*/  BRA.U UP0, `(.L_x_2016) ;  /* 0x0000000100087547 */ /* 0x000fea000b800000 */
[----:B------:R-:W-:Y:S05]  /*8ee0*/  BPT.TRAP 0x1 ;  /* 0x000000040000795c */ /* 0x000fea0000300000 */
[----:B------:R-:W-:Y:S05]  /*8ef0*/  BPT.TRAP 0x1 ;  /* 0x000000040000795c */ /* 0x000fea0000300000 */
.L_x_2016:
[----:B------:R-:W-:-:S04]  /*8f00*/  UIADD3 UR39, UPT, UPT, UR39, 0x34348, URZ ;  /* 0x0003434827277890 */ /* 0x000fc8000fffe0ff */
[----:B------:R-:W-:-:S09]  /*8f10*/  UPRMT UR39, UR42, 0x654, UR39 ;  /* 0x000006542a277896 */ /* 0x000fd20008000027 */
[----:B------:R-:W-:Y:S03]  /*8f20*/  SYNCS.ARRIVE.TRANS64.RED.A1T0 RZ, [UR39], RZ ;  /* 0x000000ffffff79a7 */ /* 0x000fe60008100427 */
.L_x_1928:
        /* <DEDUP_REMOVED lines=37> */
.L_x_2018:
[----:B------:R-:W-:Y:S02]  /*9180*/  MOV R2, 0x91a0 ;  /* 0x000091a000027802 */ /* 0x000fe40000000f00 */
[----:B-1----:R-:W-:Y:S05]  /*9190*/  CALL.REL.NOINC `($__internal_22_$__cuda_sm10x_tcgen05_guardrail_trap_col_being_dealloced_not_returned_by_alloc) ;  /* 0x0000008c00647944 */ /* 0x002fea0003c00000 */
[----:B------:R-:W-:Y:S05]  /*91a0*/  BRA `(.L_x_2019) ;  /* 0x0000000000087947 */ /* 0x000fea0003800000 */
.L_x_2017:
[----:B------:R-:W-:Y:S02]  /*91b0*/  MOV R2, 0x91d0 ;  /* 0x000091d000027802 */ /* 0x000fe40000000f00 */
[----:B-1----:R-:W-:Y:S05]  /*91c0*/  CALL.REL.NOINC `($__internal_24_$__cuda_sm10x_tcgen05_guardrail_trap_unallocated_columns_being_dealloced) ;  /* 0x0000008c00707944 */ /* 0x002fea0003c00000 */
.L_x_2019:
[----:B------:R-:W-:Y:S01]  /*91d0*/  NOP ;  /* 0x0000000000007918 */ /* 0x000fe20000000000 */
[----:B----4-:R-:W-:Y:S05]  /*91e0*/  EXIT ;  /* 0x000000000000794d */ /* 0x010fea0003800000 */
.L_x_1862:
        /* <DEDUP_REMOVED lines=8> */
[----:B0-----:R-:W-:-:S05]  /*9270*/  IMAD.WIDE.U32 R4, R0, 0x4, R4 ;  /* 0x0000000400047825 */ /* 0x001fca00078e0004 */
[----:B------:R-:W4:Y:S01]  /*9280*/  LDG.E R0, desc[UR40][R4.64] ;  /* 0x0000002804007981 */ /* 0x000f22000c1e1900 */
[----:B-1----:R-:W-:Y:S01]  /*9290*/  ISETP.NE.U32.AND P1, PT, RZ, UR4, PT ;  /* 0x00000004ff007c0c */ /* 0x002fe2000bf25070 */
[----:B--2---:R-:W-:-:S03]  /*92a0*/  USHF.L.U32 UR8, UR8, 0x7, URZ ;  /* 0x0000000708087899 */ /* 0x004fc600080006ff */
[----:B------:R-:W-:-:S03]  /*92b0*/  ISETP.NE.AND.EX P1, PT, RZ, UR5, PT, P1 ;  /* 0x00000005ff007c0c */ /* 0x000fc6000bf25310 */
[----:B---3--:R-:W-:Y:S01]  /*92c0*/  ISETP.LE.U32.AND P0, PT, R3, UR8, PT ;  /* 0x0000000803007c0c */ /* 0x008fe2000bf03070 */
[----:B----4-:R-:W-:-:S09]  /*92d0*/  VIADD R17, R0, 0x1 ;  /* 0x0000000100117836 */ /* 0x010fd20000000000 */
[----:B------:R-:W-:-:S03]  /*92e0*/  @!P1 IMAD.MOV R17, RZ, RZ, R0 ;  /* 0x000000ffff119224 */ /* 0x000fc600078e0200 */
[----:B------:R-:W-:Y:S05]  /*92f0*/  @P0 EXIT ;  /* 0x000000000000094d */ /* 0x000fea0003800000 */
[----:B------:R-:W-:Y:S01]  /*9300*/  UISETP.NE.AND UP0, UPT, UR56, URZ, UPT ;  /* 0x000000ff3800728c */ /* 0x000fe2000bf05270 */
[C---:B------:R-:W-:Y:S01]  /*9310*/  LOP3.LUT P0, R64, R17.reuse, 0x3f, RZ, 0xc0, !PT ;  /* 0x0000003f11407812 */ /* 0x040fe2000780c0ff */
[----:B------:R-:W-:Y:S02]  /*9320*/  VIADD R3, R17, 0x3f ;  /* 0x0000003f11037836 */ /* 0x000fe40000000000 */
[----:B------:R-:W-:Y:S02]  /*9330*/  USEL UR47, UR7, UR6, UP0 ;  /* 0x00000006072f7287 */ /* 0x000fe40008000000 */
[----:B------:R-:W-:Y:S01]  /*9340*/  USEL UR4, URZ, 0x20, UP0 ;  /* 0x00000020ff047887 */ /* 0x000fe20008000000 */
[----:B------:R-:W-:Y:S01]  /*9350*/  SHF.R.S32.HI R0, RZ, 0x1f, R3 ;  /* 0x0000001fff007819 */ /* 0x000fe20000011403 */
[----:B------:R-:W-:-:S03]  /*9360*/  ULOP3.LUT UR47, UR47, 0x1, URZ, 0xc0, !UPT ;  /* 0x000000012f2f7892 */ /* 0x000fc6000f8ec0ff */
[----:B------:R-:W-:Y:S01]  /*9370*/  LEA.HI R0, R0, R3, RZ, 0x6 ;  /* 0x0000000300007211 */ /* 0x000fe200078f30ff */
[----:B------:R-:W-:Y:S01]  /*9380*/  UISETP.NE.U32.AND UP0, UPT, UR47, 0x1, UPT ;  /* 0x000000012f00788c */ /* 0x000fe2000bf05070 */
[----:B------:R-:W-:Y:S02]  /*9390*/  IMAD.U32 R58, RZ, RZ, UR4 ;  /* 0x00000004ff3a7e24 */ /* 0x000fe4000f8e00ff */
[----:B------:R-:W-:Y:S02]  /*93a0*/  @P0 LEA.HI.SX32 R65, R0, 0xffffffff, 0x1a ;  /* 0xffffffff00410811 */ /* 0x000fe400078fd2ff */
[----:B------:R-:W-:-:S04]  /*93b0*/  @!P0 SHF.R.S32.HI R65, RZ, 0x6, R0 ;  /* 0x00000006ff418819 */ /* 0x000fc80000011400 */
[----:B------:R-:W-:Y:S05]  /*93c0*/  BRA.U !UP0, `(.L_x_2020) ;  /* 0x0000000108047547 */ /* 0x000fea000b800000 */
[----:B------:R-:W-:Y:S05]  /*93d0*/  BPT.TRAP 0x1 ;  /* 0x000000040000795c */ /* 0x000fea0000300000 */
.L_x_2020:
[----:B------:R-:W0:Y:S01]  /*93e0*/  S2UR UR38, SR_CgaCtaId ;  /* 0x00000000002679c3 */ /* 0x000e220000008800 */
[----:B------:R-:W-:Y:S01]  /*93f0*/  UISETP.NE.AND UP0, UPT, UR56, URZ, UPT ;  /* 0x000000ff3800728c */ /* 0x000fe2000bf05270 */
[----:B------:R-:W-:Y:S01]  /*9400*/  IMAD.MOV.U32 R3, RZ, RZ, 0x1 ;  /* 0x00000001ff037424 */ /* 0x000fe200078e00ff */
[----:B------:R-:W-:Y:S01]  /*9410*/  UMOV UR37, 0x400 ;  /* 0x0000040000257882 */ /* 0x000fe20000000000 */
[----:B------:R-:W-:Y:S01]  /*9420*/  USHF.L.U32 UR46, UR46, 0x3, URZ ;  /* 0x000000032e2e7899 */ /* 0x000fe200080006ff */
[----:B------:R-:W-:Y:S02]  /*9430*/  ISETP.GE.AND P0, PT, R65, 0x1, PT ;  /* 0x000000014100780c */ /* 0x000fe40003f06270 */
[----:B------:R-:W-:Y:S01]  /*9440*/  SHF.L.U32 R3, R3, 0x1f, RZ ;  /* 0x0000001f03037819 */ /* 0x000fe200000006ff */
[----:B0-----:R-:W-:-:S04]  /*9450*/  ULEA UR37, UR38, UR37, 0x18 ;  /* 0x0000002526257291 */ /* 0x001fc8000f8ec0ff */
[----:B------:R-:W-:Y:S02]  /*9460*/  UIADD3 UR55, UPT, UPT, UR37, 0x34318, URZ ;  /* 0x0003431825377890 */ /* 0x000fe4000fffe0ff */
[----:B------:R-:W-:Y:S02]  /*9470*/  @!UP0 UIADD3 UR55, UPT, UPT, UR37, 0x34328, URZ ;  /* 0x0003432825378890 */ /* 0x000fe4000fffe0ff */
[----:B------:R-:W-:-:S07]  /*9480*/  UIADD3 UR45, UPT, UPT, UR37, UR46, URZ ;  /* 0x0000002e252d7290 */ /* 0x000fce000fffe0ff */
[----:B------:R-:W0:Y:S02]  /*9490*/  SYNCS.PHASECHK.TRANS64.TRYWAIT P1, [UR55], R3 ;  /* 0x00000003ff0075a7 */ /* 0x000e240008021137 */
[----:B0-----:R-:W-:Y:S05]  /*94a0*/  @!P1 BRA `(.L_x_2021) ;  /* 0x0000008400389947 */ /* 0x001fea0003800000 */
.L_x_2149:
[----:B------:R-:W-:Y:S01]  /*94b0*/  UMOV UR54, 0x1 ;  /* 0x0000000100367882 */ /* 0x000fe20000000000 */
[----:B------:R-:W-:Y:S01]  /*94c0*/  UMOV UR51, 0x1 ;  /* 0x0000000100337882 */ /* 0x000fe20000000000 */
[----:B------:R-:W-:Y:S01]  /*94d0*/  UMOV UR53, URZ ;  /* 0x000000ff00357c82 */ /* 0x000fe20008000000 */
[----:B------:R-:W-:Y:S01]  /*94e0*/  UMOV UR52, URZ ;  /* 0x000000ff00347c82 */ /* 0x000fe20008000000 */
[----:B------:R-:W-:Y:S01]  /*94f0*/  HFMA2 R18, -RZ, RZ, 0, 0 ;  /* 0x00000000ff127431 */ /* 0x000fe200000001ff */
[----:B------:R-:W-:Y:S01]  /*9500*/  SHF.R.U32.HI R56, RZ, 0x5, R16 ;  /* 0x00000005ff387819 */ /* 0x000fe20000011610 */
[----:B------:R-:W-:Y:S01]  /*9510*/  IMAD.MOV.U32 R19, RZ, RZ, -0x800000 ;  /* 0xff800000ff137424 */ /* 0x000fe200078e00ff */
[----:B------:R-:W-:Y:S06]  /*9520*/  @!P0 BRA `(.L_x_2022) ;  /* 0x0000001c00348947 */ /* 0x000fec0003800000 */
[----:B------:R-:W-:Y:S01]  /*9530*/  UISETP.NE.AND UP0, UPT, UR56, URZ, UPT ;  /* 0x000000ff3800728c */ /* 0x000fe2000bf05270 */
[----:B------:R-:W-:Y:S01]  /*9540*/  IMAD.U32 R59, R16, 0x10000, RZ ;  /* 0x00010000103b7824 */ /* 0x000fe200078e00ff */
[----:B------:R-:W-:Y:S01]  /*9550*/  LOP3.LUT R57, R56, 0x3, RZ, 0xc0, !PT ;  /* 0x0000000338397812 */ /* 0x000fe200078ec0ff */
[C---:B0-----:R-:W-:Y:S01]  /*9560*/  IMAD.SHL.U32 R3, R65.reuse, 0x40, RZ ;  /* 0x0000004041037824 */ /* 0x041fe200078e00ff */
[----:B------:R-:W-:Y:S01]  /*9570*/  USEL UR4, URZ, 0x80, UP0 ;  /* 0x00000080ff047887 */ /* 0x000fe20008000000 */
[----:B------:R-:W-:Y:S01]  /*9580*/  VIADD R65, R65, 0xffffffff ;  /* 0xffffffff41417836 */ /* 0x000fe20000000000 */
[----:B------:R-:W-:Y:S01]  /*9590*/  LOP3.LUT R59, R59, 0x600000, RZ, 0xc0, !PT ;  /* 0x006000003b3b7812 */ /* 0x000fe200078ec0ff */
[----:B------:R-:W-:Y:S01]  /*95a0*/  IMAD.MOV.U32 R18, RZ, RZ, RZ ;  /* 0x000000ffff127224 */ /* 0x000fe200078e00ff */
[----:B------:R-:W-:Y:S01]  /*95b0*/  LOP3.LUT R58, R58, R3, RZ, 0xfc, !PT ;  /* 0x000000033a3a7212 */ /* 0x000fe200078efcff */
[----:B------:R-:W-:Y:S01]  /*95c0*/  IMAD.MOV.U32 R22, RZ, RZ, -0x800000 ;  /* 0xff800000ff167424 */ /* 0x000fe200078e00ff */
[----:B------:R-:W-:Y:S01]  /*95d0*/  LOP3.LUT R63, R59, UR4, RZ, 0xfc, !PT ;  /* 0x000000043b3f7c12 */ /* 0x000fe2000f8efcff */
[----:B------:R-:W-:Y:S01]  /*95e0*/  UMOV UR44, 0x20 ;  /* 0x00000020002c7882 */ /* 0x000fe20000000000 */
[----:B------:R-:W-:Y:S01]  /*95f0*/  SHF.R.U32.HI R66, RZ, 0x15, R59 ;  /* 0x00000015ff427819 */ /* 0x000fe2000001163b */
[----:B------:R-:W-:Y:S01]  /*9600*/  UIADD3 UR42, UPT, UPT, UR37, 0x34300, URZ ;  /* 0x00034300252a7890 */ /* 0x000fe2000fffe0ff */
[C---:B------:R-:W-:Y:S01]  /*9610*/  LOP3.LUT R62, R63.reuse, 0x8, RZ, 0xfc, !PT ;  /* 0x000000083f3e7812 */ /* 0x040fe200078efcff */
[----:B------:R-:W-:Y:S01]  /*9620*/  USEL UR43, UR49, UR48, UP0 ;  /* 0x00000030312b7287 */ /* 0x000fe20008000000 */
[C---:B------:R-:W-:Y:S01]  /*9630*/  LOP3.LUT R61, R63.reuse, 0x10, RZ, 0xfc, !PT ;  /* 0x000000103f3d7812 */ /* 0x040fe200078efcff */
[----:B------:R-:W-:Y:S01]  /*9640*/  ULOP3.LUT UR50, UR46, 0x8, URZ, 0x3c, !UPT ;  /* 0x000000082e327892 */ /* 0x000fe2000f8e3cff */
[----:B------:R-:W-:Y:S01]  /*9650*/  LOP3.LUT R60, R63, 0x18, RZ, 0xfc, !PT ;  /* 0x000000183f3c7812 */ /* 0x000fe200078efcff */
[----:B------:R-:W-:Y:S01]  /*9660*/  UMOV UR52, URZ ;  /* 0x000000ff00347c82 */ /* 0x000fe20008000000 */
[----:B------:R-:W-:Y:S01]  /*9670*/  UMOV UR51, 0x1 ;  /* 0x0000000100337882 */ /* 0x000fe20000000000 */
[----:B------:R-:W0:Y:S01]  /*9680*/  LDCU UR36, c[0x0][0x414] ;  /* 0x00008280ff2477ac */ /* 0x000e220008000800 */
[----:B------:R-:W-:-:S02]  /*9690*/  USEL UR44, UR44, 0xa0, UP0 ;  /* 0x000000a02c2c7887 */ /* 0x000fc40008000000 */
[----:B------:R-:W-:Y:S01]  /*96a0*/  @UP0 UIADD3 UR42, UPT, UPT, UR37, 0x342f0, URZ ;  /* 0x000342f0252a0890 */ /* 0x000fe2000fffe0ff */
[----:B------:R-:W-:Y:S01]  /*96b0*/  UMOV UR54, 0x1 ;  /* 0x0000000100367882 */ /* 0x000fe20000000000 */
[----:B------:R-:W-:-:S10]  /*96c0*/  UMOV UR53, URZ ;  /* 0x000000ff00357c82 */ /* 0x000fd40008000000 */
.L_x_2042:
[----:B------:R-:W-:Y:S01]  /*96d0*/  IADD3 R0, PT, PT, R59, UR44, RZ ;  /* 0x0000002c3b007c10 */ /* 0x000fe2000fffe0ff */
[----:B------:R-:W-:-:S04]  /*96e0*/  UISETP.NE.AND UP0, UPT, UR56, URZ, UPT ;  /* 0x000000ff3800728c */ /* 0x000fc8000bf05270 */
[----:B------:R-:W-:Y:S01]  /*96f0*/  USEL UR40, UR53, UR52, UP0 ;  /* 0x0000003435287287 */ /* 0x000fe20008000000 */
[----:B------:R-:W1:Y:S01]  /*9700*/  SHFL.IDX PT, R0, R0, RZ, 0x1f ;  /* 0x00001fff00007589 */ /* 0x000e6200000e0000 */
[----:B------:R-:W-:Y:S01]  /*9710*/  UISETP.GT.U32.AND UP0, UPT, UR43, 0x1, UPT ;  /* 0x000000012b00788c */ /* 0x000fe2000bf04070 */
[----:B-1----:R-:W-:-:S08]  /*9720*/  R2UR UR41, R0 ;  /* 0x00000000002972ca */ /* 0x002fd000000e0000 */
[----:B0--3--:R-:W-:Y:S07]  /*9730*/  BRA.U UP0, `(.L_x_2023) ;  /* 0x0000000100047547 */ /* 0x009fee000b800000 */
[----:B0-----:R-:W-:Y:S05]  /*9740*/  BPT.TRAP 0x1 ;  /* 0x000000040000795c */ /* 0x001fea0000300000 */
.L_x_2023:
[----:B------:R-:W-:Y:S01]  /*9750*/  IMAD.U32 R3, RZ, RZ, UR40 ;  /* 0x00000028ff037e24 */ /* 0x000fe2000f8e00ff */
[----:B------:R-:W-:-:S04]  /*9760*/  ISETP.NE.AND P0, PT, R57, R66, PT ;  /* 0x000000423900720c */ /* 0x000fc80003f05270 */
[----:B------:R-:W-:-:S04]  /*9770*/  SHF.L.U32 R3, R3, 0x1f, RZ ;  /* 0x0000001f03037819 */ /* 0x000fc800000006ff */
[----:B------:R-:W1:Y:S02]  /*9780*/  SYNCS.PHASECHK.TRANS64.TRYWAIT P1, [UR42], R3 ;  /* 0x00000003ff0075a7 */ /* 0x000e64000802112a */
[----:B-1----:R-:W-:Y:S05]  /*9790*/  @!P1 BRA `(.L_x_2024) ;  /* 0x0000008000949947 */ /* 0x002fea0003800000 */
.L_x_2151:
        /* <DEDUP_REMOVED lines=17> */
.L_x_2025:
        /* <DEDUP_REMOVED lines=21> */
.L_x_2026:
        /* <DEDUP_REMOVED lines=21> */
.L_x_2027:
        /* <DEDUP_REMOVED lines=21> */
.L_x_2028:
        /* <DEDUP_REMOVED lines=41> */
.L_x_2029:
[----:B------:R-:W-:Y:S05]  /*9f30*/  WARPSYNC.ALL ;  /* 0x0000000000007948 */ /* 0x000fea0003800000 */
[----:B------:R-:W-:Y:S02]  /*9f40*/  R2UR UR4, R63 ;  /* 0x000000003f0472ca */ /* 0x000fe400000e0000 */
[----:B------:R-:W-:-:S11]  /*9f50*/  ISETP.NE.AND P0, PT, RZ, UR47, PT ;  /* 0x0000002fff007c0c */ /* 0x000fd6000bf05270 */
[----:B------:R1:W-:Y:S02]  /*9f60*/  STTM.x2 tmem[UR4], R22 ;  /* 0x00000016000079ed */ /* 0x0003e400080c0004 */
[----:B------:R-:W-:Y:S05]  /*9f70*/  @P0 BRA `(.L_x_2030) ;  /* 0x0000000000040947 */ /* 0x000fea0003800000 */
[----:B0-----:R-:W-:Y:S05]  /*9f80*/  BPT.TRAP 0x1 ;  /* 0x000000040000795c */ /* 0x001fea0000300000 */
.L_x_2030:
[----:B------:R-:W-:Y:S01]  /*9f90*/  UISETP.NE.AND UP0, UPT, UR56, URZ, UPT ;  /* 0x000000ff3800728c */ /* 0x000fe2000bf05270 */
[----:B------:R-:W-:Y:S01]  /*9fa0*/  SHF.L.U32 R3, R2, 0x1f, RZ ;  /* 0x0000001f02037819 */ /* 0x000fe200000006ff */
[----:B------:R-:W-:Y:S01]  /*9fb0*/  UIADD3 UR4, UPT, UPT, UR37, 0x34320, URZ ;  /* 0x0003432025047890 */ /* 0x000fe2000fffe0ff */
[----:B------:R-:W-:Y:S01]  /*9fc0*/  MOV R4, UR46 ;  /* 0x0000002e00047c02 */ /* 0x000fe20008000f00 */
[----:B0-----:R-:W-:Y:S01]  /*9fd0*/  FMUL R0, R23, -UR36 ;  /* 0x8000002417007c20 */ /* 0x001fe20008400000 */
[----:B------:R-:W-:-:S03]  /*9fe0*/  USEL UR39, UR54, UR51, UP0 ;  /* 0x0000003336277287 */ /* 0x000fc60008000000 */
[--C-:B------:R-:W-:Y:S01]  /*9ff0*/  FFMA2 R48, R48.F32x2.HI_LO, UR36.F32, R0.reuse.F32 ;  /* 0x0000002430307c49 */ /* 0x100fe20009200000 */
[----:B------:R-:W-:Y:S01]  /*a000*/  ULOP3.LUT UR39, UR39, 0x1, URZ, 0x3c, !UPT ;  /* 0x0000000127277892 */ /* 0x000fe2000f8e3cff */
[--C-:B------:R-:W-:Y:S01]  /*a010*/  FFMA2 R50, R50.F32x2.HI_LO, UR36.F32, R0.reuse.F32 ;  /* 0x0000002432327c49 */ /* 0x100fe20009200000 */
[----:B------:R-:W-:Y:S01]  /*a020*/  @UP0 UIADD3 UR4, UPT, UPT, UR37, 0x34310, URZ ;  /* 0x0003431025040890 */ /* 0x000fe2000fffe0ff */
[--C-:B------:R-:W-:Y:S01]  /*a030*/  FFMA2 R52, R52.F32x2.HI_LO, UR36.F32, R0.reuse.F32 ;  /* 0x0000002434347c49 */ /* 0x100fe20009200000 */
[----:B------:R-:W-:Y:S01]  /*a040*/  FSETP.GEU.AND P4, PT, R48, -126, PT ;  /* 0xc2fc00003000780b */ /* 0x000fe20003f8e000 */
[----:B------:R-:W-:Y:S01]  /*a050*/  FFMA2 R54, R54.F32x2.HI_LO, UR36.F32, R0.F32 ;  /* 0x0000002436367c49 */ /* 0x000fe20009200000 */
[----:B------:R-:W-:Y:S02]  /*a060*/  FSETP.GEU.AND P3, PT, R49, -126, PT ;  /* 0xc2fc00003100780b */ /* 0x000fe40003f6e000 */
[----:B------:R-:W-:Y:S02]  /*a070*/  FSETP.GEU.AND P2, PT, R50, -126, PT ;  /* 0xc2fc00003200780b */ /* 0x000fe40003f4e000 */
[----:B------:R-:W-:Y:S01]  /*a080*/  FSETP.GEU.AND P1, PT, R51, -126, PT ;  /* 0xc2fc00003300780b */ /* 0x000fe20003f2e000 */
[----:B------:R-:W-:Y:S01]  /*a090*/  SYNCS.ARRIVE.TRANS64.A1T0 RZ, [UR4], RZ ;  /* 0x000000ffffff79a7 */ /* 0x000fe20008100004 */
[----:B------:R-:W-:-:S02]  /*a0a0*/  FSETP.GEU.AND P0, PT, R52, -126, PT ;  /* 0xc2fc00003400780b */ /* 0x000fc40003f0e000 */
[----:B------:R-:W-:-:S03]  /*a0b0*/  FSETP.GEU.AND P6, PT, R53, -126, PT ;  /* 0xc2fc00003500780b */ /* 0x000fc60003fce000 */
[----:B------:R-:W-:Y:S01]  /*a0c0*/  @!P4 FMUL R48, R48, 0.5 ;  /* 0x3f0000003030c820 */ /* 0x000fe20000400000 */
[----:B------:R-:W0:Y:S01]  /*a0d0*/  SYNCS.PHASECHK.TRANS64.TRYWAIT P5, [R4+UR37+0x34370], R3 ;  /* 0x03437003040075a7 */ /* 0x000e2200080a1125 */
[----:B------:R-:W-:Y:S02]  /*a0e0*/  @!P3 FMUL R49, R49, 0.5 ;  /* 0x3f0000003131b820 */ /* 0x000fe40000400000 */
[----:B------:R-:W-:Y:S02]  /*a0f0*/  @!P2 FMUL R50, R50, 0.5 ;  /* 0x3f0000003232a820 */ /* 0x000fe40000400000 */
[----:B------:R-:W-:Y:S01]  /*a100*/  @!P1 FMUL R51, R51, 0.5 ;  /* 0x3f00000033339820 */ /* 0x000fe20000400000 */
[----:B------:R-:W2:Y:S08]  /*a110*/  MUFU.EX2 R48, R48 ;  /* 0x0000003000307308 */ /* 0x000eb00000000800 */
[----:B------:R-:W3:Y:S08]  /*a120*/  MUFU.EX2 R49, R49 ;  /* 0x0000003100317308 */ /* 0x000ef00000000800 */
[----:B------:R-:W4:Y:S08]  /*a130*/  MUFU.EX2 R50, R50 ;  /* 0x0000003200327308 */ /* 0x000f300000000800 */
[----:B------:R-:W0:Y:S02]  /*a140*/  MUFU.EX2 R51, R51 ;  /* 0x0000003300337308 */ /* 0x000e240000000800 */
[----:B0-234-:R-:W-:Y:S05]  /*a150*/  @!P5 BRA `(.L_x_2031) ;  /* 0x00000078003cd947 */ /* 0x01dfea0003800000 */
.L_x_2153:
[--C-:B------:R-:W-:Y:S01]  /*a160*/  FFMA2 R6, R40.F32x2.HI_LO, UR36.F32, R0.reuse.F32 ;  /* 0x0000002428067c49 */ /* 0x100fe20009200000 */
[----:B------:R-:W-:Y:S01]  /*a170*/  FSETP.GEU.AND P5, PT, R54, -126, PT ;  /* 0xc2fc00003600780b */ /* 0x000fe20003fae000 */
[--C-:B0-----:R-:W-:Y:S01]  /*a180*/  FFMA2 R4, R42.F32x2.HI_LO, UR36.F32, R0.reuse.F32 ;  /* 0x000000242a047c49 */ /* 0x101fe20009200000 */
        /* <DEDUP_REMOVED lines=12> */
[----:B------:R-:W0:Y:S01]  /*a250*/  MUFU.EX2 R52, R52 ;  /* 0x0000003400347308 */ /* 0x000e220000000800 */
[----:B------:R-:W-:Y:S01]  /*a260*/  @!P5 FMUL R54, R54, 0.5 ;  /* 0x3f0000003636d820 */ /* 0x000fe20000400000 */
[--C-:B------:R-:W-:Y:S01]  /*a270*/  FFMA2 R8, R46.F32x2.HI_LO, UR36.F32, R0.reuse.F32 ;  /* 0x000000242e087c49 */ /* 0x100fe20009200000 */
[----:B------:R-:W-:Y:S01]  /*a280*/  MOV R3, UR4 ;  /* 0x0000000400037c02 */ /* 0x000fe20008000f00 */
[----:B------:R-:W-:Y:S01]  /*a290*/  FFMA2 R30, R30.F32x2.HI_LO, UR36.F32, R0.F32 ;  /* 0x000000241e1e7c49 */ /* 0x000fe20009200000 */
[----:B------:R-:W-:Y:S01]  /*a2a0*/  UISETP.NE.AND UP0, UPT, UR56, URZ, UPT ;  /* 0x000000ff3800728c */ /* 0x000fe2000bf05270 */
[----:B------:R-:W-:Y:S01]  /*a2b0*/  @!P4 FMUL R55, R55, 0.5 ;  /* 0x3f0000003737c820 */ /* 0x000fe20000400000 */
[----:B------:R-:W-:Y:S01]  /*a2c0*/  LOP3.LUT R2, R2, 0x1, RZ, 0x3c, !PT ;  /* 0x0000000102027812 */ /* 0x000fe200078e3cff */
[----:B------:R-:W-:Y:S01]  /*a2d0*/  @!P3 FMUL R6, R6, 0.5 ;  /* 0x3f0000000606b820 */ /* 0x000fe20000400000 */
[----:B------:R-:W2:Y:S01]  /*a2e0*/  MUFU.EX2 R53, R53 ;  /* 0x0000003500357308 */ /* 0x000ea20000000800 */
[----:B------:R-:W-:Y:S01]  /*a2f0*/  @!P2 FMUL R7, R7, 0.5 ;  /* 0x3f0000000707a820 */ /* 0x000fe20000400000 */
[----:B------:R-:W-:Y:S01]  /*a300*/  USEL UR54, UR39, UR54, UP0 ;  /* 0x0000003627367287 */ /* 0x000fe20008000000 */
[----:B------:R-:W-:Y:S01]  /*a310*/  @!P1 FMUL R4, R4, 0.5 ;  /* 0x3f00000004049820 */ /* 0x000fe20000400000 */
[----:B------:R-:W-:Y:S01]  /*a320*/  USEL UR51, UR51, UR39, UP0 ;  /* 0x0000002733337287 */ /* 0x000fe20008000000 */
[----:B------:R-:W-:-:S02]  /*a330*/  F2FP.SATFINITE.E5M2.F32.PACK_AB_MERGE_C R68, R49, R48, RZ ;  /* 0x000000303144723e */ /* 0x000fc400048060ff */
[----:B------:R-:W-:Y:S01]  /*a340*/  F2FP.SATFINITE.E5M2.F32.PACK_AB_MERGE_C R67, R51, R50, RZ ;  /* 0x000000323343723e */ /* 0x000fe200048060ff */
[----:B------:R-:W3:Y:S01]  /*a350*/  MUFU.EX2 R41, R55 ;  /* 0x0000003700297308 */ /* 0x000ee20000000800 */
[----:B0-----:R-:W-:Y:S01]  /*a360*/  @!P0 FMUL R52, R52, R52 ;  /* 0x0000003434348220 */ /* 0x001fe20000400000 */
[----:B------:R-:W-:-:S06]  /*a370*/  FSETP.GEU.AND P0, PT, R5, -126, PT ;  /* 0xc2fc00000500780b */ /* 0x000fcc0003f0e000 */
[----:B------:R-:W0:Y:S01]  /*a380*/  MUFU.EX2 R42, R6 ;  /* 0x00000006002a7308 */ /* 0x000e220000000800 */
[----:B--2---:R-:W-:Y:S01]  /*a390*/  @!P6 FMUL R53, R53, R53 ;  /* 0x000000353535e220 */ /* 0x004fe20000400000 */
        /* <DEDUP_REMOVED lines=12> */
[----:B--2---:R-:W-:Y:S02]  /*a460*/  FFMA2 R6, R32.F32x2.HI_LO, UR36.F32, R0.F32 ;  /* 0x0000002420067c49 */ /* 0x004fe40009200000 */
        /* <DEDUP_REMOVED lines=8> */
[----:B0-----:R-:W-:Y:S01]  /*a4f0*/  @!P5 FMUL R40, R40, R40 ;  /* 0x000000282828d220 */ /* 0x001fe20000400000 */
[----:B------:R-:W-:Y:S01]  /*a500*/  FSETP.GEU.AND P5, PT, R11, -126, PT ;  /* 0xc2fc00000b00780b */ /* 0x000fe20003fae000 */
[----:B------:R-:W-:Y:S01]  /*a510*/  @!P2 FMUL R6, R6, 0.5 ;  /* 0x3f0000000606a820 */ /* 0x000fe20000400000 */
[--C-:B------:R-:W-:Y:S02]  /*a520*/  FFMA2 R54, R28.F32x2.HI_LO, UR36.F32, R0.reuse.F32 ;  /* 0x000000241c367c49 */ /* 0x100fe40009200000 */
[----:B------:R-:W-:Y:S01]  /*a530*/  F2FP.SATFINITE.E5M2.F32.PACK_AB_MERGE_C R69, R41, R40, RZ ;  /* 0x000000282945723e */ /* 0x000fe200048060ff */
        /* <DEDUP_REMOVED lines=11> */
[----:B0-----:R-:W-:Y:S02]  /*a5f0*/  @!P4 FMUL R32, R32, R32 ;  /* 0x000000202020c220 */ /* 0x001fe40000400000 */
[----:B------:R-:W-:-:S04]  /*a600*/  @!P0 FMUL R4, R4, 0.5 ;  /* 0x3f00000004048820 */ /* 0x000fc80000400000 */
[----:B------:R-:W-:Y:S01]  /*a610*/  @!P6 FMUL R5, R5, 0.5 ;  /* 0x3f0000000505e820 */ /* 0x000fe20000400000 */
[----:B------:R0:W5:Y:S01]  /*a620*/  MUFU.EX2 R35, R7 ;  /* 0x0000000700237308 */ /* 0x0001620000000800 */
[----:B--2---:R-:W-:Y:S02]  /*a630*/  FFMA2 R8, R38.F32x2.HI_LO, UR36.F32, R0.F32 ;  /* 0x0000002426087c49 */ /* 0x004fe40009200000 */
[----:B----4-:R-:W-:-:S03]  /*a640*/  @!P3 FMUL R33, R33, R33 ;  /* 0x000000212121b220 */ /* 0x010fc60000400000 */
[----:B------:R-:W-:Y:S02]  /*a650*/  FSETP.GEU.AND P3, PT, R8, -126, PT ;  /* 0xc2fc00000800780b */ /* 0x000fe40003f6e000 */
[----:B------:R2:W4:Y:S01]  /*a660*/  MUFU.EX2 R47, R11 ;  /* 0x0000000b002f7308 */ /* 0x0005220000000800 */
[----:B---3--:R-:W-:Y:S01]  /*a670*/  @!P2 FMUL R34, R34, R34 ;  /* 0x000000222222a220 */ /* 0x008fe20000400000 */
[----:B------:R-:W-:Y:S02]  /*a680*/  FSETP.GEU.AND P2, PT, R9, -126, PT ;  /* 0xc2fc00000900780b */ /* 0x000fe40003f4e000 */
[----:B------:R-:W-:Y:S01]  /*a690*/  F2FP.SATFINITE.E5M2.F32.PACK_AB_MERGE_C R73, R33, R32, RZ ;  /* 0x000000202149723e */ /* 0x000fe200048060ff */
[----:B0-----:R-:W-:Y:S02]  /*a6a0*/  FFMA2 R6, R24.F32x2.HI_LO, UR36.F32, R0.F32 ;  /* 0x0000002418067c49 */ /* 0x001fe40009200000 */
[----:B-----5:R-:W-:-:S04]  /*a6b0*/  @!P1 FMUL R35, R35, R35 ;  /* 0x0000002323239220 */ /* 0x020fc80000400000 */
[----:B------:R-:W-:Y:S01]  /*a6c0*/  @!P3 FMUL R8, R8, 0.5 ;  /* 0x3f0000000808b820 */ /* 0x000fe20000400000 */
[----:B------:R-:W-:-:S03]  /*a6d0*/  FSETP.GEU.AND P1, PT, R6, -126, PT ;  /* 0xc2fc00000600780b */ /* 0x000fc60003f2e000 */
[----:B------:R-:W-:Y:S01]  /*a6e0*/  @!P2 FMUL R9, R9, 0.5 ;  /* 0x3f0000000909a820 */ /* 0x000fe20000400000 */
[----:B------:R-:W0:Y:S01]  /*a6f0*/  MUFU.EX2 R24, R8 ;  /* 0x0000000800187308 */ /* 0x000e220000000800 */
[----:B--2---:R-:W-:Y:S01]  /*a700*/  FFMA2 R10, R36.F32x2.HI_LO, UR36.F32, R0.F32 ;  /* 0x00000024240a7c49 */ /* 0x004fe20009200000 */
[----:B------:R-:W-:Y:S01]  /*a710*/  F2FP.SATFINITE.E5M2.F32.PACK_AB_MERGE_C R76, R35, R34, RZ ;  /* 0x00000022234c723e */ /* 0x000fe200048060ff */
[----:B----4-:R-:W-:-:S03]  /*a720*/  @!P5 FMUL R47, R47, R47 ;  /* 0x0000002f2f2fd220 */ /* 0x010fc60000400000 */
[----:B------:R-:W-:Y:S02]  /*a730*/  FSETP.GEU.AND P4, PT, R11, -126, PT ;  /* 0xc2fc00000b00780b */ /* 0x000fe40003f8e000 */
[----:B------:R-:W-:Y:S01]  /*a740*/  FSETP.GEU.AND P5, PT, R10, -126, PT ;  /* 0xc2fc00000a00780b */ /* 0x000fe20003fae000 */
[----:B------:R-:W2:Y:S01]  /*a750*/  MUFU.EX2 R36, R4 ;  /* 0x0000000400247308 */ /* 0x000ea20000000800 */
[----:B------:R-:W-:Y:S01]  /*a760*/  F2FP.SATFINITE.E5M2.F32.PACK_AB_MERGE_C R74, R47, R46, RZ ;  /* 0x0000002e2f4a723e */ /* 0x000fe200048060ff */
[----:B------:R-:W-:-:S06]  /*a770*/  @!P1 FMUL R6, R6, 0.5 ;  /* 0x3f00000006069820 */ /* 0x000fcc0000400000 */
[----:B------:R3:W4:Y:S01]  /*a780*/  MUFU.EX2 R37, R5 ;  /* 0x0000000500257308 */ /* 0x0007220000000800 */
[----:B0-----:R-:W-:Y:S01]  /*a790*/  @!P3 FMUL R24, R24, R24 ;  /* 0x000000181818b220 */ /* 0x001fe20000400000 */
[----:B------:R-:W-:Y:S01]  /*a7a0*/  @!P4 FMUL R11, R11, 0.5 ;  /* 0x3f0000000b0bc820 */ /* 0x000fe20000400000 */
[----:B------:R-:W-:Y:S01]  /*a7b0*/  FSETP.GEU.AND P3, PT, R55, -126, PT ;  /* 0xc2fc00003700780b */ /* 0x000fe20003f6e000 */
[----:B------:R-:W-:-:S04]  /*a7c0*/  @!P5 FMUL R10, R10, 0.5 ;  /* 0x3f0000000a0ad820 */ /* 0x000fc80000400000 */
[----:B------:R-:W0:Y:S01]  /*a7d0*/  MUFU.EX2 R39, R11 ;  /* 0x0000000b00277308 */ /* 0x000e220000000800 */
[----:B--2---:R-:W-:Y:S01]  /*a7e0*/  @!P0 FMUL R36, R36, R36 ;  /* 0x0000002424248220 */ /* 0x004fe20000400000 */
[----:B------:R-:W-:-:S06]  /*a7f0*/  FSETP.GEU.AND P0, PT, R7, -126, PT ;  /* 0xc2fc00000700780b */ /* 0x000fcc0003f0e000 */
[----:B------:R-:W2:Y:S01]  /*a800*/  MUFU.EX2 R25, R9 ;  /* 0x0000000900197308 */ /* 0x000ea20000000800 */
[----:B---3--:R-:W-:Y:S01]  /*a810*/  FFMA2 R4, R26.F32x2.HI_LO, UR36.F32, R0.F32 ;  /* 0x000000241a047c49 */ /* 0x008fe20009200000 */
[----:B------:R-:W-:Y:S01]  /*a820*/  MOV R0, UR50 ;  /* 0x0000003200007c02 */ /* 0x000fe20008000f00 */
[----:B----4-:R-:W-:Y:S01]  /*a830*/  @!P6 FMUL R37, R37, R37 ;  /* 0x000000252525e220 */ /* 0x010fe20000400000 */
[----:B------:R-:W-:Y:S02]  /*a840*/  @!P3 FMUL R55, R55, 0.5 ;  /* 0x3f0000003737b820 */ /* 0x000fe40000400000 */
[----:B------:R-:W-:Y:S01]  /*a850*/  FSETP.GEU.AND P6, PT, R4, -126, PT ;  /* 0xc2fc00000400780b */ /* 0x000fe20003fce000 */
[----:B------:R-:W-:Y:S01]  /*a860*/  @!P0 FMUL R7, R7, 0.5 ;  /* 0x3f00000007078820 */ /* 0x000fe20000400000 */
[----:B------:R-:W3:Y:S01]  /*a870*/  MUFU.EX2 R26, R6 ;  /* 0x00000006001a7308 */ /* 0x000ee20000000800 */
[----:B0-----:R-:W-:Y:S01]  /*a880*/  @!P4 FMUL R39, R39, R39 ;  /* 0x000000272727c220 */ /* 0x001fe20000400000 */
[----:B------:R-:W-:Y:S01]  /*a890*/  FSETP.GEU.AND P4, PT, R54, -126, PT ;  /* 0xc2fc00003600780b */ /* 0x000fe20003f8e000 */
[----:B------:R0:W-:Y:S01]  /*a8a0*/  SYNCS.ARRIVE.TRANS64.A1T0 RZ, [R0+UR37+0x34370], RZ ;  /* 0x034370ff00ff79a7 */ /* 0x0001e20008100025 */
[----:B------:R-:W-:-:S04]  /*a8b0*/  F2FP.SATFINITE.E5M2.F32.PACK_AB_MERGE_C R75, R37, R36, RZ ;  /* 0x00000024254b723e */ /* 0x000fc800048060ff */
[----:B------:R-:W4:Y:S01]  /*a8c0*/  MUFU.EX2 R38, R10 ;  /* 0x0000000a00267308 */ /* 0x000f220000000800 */
        /* <DEDUP_REMOVED lines=10> */
[----:B----4-:R-:W-:Y:S01]  /*a970*/  @!P5 FMUL R38, R38, R38 ;  /* 0x000000262626d220 */ /* 0x010fe20000400000 */
[----:B------:R-:W-:-:S04]  /*a980*/  FSETP.GEU.AND P5, PT, R5, -126, PT ;  /* 0xc2fc00000500780b */ /* 0x000fc80003fae000 */
[----:B------:R-:W-:Y:S01]  /*a990*/  F2FP.SATFINITE.E5M2.F32.PACK_AB_MERGE_C R78, R39, R38, RZ ;  /* 0x00000026274e723e */ /* 0x000fe200048060ff */
[----:B------:R-:W-:Y:S01]  /*a9a0*/  @!P1 FMUL R31, R31, 0.5 ;  /* 0x3f0000001f1f9820 */ /* 0x000fe20000400000 */
[----:B------:R-:W4:Y:S01]  /*a9b0*/  MUFU.EX2 R54, R54 ;  /* 0x0000003600367308 */ /* 0x000f220000000800 */
[----:B--2---:R-:W-:Y:S01]  /*a9c0*/  @!P0 FMUL R27, R27, R27 ;  /* 0x0000001b1b1b8220 */ /* 0x004fe20000400000 */
[----:B------:R-:W-:-:S04]  /*a9d0*/  LOP3.LUT P0, RZ, R3, 0x3, R56, 0x48, !PT ;  /* 0x0000000303ff7812 */ /* 0x000fc80007804838 */
[----:B------:R-:W-:Y:S01]  /*a9e0*/  F2FP.SATFINITE.E5M2.F32.PACK_AB_MERGE_C R80, R27, R26, RZ ;  /* 0x0000001a1b50723e */ /* 0x000fe200048060ff */
[----:B------:R-:W-:Y:S01]  /*a9f0*/  @!P5 FMUL R5, R5, 0.5 ;  /* 0x3f0000000505d820 */ /* 0x000fe20000400000 */
[----:B------:R-:W2:Y:S01]  /*aa00*/  MUFU.EX2 R55, R55 ;  /* 0x0000003700377308 */ /* 0x000ea20000000800 */
[----:B---3--:R-:W-:-:S07]  /*aa10*/  @!P6 FMUL R28, R28, R28 ;  /* 0x0000001c1c1ce220 */ /* 0x008fce0000400000 */
[----:B------:R-:W3:Y:S01]  /*aa20*/  MUFU.EX2 R29, R5 ;  /* 0x00000005001d7308 */ /* 0x000ee20000000800 */
[----:B----4-:R-:W-:-:S07]  /*aa30*/  @!P4 FMUL R54, R54, R54 ;  /* 0x000000363636c220 */ /* 0x010fce0000400000 */
[----:B------:R-:W4:Y:S01]  /*aa40*/  MUFU.EX2 R30, R30 ;  /* 0x0000001e001e7308 */ /* 0x000f220000000800 */
[----:B--2---:R-:W-:-:S05]  /*aa50*/  @!P3 FMUL R55, R55, R55 ;  /* 0x000000373737b220 */ /* 0x004fca0000400000 */
[----:B------:R-:W-:Y:S02]  /*aa60*/  F2FP.SATFINITE.E5M2.F32.PACK_AB_MERGE_C R82, R55, R54, RZ ;  /* 0x000000363752723e */ /* 0x000fe400048060ff */
[----:B------:R-:W2:Y:S01]  /*aa70*/  MUFU.EX2 R31, R31 ;  /* 0x0000001f001f7308 */ /* 0x000ea20000000800 */
[----:B---3--:R-:W-:-:S05]  /*aa80*/  @!P5 FMUL R29, R29, R29 ;  /* 0x0000001d1d1dd220 */ /* 0x008fca0000400000 */
[----:B------:R-:W-:Y:S01]  /*aa90*/  F2FP.SATFINITE.E5M2.F32.PACK_AB_MERGE_C R79, R29, R28, RZ ;  /* 0x0000001c1d4f723e */ /* 0x000fe200048060ff */
[----:B----4-:R-:W-:Y:S01]  /*aaa0*/  @!P2 FMUL R30, R30, R30 ;  /* 0x0000001e1e1ea220 */ /* 0x010fe20000400000 */
[----:B--2---:R-:W-:-:S05]  /*aab0*/  @!P1 FMUL R31, R31, R31 ;  /* 0x0000001f1f1f9220 */ /* 0x004fca0000400000 */
[----:B------:R-:W-:Y:S01]  /*aac0*/  F2FP.SATFINITE.E5M2.F32.PACK_AB_MERGE_C R81, R31, R30, RZ ;  /* 0x0000001e1f51723e */ /* 0x000fe200048060ff */
[----:B0-----:R-:W-:Y:S06]  /*aad0*/  @!P0 BRA `(.L_x_2032) ;  /* 0x0000000000408947 */ /* 0x001fec0003800000 */
        /* <DEDUP_REMOVED lines=16> */
.L_x_2032:
        /* <DEDUP_REMOVED lines=12> */
[----:B------:R-:W2:Y:S01]  /*aca0*/  FENCE.VIEW.ASYNC.T ;  /* 0x00000000000073c6 */ /* 0x000ea20000000200 */
[----:B------:R-:W-:Y:S05]  /*acb0*/  @P0 BRA `(.L_x_2033) ;  /* 0x0000000000080947 */ /* 0x000fea0003800000 */
[----:B------:R-:W-:Y:S05]  /*acc0*/  BPT.TRAP 0x1 ;  /* 0x000000040000795c */ /* 0x000fea0000300000 */
[----:B------:R-:W-:Y:S05]  /*acd0*/  BPT.TRAP 0x1 ;  /* 0x000000040000795c */ /* 0x000fea0000300000 */
.L_x_2033:
        /* <DEDUP_REMOVED lines=8> */
[----:B--2---:R-:W-:Y:S01]  /*ad60*/  SYNCS.ARRIVE.TRANS64.RED.A1T0 RZ, [UR4], RZ ;  /* 0x000000ffffff79a7 */ /* 0x004fe20008100404 */
[----:B------:R-:W-:Y:S05]  /*ad70*/  BRA.U UP0, `(.L_x_2034) ;  /* 0x0000000100047547 */ /* 0x000fea000b800000 */
[----:B------:R-:W-:Y:S05]  /*ad80*/  BPT.TRAP 0x1 ;  /* 0x000000040000795c */ /* 0x000fea0000300000 */
.L_x_2034:
[----:B------:R-:W-:Y:S01]  /*ad90*/  MOV R0, UR39 ;  /* 0x0000002700007c02 */ /* 0x000fe20008000f00 */
[----:B------:R-:W-:Y:S01]  /*ada0*/  FADD2 R50, R50.F32x2.HI_LO, RZ.F32 ;  /* 0x000000ff3232724b */ /* 0x000fe20000200000 */
[----:B------:R-:W-:Y:S02]  /*adb0*/  FSETP.NEU.AND P1, PT, R22, R23, PT ;  /* 0x000000171600720b */ /* 0x000fe40003f2d000 */
[----:B------:R-:W-:Y:S01]  /*adc0*/  SHF.L.U32 R0, R0, 0x1f, RZ ;  /* 0x0000001f00007819 */ /* 0x000fe200000006ff */
[----:B------:R-:W-:-:S03]  /*add0*/  FADD2 R50, R50.F32x2.HI_LO, R44.F32x2.HI_LO ;  /* 0x0000002c3232724b */ /* 0x000fc60000000000 */
[----:B------:R-:W2:Y:S02]  /*ade0*/  SYNCS.PHASECHK.TRANS64.TRYWAIT P2, [UR55], R0 ;  /* 0x00000000ff0075a7 */ /* 0x000ea40008041137 */
[----:B--2---:R-:W-:Y:S05]  /*adf0*/  @!P2 BRA `(.L_x_2035) ;  /* 0x0000006c002ca947 */ /* 0x004fea0003800000 */
.L_x_2155:
[----:B------:R-:W-:Y:S01]  /*ae00*/  BSSY.RECONVERGENT B0, `(.L_x_2036) ;  /* 0x000000b000007945 */ /* 0x000fe20003800200 */
[----:B------:R-:W-:Y:S01]  /*ae10*/  FADD2 R52, R52.F32x2.HI_LO, RZ.F32 ;  /* 0x000000ff3434724b */ /* 0x000fe20000200000 */
[----:B--2---:R-:W-:Y:S02]  /*ae20*/  MOV R3, 0x3f000000 ;  /* 0x3f00000000037802 */ /* 0x004fe40000000f00 */
[----:B------:R-:W-:Y:S05]  /*ae30*/  @!P1 BRA `(.L_x_2037) ;  /* 0x00000000001c9947 */ /* 0x000fea0003800000 */
[----:B------:R-:W-:-:S04]  /*ae40*/  FADD R0, -R23, R22 ;  /* 0x0000001617007221 */ /* 0x000fc80000000100 */
[----:B------:R-:W-:-:S05]  /*ae50*/  FMUL R0, R0, UR36 ;  /* 0x0000002400007c20 */ /* 0x000fca0008400000 */
[----:B------:R-:W-:-:S13]  /*ae60*/  FSETP.GEU.AND P1, PT, R0, -126, PT ;  /* 0xc2fc00000000780b */ /* 0x000fda0003f2e000 */
[----:B------:R-:W-:-:S04]  /*ae70*/  @!P1 FMUL R0, R0, 0.5 ;  /* 0x3f00000000009820 */ /* 0x000fc80000400000 */
[----:B------:R-:W2:Y:S02]  /*ae80*/  MUFU.EX2 R3, R0 ;  /* 0x0000000000037308 */ /* 0x000ea40000000800 */
[----:B--2---:R-:W-:-:S04]  /*ae90*/  @!P1 FMUL R3, R3, R3 ;  /* 0x0000000303039220 */ /* 0x004fc80000400000 */
[----:B------:R-:W-:Y:S02]  /*aea0*/  FMUL R3, R3, 0.5 ;  /* 0x3f00000003037820 */ /* 0x000fe40000400000 */
.L_x_2037:
[----:B------:R-:W-:Y:S05]  /*aeb0*/  BSYNC.RECONVERGENT B0 ;  /* 0x0000000000007941 */ /* 0x000fea0003800200 */
.L_x_2036:
[----:B------:R-:W-:Y:S01]  /*aec0*/  FMUL R3, R3, R18 ;  /* 0x0000001203037220 */ /* 0x000fe20000400000 */
[----:B------:R-:W-:Y:S01]  /*aed0*/  FADD2 R40, R40.F32x2.HI_LO, RZ.F32 ;  /* 0x000000ff2828724b */ /* 0x000fe20000200000 */
[----:B------:R-:W-:Y:S01]  /*aee0*/  LOP3.LUT P1, RZ, R64, R65, RZ, 0xfc, !PT ;  /* 0x0000004140ff7212 */ /* 0x000fe2000782fcff */
        /* <DEDUP_REMOVED lines=17> */
[----:B------:R-:W-:Y:S05]  /*b000*/  @P0 BRA `(.L_x_2039) ;  /* 0x0000000000040947 */ /* 0x000fea0003800000 */
[----:B------:R-:W-:Y:S05]  /*b010*/  BPT.TRAP 0x1 ;  /* 0x000000040000795c */ /* 0x000fea0000300000 */
.L_x_2039:
[----:B------:R-:W-:Y:S01]  /*b020*/  IMAD.U32 R3, RZ, RZ, UR40 ;  /* 0x00000028ff037e24 */ /* 0x000fe2000f8e00ff */
[----:B------:R-:W-:-:S04]  /*b030*/  ISETP.NE.AND P0, PT, R57, R66, PT ;  /* 0x000000423900720c */ /* 0x000fc80003f05270 */
[----:B------:R-:W-:-:S04]  /*b040*/  SHF.L.U32 R3, R3, 0x1f, RZ ;  /* 0x0000001f03037819 */ /* 0x000fc800000006ff */
[----:B------:R-:W2:Y:S02]  /*b050*/  SYNCS.PHASECHK.TRANS64.TRYWAIT P1, [UR42], R3 ;  /* 0x00000003ff0075a7 */ /* 0x000ea4000802112a */
[----:B--2---:R-:W-:Y:S05]  /*b060*/  @!P1 BRA `(.L_x_2040) ;  /* 0x0000006800a89947 */ /* 0x004fea0003800000 */
.L_x_2157:
        /* <DEDUP_REMOVED lines=17> */
.L_x_2041:
[----:B------:R-:W-:Y:S05]  /*b180*/  WARPSYNC.ALL ;  /* 0x0000000000007948 */ /* 0x000fea0003800000 */
[----:B------:R-:W-:-:S13]  /*b190*/  R2UR UR4, R63 ;  /* 0x000000003f0472ca */ /* 0x000fda00000e0000 */
[----:B------:R3:W-:Y:S02]  /*b1a0*/  STTM.x2 tmem[UR4], R18 ;  /* 0x00000012000079ed */ /* 0x0007e400080c0004 */
.L_x_2038:
[C---:B--2---:R-:W-:Y:S01]  /*b1b0*/  VIADD R0, R65.reuse, 0x1 ;  /* 0x0000000141007836 */ /* 0x044fe20000000000 */
[----:B------:R-:W-:Y:S01]  /*b1c0*/  IADD3 R65, PT, PT, R65, -0x1, RZ ;  /* 0xffffffff41417810 */ /* 0x000fe20007ffe0ff */
[----:B-1----:R-:W-:-:S03]  /*b1d0*/  IMAD.MOV.U32 R22, RZ, RZ, R19 ;  /* 0x000000ffff167224 */ /* 0x002fc600078e0013 */
[----:B------:R-:W-:-:S13]  /*b1e0*/  ISETP.GT.U32.AND P0, PT, R0, 0x1, PT ;  /* 0x000000010000780c */ /* 0x000fda0003f04070 */
[----:B------:R-:W-:Y:S05]  /*b1f0*/  @P0 BRA `(.L_x_2042) ;  /* 0xffffffe400340947 */ /* 0x000fea000383ffff */
.L_x_2022:
[----:B------:R-:W-:-:S13]  /*b200*/  ISETP.NE.AND P0, PT, R64, RZ, PT ;  /* 0x000000ff4000720c */ /* 0x000fda0003f05270 */
[----:B------:R-:W-:Y:S05]  /*b210*/  @!P0 BRA `(.L_x_2043) ;  /* 0x0000002000808947 */ /* 0x000fea0003800000 */
[----:B------:R-:W-:Y:S01]  /*b220*/  UISETP.NE.AND UP0, UPT, UR56, URZ, UPT ;  /* 0x000000ff3800728c */ /* 0x000fe2000bf05270 */
[----:B------:R-:W-:Y:S01]  /*b230*/  IMAD.U32 R59, R16, 0x10000, RZ ;  /* 0x00010000103b7824 */ /* 0x000fe200078e00ff */
[----:B------:R-:W-:Y:S02]  /*b240*/  UMOV UR4, 0x20 ;  /* 0x0000002000047882 */ /* 0x000fe40000000000 */
[----:B------:R-:W-:Y:S02]  /*b250*/  USEL UR4, UR4, 0xa0, UP0 ;  /* 0x000000a004047887 */ /* 0x000fe40008000000 */
[----:B------:R-:W-:Y:S01]  /*b260*/  LOP3.LUT R59, R59, 0x600000, RZ, 0xc0, !PT ;  /* 0x006000003b3b7812 */ /* 0x000fe200078ec0ff */
[----:B------:R-:W-:Y:S02]  /*b270*/  USEL UR36, UR49, UR48, UP0 ;  /* 0x0000003031247287 */ /* 0x000fe40008000000 */
[----:B------:R-:W-:Y:S02]  /*b280*/  USEL UR52, UR53, UR52, UP0 ;  /* 0x0000003435347287 */ /* 0x000fe40008000000 */
[----:B0-----:R-:W-:Y:S01]  /*b290*/  VIADD R0, R59, UR4 ;  /* 0x000000043b007c36 */ /* 0x001fe20008000000 */
[----:B------:R-:W-:-:S02]  /*b2a0*/  USEL UR4, URZ, 0x80, UP0 ;  /* 0x00000080ff047887 */ /* 0x000fc40008000000 */
[----:B------:R-:W-:-:S03]  /*b2b0*/  UISETP.GT.U32.AND UP0, UPT, UR36, 0x1, UPT ;  /* 0x000000012400788c */ /* 0x000fc6000bf04070 */
[----:B------:R-:W0:Y:S01]  /*b2c0*/  SHFL.IDX PT, R0, R0, RZ, 0x1f ;  /* 0x00001fff00007589 */ /* 0x000e2200000e0000 */
[----:B------:R-:W-:Y:S02]  /*b2d0*/  LOP3.LUT R59, R59, UR4, RZ, 0xfc, !PT ;  /* 0x000000043b3b7c12 */ /* 0x000fe4000f8efcff */
[----:B0-----:R-:W-:-:S03]  /*b2e0*/  R2UR UR39, R0 ;  /* 0x00000000002772ca */ /* 0x001fc600000e0000 */
[----:B------:R-:W-:-:S12]  /*b2f0*/  BRA.U UP0, `(.L_x_2044) ;  /* 0x0000000100047547 */ /* 0x000fd8000b800000 */
[----:B------:R-:W-:Y:S05]  /*b300*/  BPT.TRAP 0x1 ;  /* 0x000000040000795c */ /* 0x000fea0000300000 */
.L_x_2044:
        /* <DEDUP_REMOVED lines=10> */
.L_x_2159:
        /* <DEDUP_REMOVED lines=17> */
.L_x_2046:
        /* <DEDUP_REMOVED lines=23> */
.L_x_2047:
        /* <DEDUP_REMOVED lines=23> */
.L_x_2048:
        /* <DEDUP_REMOVED lines=24> */
.L_x_2050:
[----:B------:R-:W-:Y:S05]  /*b920*/  BSYNC.RECONVERGENT B6 ;  /* 0x0000000000067941 */ /* 0x000fea0003800200 */
.L_x_2049:
[C---:B------:R-:W-:Y:S01]  /*b930*/  VIADD R0, R58.reuse, 0x1 ;  /* 0x000000013a007836 */ /* 0x040fe20000000000 */
[CC--:B------:R-:W-:Y:S01]  /*b940*/  ISETP.GE.AND P3, PT, R58.reuse, R17.reuse, PT ;  /* 0x000000113a00720c */ /* 0x0c0fe20003f66270 */
[----:B------:R-:W-:Y:S01]  /*b950*/  VIADD R4, R58, 0x2 ;  /* 0x000000023a047836 */ /* 0x000fe20000000000 */
[----:B------:R-:W-:Y:S05]  /*b960*/  WARPSYNC.ALL ;  /* 0x0000000000007948 */ /* 0x000fea0003800000 */
[-C--:B------:R-:W-:Y:S01]  /*b970*/  ISETP.GE.AND P2, PT, R0, R17.reuse, PT ;  /* 0x000000110000720c */ /* 0x080fe20003f46270 */
[----:B------:R-:W-:Y:S01]  /*b980*/  VIADD R0, R58, 0x4 ;  /* 0x000000043a007836 */ /* 0x000fe20000000000 */
[-C--:B------:R-:W-:Y:S01]  /*b990*/  ISETP.GE.AND P1, PT, R4, R17.reuse, PT ;  /* 0x000000110400720c */ /* 0x080fe20003f26270 */
[----:B------:R-:W-:Y:S01]  /*b9a0*/  VIADD R4, R58, 0x5 ;  /* 0x000000053a047836 */ /* 0x000fe20000000000 */
[----:B------:R-:W-:Y:S01]  /*b9b0*/  FSEL R40, R40, -INF , !P3 ;  /* 0xff80000028287808 */ /* 0x000fe20005800000 */
[----:B------:R-:W-:Y:S01]  /*b9c0*/  VIADD R6, R58, 0x3 ;  /* 0x000000033a067836 */ /* 0x000fe20000000000 */
[-C--:B------:R-:W-:Y:S01]  /*b9d0*/  ISETP.GE.AND P6, PT, R0, R17.reuse, PT ;  /* 0x000000110000720c */ /* 0x080fe20003fc6270 */
[----:B------:R-:W-:Y:S01]  /*b9e0*/  VIADD R0, R58, 0x6 ;  /* 0x000000063a007836 */ /* 0x000fe20000000000 */
[-C--:B------:R-:W-:Y:S01]  /*b9f0*/  ISETP.GE.AND P5, PT, R4, R17.reuse, PT ;  /* 0x000000110400720c */ /* 0x080fe20003fa6270 */
[C---:B------:R-:W-:Y:S01]  /*ba00*/  VIADD R4, R58.reuse, 0x7 ;  /* 0x000000073a047836 */ /* 0x040fe20000000000 */
[----:B------:R-:W-:Y:S01]  /*ba10*/  FSEL R41, R41, -INF , !P2 ;  /* 0xff80000029297808 */ /* 0x000fe20005000000 */
[----:B------:R-:W-:Y:S01]  /*ba20*/  VIADD R12, R58, 0x17 ;  /* 0x000000173a0c7836 */ /* 0x000fe20000000000 */
[-C--:B------:R-:W-:Y:S01]  /*ba30*/  ISETP.GE.AND P4, PT, R0, R17.reuse, PT ;  /* 0x000000110000720c */ /* 0x080fe20003f86270 */
[----:B------:R-:W-:Y:S01]  /*ba40*/  VIADD R0, R58, 0x8 ;  /* 0x000000083a007836 */ /* 0x000fe20000000000 */
[-C--:B------:R-:W-:Y:S01]  /*ba50*/  ISETP.GE.AND P3, PT, R4, R17.reuse, PT ;  /* 0x000000110400720c */ /* 0x080fe20003f66270 */
[----:B------:R-:W-:Y:S01]  /*ba60*/  VIADD R4, R58, 0x9 ;  /* 0x000000093a047836 */ /* 0x000fe20000000000 */
[----:B------:R-:W-:-:S02]  /*ba70*/  ISETP.GE.AND P0, PT, R6, R17, PT ;  /* 0x000000110600720c */ /* 0x000fc40003f06270 */
[-C--:B------:R-:W-:Y:S01]  /*ba80*/  ISETP.GE.AND P2, PT, R0, R17.reuse, PT ;  /* 0x000000110000720c */ /* 0x080fe20003f46270 */
[----:B------:R-:W-:Y:S01]  /*ba90*/  VIADD R0, R58, 0xa ;  /* 0x0000000a3a007836 */ /* 0x000fe20000000000 */
[----:B------:R-:W-:Y:S02]  /*baa0*/  FSEL R42, R42, -INF , !P1 ;  /* 0xff8000002a2a7808 */ /* 0x000fe40004800000 */
[-C--:B------:R-:W-:Y:S01]  /*bab0*/  ISETP.GE.AND P1, PT, R4, R17.reuse, PT ;  /* 0x000000110400720c */ /* 0x080fe20003f26270 */
[----:B------:R-:W-:Y:S01]  /*bac0*/  VIADD R4, R58, 0xb ;  /* 0x0000000b3a047836 */ /* 0x000fe20000000000 */
[----:B------:R-:W-:Y:S02]  /*bad0*/  FSEL R43, R43, -INF , !P0 ;  /* 0xff8000002b2b7808 */ /* 0x000fe40004000000 */
[----:B------:R-:W-:Y:S01]  /*bae0*/  ISETP.GE.AND P0, PT, R0, R17, PT ;  /* 0x000000110000720c */ /* 0x000fe20003f06270 */
[----:B------:R-:W-:Y:S01]  /*baf0*/  VIADD R0, R58, 0xc ;  /* 0x0000000c3a007836 */ /* 0x000fe20000000000 */
[----:B------:R-:W-:-:S02]  /*bb00*/  FSEL R44, R44, -INF , !P6 ;  /* 0xff8000002c2c7808 */ /* 0x000fc40007000000 */
        /* <DEDUP_REMOVED lines=21> */
[----:B------:R-:W-:Y:S02]  /*bc60*/  R2UR UR4, R59 ;  /* 0x000000003b0472ca */ /* 0x000fe400000e0000 */
        /* <DEDUP_REMOVED lines=9> */
[-C--:B------:R-:W-:Y:S02]  /*bd00*/  ISETP.GE.AND P3, PT, R4, R17.reuse, PT ;  /* 0x000000110400720c */ /* 0x080fe40003f66270 */
[----:B------:R-:W-:Y:S01]  /*bd10*/  FSEL R39, R39, -INF , !P2 ;  /* 0xff80000027277808 */ /* 0x000fe20005000000 */
[----:B------:R-:W0:Y:S01]  /*bd20*/  LDTM.x8 R4, tmem[UR4+0x18] ;  /* 0x00001804000479ee */ /* 0x000e2200081c0000 */
[----:B------:R-:W-:Y:S01]  /*bd30*/  ISETP.GE.AND P2, PT, R0, R17, PT ;  /* 0x000000110000720c */ /* 0x000fe20003f46270 */
[----:B------:R-:W-:Y:S01]  /*bd40*/  VIADD R0, R58, 0x18 ;  /* 0x000000183a007836 */ /* 0x000fe20000000000 */
[----:B------:R-:W-:-:S02]  /*bd50*/  FSEL R24, R24, -INF , !P1 ;  /* 0xff80000018187808 */ /* 0x000fc40004800000 */
[----:B------:R-:W-:Y:S02]  /*bd60*/  FSEL R25, R25, -INF , !P0 ;  /* 0xff80000019197808 */ /* 0x000fe40004000000 */
[-C--:B------:R-:W-:Y:S01]  /*bd70*/  ISETP.GE.AND P1, PT, R12, R17.reuse, PT ;  /* 0x000000110c00720c */ /* 0x080fe20003f26270 */
[----:B------:R-:W-:Y:S01]  /*bd80*/  VIADD R12, R58, 0x19 ;  /* 0x000000193a0c7836 */ /* 0x000fe20000000000 */
[-C--:B------:R-:W-:Y:S01]  /*bd90*/  ISETP.GE.AND P0, PT, R0, R17.reuse, PT ;  /* 0x000000110000720c */ /* 0x080fe20003f06270 */
[----:B------:R-:W-:Y:S01]  /*bda0*/  VIADD R0, R58, 0x1a ;  /* 0x0000001a3a007836 */ /* 0x000fe20000000000 */
[----:B------:R-:W-:Y:S02]  /*bdb0*/  FSEL R26, R26, -INF , !P6 ;  /* 0xff8000001a1a7808 */ /* 0x000fe40007000000 */
[----:B------:R-:W-:Y:S02]  /*bdc0*/  FSEL R27, R27, -INF , !P5 ;  /* 0xff8000001b1b7808 */ /* 0x000fe40006800000 */
[-C--:B------:R-:W-:Y:S01]  /*bdd0*/  ISETP.GE.AND P6, PT, R12, R17.reuse, PT ;  /* 0x000000110c00720c */ /* 0x080fe20003fc6270 */
[----:B------:R-:W-:Y:S01]  /*bde0*/  VIADD R12, R58, 0x1b ;  /* 0x0000001b3a0c7836 */ /* 0x000fe20000000000 */
[----:B------:R-:W-:Y:S01]  /*bdf0*/  ISETP.GE.AND P5, PT, R0, R17, PT ;  /* 0x000000110000720c */ /* 0x000fe20003fa6270 */
[----:B------:R-:W-:Y:S01]  /*be00*/  VIADD R0, R58, 0x1c ;  /* 0x0000001c3a007836 */ /* 0x000fe20000000000 */
[----:B------:R-:W-:-:S02]  /*be10*/  FSEL R28, R28, -INF , !P4 ;  /* 0xff8000001c1c7808 */ /* 0x000fc40006000000 */
[----:B------:R-:W-:Y:S02]  /*be20*/  FSEL R29, R29, -INF , !P3 ;  /* 0xff8000001d1d7808 */ /* 0x000fe40005800000 */
[-C--:B------:R-:W-:Y:S01]  /*be30*/  ISETP.GE.AND P4, PT, R12, R17.reuse, PT ;  /* 0x000000110c00720c */ /* 0x080fe20003f86270 */
[----:B------:R-:W-:Y:S01]  /*be40*/  VIADD R12, R58, 0x1d ;  /* 0x0000001d3a0c7836 */ /* 0x000fe20000000000 */
[----:B------:R-:W-:Y:S01]  /*be50*/  ISETP.GE.AND P3, PT, R0, R17, PT ;  /* 0x000000110000720c */ /* 0x000fe20003f66270 */
[----:B------:R-:W-:Y:S01]  /*be60*/  VIADD R0, R58, 0x1e ;  /* 0x0000001e3a007836 */ /* 0x000fe20000000000 */
[----:B------:R-:W-:Y:S01]  /*be70*/  FSEL R30, R30, -INF , !P2 ;  /* 0xff8000001e1e7808 */ /* 0x000fe20005000000 */
[----:B------:R-:W-:Y:S01]  /*be80*/  VIADD R58, R58, 0x1f ;  /* 0x0000001f3a3a7836 */ /* 0x000fe20000000000 */
[----:B------:R-:W-:Y:S02]  /*be90*/  FSEL R31, R31, -INF , !P1 ;  /* 0xff8000001f1f7808 */ /* 0x000fe40004800000 */
[----:B0-----:R-:W-:-:S02]  /*bea0*/  FSEL R16, R4, -INF , !P0 ;  /* 0xff80000004107808 */ /* 0x001fc40004000000 */
[-C--:B------:R-:W-:Y:S02]  /*beb0*/  ISETP.GE.AND P2, PT, R12, R17.reuse, PT ;  /* 0x000000110c00720c */ /* 0x080fe40003f46270 */
[-C--:B------:R-:W-:Y:S02]  /*bec0*/  ISETP.GE.AND P1, PT, R0, R17.reuse, PT ;  /* 0x000000110000720c */ /* 0x080fe40003f26270 */
[----:B------:R-:W-:Y:S02]  /*bed0*/  ISETP.GE.AND P0, PT, R58, R17, PT ;  /* 0x000000113a00720c */ /* 0x000fe40003f06270 */
[----:B------:R-:W-:Y:S02]  /*bee0*/  FMNMX3 R3, R19, R40, R44, !PT ;  /* 0x0000002813037276 */ /* 0x000fe4000780002c */
[----:B------:R-:W-:Y:S02]  /*bef0*/  FSEL R17, R5, -INF , !P6 ;  /* 0xff80000005117808 */ /* 0x000fe40007000000 */
[----:B------:R-:W-:-:S02]  /*bf00*/  FMNMX3 R0, R19, R41, R45, !PT ;  /* 0x0000002913007276 */ /* 0x000fc4000780002d */
[----:B------:R-:W-:Y:S02]  /*bf10*/  FMNMX3 R5, R19, R42, R46, !PT ;  /* 0x0000002a13057276 */ /* 0x000fe4000780002e */
[----:B------:R-:W-:Y:S02]  /*bf20*/  FMNMX3 R3, R3, R32, R36, !PT ;  /* 0x0000002003037276 */ /* 0x000fe40007800024 */
[----:B------:R-:W-:Y:S02]  /*bf30*/  FSEL R22, R6, -INF , !P5 ;  /* 0xff80000006167808 */ /* 0x000fe40006800000 */
[----:B------:R-:W-:Y:S02]  /*bf40*/  FMNMX3 R0, R0, R33, R37, !PT ;  /* 0x0000002100007276 */ /* 0x000fe40007800025 */
[----:B------:R-:W-:Y:S02]  /*bf50*/  FMNMX3 R6, R19, R43, R47, !PT ;  /* 0x0000002b13067276 */ /* 0x000fe4000780002f */
[----:B------:R-:W-:-:S02]  /*bf60*/  FMNMX3 R5, R5, R34, R38, !PT ;  /* 0x0000002205057276 */ /* 0x000fc40007800026 */
[----:B------:R-:W-:Y:S02]  /*bf70*/  FSEL R48, R8, -INF , !P3 ;  /* 0xff80000008307808 */ /* 0x000fe40005800000 */
[----:B------:R-:W-:Y:S02]  /*bf80*/  FMNMX3 R3, R3, R24, R28, !PT ;  /* 0x0000001803037276 */ /* 0x000fe4000780001c */
[----:B------:R-:W-:Y:S02]  /*bf90*/  FSEL R49, R9, -INF , !P2 ;  /* 0xff80000009317808 */ /* 0x000fe40005000000 */
[----:B------:R-:W-:Y:S02]  /*bfa0*/  FMNMX3 R0, R0, R25, R29, !PT ;  /* 0x0000001900007276 */ /* 0x000fe4000780001d */
[----:B------:R-:W-:Y:S02]  /*bfb0*/  FSEL R50, R10, -INF , !P1 ;  /* 0xff8000000a327808 */ /* 0x000fe40004800000 */
[----:B------:R-:W-:-:S02]  /*bfc0*/  FMNMX3 R6, R6, R35, R39, !PT ;  /* 0x0000002306067276 */ /* 0x000fc40007800027 */
[----:B------:R-:W-:Y:S02]  /*bfd0*/  FMNMX3 R5, R5, R26, R30, !PT ;  /* 0x0000001a05057276 */ /* 0x000fe4000780001e */
[----:B------:R-:W-:Y:S02]  /*bfe0*/  FMNMX3 R4, R3, R16, R48, !PT ;  /* 0x0000001003047276 */ /* 0x000fe40007800030 */
[----:B------:R-:W-:Y:S02]  /*bff0*/  FMNMX3 R3, R0, R17, R49, !PT ;  /* 0x0000001100037276 */ /* 0x000fe40007800031 */
[----:B------:R-:W-:Y:S02]  /*c000*/  FSEL R23, R7, -INF , !P4 ;  /* 0xff80000007177808 */ /* 0x000fe40006000000 */
[----:B------:R-:W-:Y:S02]  /*c010*/  FSEL R51, R11, -INF , !P0 ;  /* 0xff8000000b337808 */ /* 0x000fe40004000000 */
[----:B------:R-:W-:-:S02]  /*c020*/  FMNMX3 R6, R6, R27, R31, !PT ;  /* 0x0000001b06067276 */ /* 0x000fc4000780001f */
        /* <DEDUP_REMOVED lines=24> */
.L_x_2051:
[----:B------:R-:W-:Y:S05]  /*c1b0*/  WARPSYNC.ALL ;  /* 0x0000000000007948 */ /* 0x000fea0003800000 */
[----:B------:R-:W-:Y:S01]  /*c1c0*/  R2UR UR4, R59 ;  /* 0x000000003b0472ca */ /* 0x000fe200000e0000 */
[----:B------:R-:W-:Y:S01]  /*c1d0*/  IMAD.MOV.U32 R52, RZ, RZ, R19 ;  /* 0x000000ffff347224 */ /* 0x000fe200078e0013 */
[----:B------:R-:W-:-:S11]  /*c1e0*/  ISETP.NE.AND P0, PT, RZ, UR47, PT ;  /* 0x0000002fff007c0c */ /* 0x000fd6000bf05270 */
[----:B------:R0:W-:Y:S02]  /*c1f0*/  STTM.x2 tmem[UR4], R52 ;  /* 0x00000034000079ed */ /* 0x0001e400080c0004 */
[----:B------:R-:W-:Y:S05]  /*c200*/  @P0 BRA `(.L_x_2052) ;  /* 0x0000000000040947 */ /* 0x000fea0003800000 */
[----:B------:R-:W-:Y:S05]  /*c210*/  BPT.TRAP 0x1 ;  /* 0x000000040000795c */ /* 0x000fea0000300000 */
.L_x_2052:
[----:B------:R-:W-:Y:S01]  /*c220*/  UISETP.NE.AND UP0, UPT, UR56, URZ, UPT ;  /* 0x000000ff3800728c */ /* 0x000fe2000bf05270 */
[----:B------:R-:W-:Y:S01]  /*c230*/  SHF.L.U32 R2, R2, 0x1f, RZ ;  /* 0x0000001f02027819 */ /* 0x000fe200000006ff */
[----:B------:R-:W-:Y:S01]  /*c240*/  UIADD3 UR4, UPT, UPT, UR37, 0x34320, URZ ;  /* 0x0003432025047890 */ /* 0x000fe2000fffe0ff */
[----:B------:R-:W-:Y:S01]  /*c250*/  MOV R3, UR46 ;  /* 0x0000002e00037c02 */ /* 0x000fe20008000f00 */
[----:B------:R-:W-:-:S04]  /*c260*/  USEL UR40, UR54, UR51, UP0 ;  /* 0x0000003336287287 */ /* 0x000fc80008000000 */
[----:B------:R-:W-:-:S03]  /*c270*/  ULOP3.LUT UR40, UR40, 0x1, URZ, 0x3c, !UPT ;  /* 0x0000000128287892 */ /* 0x000fc6000f8e3cff */
[----:B------:R-:W-:-:S09]  /*c280*/  @UP0 UIADD3 UR4, UPT, UPT, UR37, 0x34310, URZ ;  /* 0x0003431025040890 */ /* 0x000fd2000fffe0ff */
[----:B------:R-:W-:Y:S02]  /*c290*/  SYNCS.ARRIVE.TRANS64.A1T0 RZ, [UR4], RZ ;  /* 0x000000ffffff79a7 */ /* 0x000fe40008100004 */
[----:B------:R-:W1:Y:S01]  /*c2a0*/  LDCU UR4, c[0x0][0x414] ;  /* 0x00008280ff0477ac */ /* 0x000e620008000800 */
[----:B------:R-:W2:Y:S01]  /*c2b0*/  SYNCS.PHASECHK.TRANS64.TRYWAIT P5, [R3+UR37+0x34370], R2 ;  /* 0x03437002030075a7 */ /* 0x000ea200080a1125 */
[----:B-1----:R-:W-:-:S04]  /*c2c0*/  FMUL R0, R53, -UR4 ;  /* 0x8000000435007c20 */ /* 0x002fc80008400000 */
        /* <DEDUP_REMOVED lines=14> */
[----:B------:R-:W1:Y:S08]  /*c3b0*/  MUFU.EX2 R40, R40 ;  /* 0x0000002800287308 */ /* 0x000e700000000800 */
[----:B------:R-:W4:Y:S08]  /*c3c0*/  MUFU.EX2 R41, R41 ;  /* 0x0000002900297308 */ /* 0x000f300000000800 */
[----:B------:R-:W0:Y:S08]  /*c3d0*/  MUFU.EX2 R42, R42 ;  /* 0x0000002a002a7308 */ /* 0x000e300000000800 */
[----:B------:R-:W0:Y:S02]  /*c3e0*/  MUFU.EX2 R43, R43 ;  /* 0x0000002b002b7308 */ /* 0x000e240000000800 */
[----:B012-4-:R-:W-:Y:S05]  /*c3f0*/  @!P5 BRA `(.L_x_2053) ;  /* 0x0000005400f4d947 */ /* 0x017fea0003800000 */
.L_x_2161:
[--C-:B------:R-:W-:Y:S01]  /*c400*/  FFMA2 R4, R32.F32x2.HI_LO, UR4.F32, R0.reuse.F32 ;  /* 0x0000000420047c49 */ /* 0x100fe20009200000 */
        /* <DEDUP_REMOVED lines=14> */
[--C-:B0-----:R-:W-:Y:S01]  /*c4f0*/  FFMA2 R2, R36.F32x2.HI_LO, UR4.F32, R0.reuse.F32 ;  /* 0x0000000424027c49 */ /* 0x101fe20009200000 */
[----:B------:R-:W0:Y:S01]  /*c500*/  MUFU.EX2 R44, R44 ;  /* 0x0000002c002c7308 */ /* 0x000e220000000800 */
[----:B------:R-:W-:Y:S01]  /*c510*/  FFMA2 R6, R38.F32x2.HI_LO, UR4.F32, R0.F32 ;  /* 0x0000000426067c49 */ /* 0x000fe20009200000 */
[----:B------:R-:W-:Y:S01]  /*c520*/  F2FP.SATFINITE.E5M2.F32.PACK_AB_MERGE_C R61, R41, R40, RZ ;  /* 0x00000028293d723e */ /* 0x000fe200048060ff */
[----:B------:R-:W-:-:S02]  /*c530*/  @!P2 FMUL R5, R5, 0.5 ;  /* 0x3f0000000505a820 */ /* 0x000fc40000400000 */
[----:B------:R-:W-:-:S03]  /*c540*/  @!P1 FMUL R8, R8, 0.5 ;  /* 0x3f00000008089820 */ /* 0x000fc60000400000 */
[----:B------:R-:W-:Y:S01]  /*c550*/  @!P4 FMUL R47, R47, 0.5 ;  /* 0x3f0000002f2fc820 */ /* 0x000fe20000400000 */
[----:B------:R-:W1:Y:S01]  /*c560*/  MUFU.EX2 R45, R45 ;  /* 0x0000002d002d7308 */ /* 0x000e620000000800 */
[----:B------:R-:W-:-:S07]  /*c570*/  @!P3 FMUL R4, R4, 0.5 ;  /* 0x3f0000000404b820 */ /* 0x000fce0000400000 */
[----:B------:R-:W2:Y:S01]  /*c580*/  MUFU.EX2 R32, R46 ;  /* 0x0000002e00207308 */ /* 0x000ea20000000800 */
[----:B0-----:R-:W-:Y:S01]  /*c590*/  @!P0 FMUL R44, R44, R44 ;  /* 0x0000002c2c2c8220 */ /* 0x001fe20000400000 */
[----:B------:R-:W-:-:S06]  /*c5a0*/  FSETP.GEU.AND P0, PT, R9, -126, PT ;  /* 0xc2fc00000900780b */ /* 0x000fcc0003f0e000 */
        /* <DEDUP_REMOVED lines=10> */
[----:B0-----:R-:W-:-:S06]  /*c650*/  @!P2 FMUL R35, R35, R35 ;  /* 0x000000232323a220 */ /* 0x001fcc0000400000 */
[----:B------:R-:W-:Y:S01]  /*c660*/  @!P5 FMUL R3, R3, 0.5 ;  /* 0x3f0000000303d820 */ /* 0x000fe20000400000 */
[----:B------:R0:W4:Y:S01]  /*c670*/  MUFU.EX2 R34, R4 ;  /* 0x0000000400227308 */ /* 0x0001220000000800 */
[----:B-1----:R-:W-:-:S07]  /*c680*/  @!P1 FMUL R36, R36, R36 ;  /* 0x0000002424249220 */ /* 0x002fce0000400000 */
[----:B------:R1:W5:Y:S01]  /*c690*/  MUFU.EX2 R37, R9 ;  /* 0x0000000900257308 */ /* 0x0003620000000800 */
[----:B--2---:R-:W-:Y:S01]  /*c6a0*/  @!P4 FMUL R33, R33, R33 ;  /* 0x000000212121c220 */ /* 0x004fe20000400000 */
[----:B------:R-:W-:Y:S01]  /*c6b0*/  FSETP.GEU.AND P4, PT, R6, -126, PT ;  /* 0xc2fc00000600780b */ /* 0x000fe20003f8e000 */
[----:B------:R-:W-:-:S03]  /*c6c0*/  FFMA2 R46, R22.F32x2.HI_LO, UR4.F32, R0.F32 ;  /* 0x00000004162e7c49 */ /* 0x000fc60009200000 */
[----:B------:R-:W-:Y:S02]  /*c6d0*/  F2FP.SATFINITE.E5M2.F32.PACK_AB_MERGE_C R52, R33, R32, RZ ;  /* 0x000000202134723e */ /* 0x000fe400048060ff */
[----:B------:R-:W2:Y:S01]  /*c6e0*/  MUFU.EX2 R38, R2 ;  /* 0x0000000200267308 */ /* 0x000ea20000000800 */
[--C-:B0-----:R-:W-:Y:S02]  /*c6f0*/  FFMA2 R4, R24.F32x2.HI_LO, UR4.F32, R0.reuse.F32 ;  /* 0x0000000418047c49 */ /* 0x101fe40009200000 */
[----:B----4-:R-:W-:Y:S01]  /*c700*/  @!P3 FMUL R34, R34, R34 ;  /* 0x000000222222b220 */ /* 0x010fe20000400000 */
[----:B------:R-:W-:Y:S02]  /*c710*/  FSETP.GEU.AND P3, PT, R7, -126, PT ;  /* 0xc2fc00000700780b */ /* 0x000fe40003f6e000 */
[----:B------:R-:W-:Y:S01]  /*c720*/  FSETP.GEU.AND P2, PT, R4, -126, PT ;  /* 0xc2fc00000400780b */ /* 0x000fe20003f4e000 */
[----:B------:R-:W-:Y:S01]  /*c730*/  @!P4 FMUL R6, R6, 0.5 ;  /* 0x3f0000000606c820 */ /* 0x000fe20000400000 */
[----:B------:R-:W-:Y:S01]  /*c740*/  FSETP.GEU.AND P1, PT, R5, -126, PT ;  /* 0xc2fc00000500780b */ /* 0x000fe20003f2e000 */
[----:B-1----:R-:W-:Y:S01]  /*c750*/  FFMA2 R8, R26.F32x2.HI_LO, UR4.F32, R0.F32 ;  /* 0x000000041a087c49 */ /* 0x002fe20009200000 */
[----:B------:R0:W1:Y:S01]  /*c760*/  MUFU.EX2 R39, R3 ;  /* 0x0000000300277308 */ /* 0x0000620000000800 */
        /* <DEDUP_REMOVED lines=12> */
[----:B-1----:R-:W-:Y:S01]  /*c830*/  @!P5 FMUL R39, R39, R39 ;  /* 0x000000272727d220 */ /* 0x002fe20000400000 */
[----:B------:R-:W-:Y:S02]  /*c840*/  @!P0 FMUL R8, R8, 0.5 ;  /* 0x3f00000008088820 */ /* 0x000fe40000400000 */
[----:B------:R-:W-:Y:S02]  /*c850*/  FSETP.GEU.AND P5, PT, R2, -126, PT ;  /* 0xc2fc00000200780b */ /* 0x000fe40003fae000 */
[----:B------:R0:W1:Y:S01]  /*c860*/  MUFU.EX2 R27, R5 ;  /* 0x00000005001b7308 */ /* 0x0000620000000800 */
        /* <DEDUP_REMOVED lines=10> */
[----:B-1----:R-:W-:-:S03]  /*c910*/  @!P1 FMUL R27, R27, R27 ;  /* 0x0000001b1b1b9220 */ /* 0x002fc60000400000 */
[----:B------:R-:W-:Y:S02]  /*c920*/  FSETP.GEU.AND P1, PT, R4, -126, PT ;  /* 0xc2fc00000400780b */ /* 0x000fe40003f2e000 */
[----:B------:R-:W0:Y:S01]  /*c930*/  MUFU.EX2 R29, R9 ;  /* 0x00000009001d7308 */ /* 0x000e220000000800 */
[----:B----4-:R-:W-:Y:S01]  /*c940*/  FFMA2 R6, R30.F32x2.HI_LO, UR4.F32, R0.F32 ;  /* 0x000000041e067c49 */ /* 0x010fe20009200000 */
[----:B------:R-:W-:Y:S01]  /*c950*/  F2FP.SATFINITE.E5M2.F32.PACK_AB_MERGE_C R69, R27, R26, RZ ;  /* 0x0000001a1b45723e */ /* 0x000fe200048060ff */
[----:B-----5:R-:W-:-:S03]  /*c960*/  @!P3 FMUL R25, R25, R25 ;  /* 0x000000191919b220 */ /* 0x020fc60000400000 */
[----:B------:R-:W-:Y:S02]  /*c970*/  FSETP.GEU.AND P2, PT, R7, -126, PT ;  /* 0xc2fc00000700780b */ /* 0x000fe40003f4e000 */
[----:B------:R-:W-:Y:S01]  /*c980*/  FSETP.GEU.AND P3, PT, R6, -126, PT ;  /* 0xc2fc00000600780b */ /* 0x000fe20003f6e000 */
[----:B------:R-:W1:Y:S01]  /*c990*/  MUFU.EX2 R30, R2 ;  /* 0x00000002001e7308 */ /* 0x000e620000000800 */
[----:B--2---:R-:W-:Y:S01]  /*c9a0*/  @!P0 FMUL R28, R28, R28 ;  /* 0x0000001c1c1c8220 */ /* 0x004fe20000400000 */
[----:B------:R-:W-:Y:S01]  /*c9b0*/  @!P1 FMUL R4, R4, 0.5 ;  /* 0x3f00000004049820 */ /* 0x000fe20000400000 */
[----:B------:R-:W-:-:S05]  /*c9c0*/  FSETP.GEU.AND P0, PT, R5, -126, PT ;  /* 0xc2fc00000500780b */ /* 0x000fca0003f0e000 */
[----:B------:R-:W2:Y:S01]  /*c9d0*/  MUFU.EX2 R22, R4 ;  /* 0x0000000400167308 */ /* 0x000ea20000000800 */
[----:B0-----:R-:W-:Y:S01]  /*c9e0*/  @!P6 FMUL R29, R29, R29 ;  /* 0x0000001d1d1de220 */ /* 0x001fe20000400000 */
[----:B------:R-:W-:Y:S01]  /*c9f0*/  @!P2 FMUL R7, R7, 0.5 ;  /* 0x3f0000000707a820 */ /* 0x000fe20000400000 */
[----:B------:R-:W-:Y:S01]  /*ca00*/  FSETP.GEU.AND P6, PT, R46, -126, PT ;  /* 0xc2fc00002e00780b */ /* 0x000fe20003fce000 */
[----:B------:R-:W-:Y:S02]  /*ca10*/  @!P3 FMUL R6, R6, 0.5 ;  /* 0x3f0000000606b820 */ /* 0x000fe40000400000 */
[----:B------:R-:W-:Y:S02]  /*ca20*/  F2FP.SATFINITE.E5M2.F32.PACK_AB_MERGE_C R58, R29, R28, RZ ;  /* 0x0000001c1d3a723e */ /* 0x000fe400048060ff */
[----:B------:R-:W0:Y:S01]  /*ca30*/  MUFU.EX2 R17, R7 ;  /* 0x0000000700117308 */ /* 0x000e220000000800 */
[----:B-1----:R-:W-:Y:S01]  /*ca40*/  @!P5 FMUL R30, R30, R30 ;  /* 0x0000001e1e1ed220 */ /* 0x002fe20000400000 */
[----:B------:R-:W-:Y:S01]  /*ca50*/  FSETP.GEU.AND P5, PT, R47, -126, PT ;  /* 0xc2fc00002f00780b */ /* 0x000fe20003fae000 */
[----:B------:R-:W-:-:S05]  /*ca60*/  @!P0 FMUL R5, R5, 0.5 ;  /* 0x3f00000005058820 */ /* 0x000fca0000400000 */
[----:B------:R1:W4:Y:S01]  /*ca70*/  MUFU.EX2 R31, R3 ;  /* 0x00000003001f7308 */ /* 0x0003220000000800 */
[----:B--2---:R-:W-:Y:S01]  /*ca80*/  @!P1 FMUL R22, R22, R22 ;  /* 0x0000001616169220 */ /* 0x004fe20000400000 */
[----:B------:R-:W-:-:S05]  /*ca90*/  @!P6 FMUL R46, R46, 0.5 ;  /* 0x3f0000002e2ee820 */ /* 0x000fca0000400000 */
[----:B------:R-:W-:Y:S01]  /*caa0*/  @!P5 FMUL R47, R47, 0.5 ;  /* 0x3f0000002f2fd820 */ /* 0x000fe20000400000 */
[----:B------:R-:W2:Y:S01]  /*cab0*/  MUFU.EX2 R16, R6 ;  /* 0x0000000600107308 */ /* 0x000ea20000000800 */
[----:B0-----:R-:W-:-:S07]  /*cac0*/  @!P2 FMUL R17, R17, R17 ;  /* 0x000000111111a220 */ /* 0x001fce0000400000 */
[----:B------:R-:W0:Y:S01]  /*cad0*/  MUFU.EX2 R23, R5 ;  /* 0x0000000500177308 */ /* 0x000e220000000800 */
[--C-:B-1----:R-:W-:Y:S02]  /*cae0*/  FFMA2 R2, R48.F32x2.HI_LO, UR4.F32, R0.reuse.F32 ;  /* 0x0000000430027c49 */ /* 0x102fe40009200000 */
[----:B------:R-:W-:Y:S01]  /*caf0*/  FFMA2 R48, R50.F32x2.HI_LO, UR4.F32, R0.F32 ;  /* 0x0000000432307c49 */ /* 0x000fe20009200000 */
[----:B------:R-:W-:Y:S01]  /*cb00*/  USHF.R.U32.HI UR4, URZ, 0x15, UR39 ;  /* 0x00000015ff047899 */ /* 0x000fe20008011627 */
[----:B----4-:R-:W-:Y:S01]  /*cb10*/  @!P4 FMUL R31, R31, R31 ;  /* 0x0000001f1f1fc220 */ /* 0x010fe20000400000 */
[----:B------:R-:W-:Y:S02]  /*cb20*/  FSETP.GEU.AND P4, PT, R2, -126, PT ;  /* 0xc2fc00000200780b */ /* 0x000fe40003f8e000 */
[----:B------:R-:W-:Y:S01]  /*cb30*/  FSETP.GEU.AND P2, PT, R48, -126, PT ;  /* 0xc2fc00003000780b */ /* 0x000fe20003f4e000 */
[----:B--2---:R-:W-:Y:S01]  /*cb40*/  @!P3 FMUL R16, R16, R16 ;  /* 0x000000101010b220 */ /* 0x004fe20000400000 */
[----:B------:R-:W-:Y:S01]  /*cb50*/  FSETP.GEU.AND P1, PT, R49, -126, PT ;  /* 0xc2fc00003100780b */ /* 0x000fe20003f2e000 */
[----:B------:R-:W1:Y:S01]  /*cb60*/  MUFU.EX2 R46, R46 ;  /* 0x0000002e002e7308 */ /* 0x000e620000000800 */
[----:B------:R-:W-:-:S02]  /*cb70*/  FSETP.GEU.AND P3, PT, R3, -126, PT ;  /* 0xc2fc00000300780b */ /* 0x000fc40003f6e000 */
[----:B------:R-:W-:Y:S02]  /*cb80*/  MOV R0, UR46 ;  /* 0x0000002e00007c02 */ /* 0x000fe40008000f00 */
[----:B------:R-:W-:Y:S01]  /*cb90*/  F2FP.SATFINITE.E5M2.F32.PACK_AB_MERGE_C R71, R31, R30, RZ ;  /* 0x0000001e1f47723e */ /* 0x000fe200048060ff */
[----:B0-----:R-:W-:Y:S01]  /*cba0*/  @!P0 FMUL R23, R23, R23 ;  /* 0x0000001717178220 */ /* 0x001fe20000400000 */
[----:B------:R-:W-:Y:S01]  /*cbb0*/  MOV R5, UR4 ;  /* 0x0000000400057c02 */ /* 0x000fe20008000f00 */
[----:B------:R-:W-:Y:S01]  /*cbc0*/  @!P4 FMUL R2, R2, 0.5 ;  /* 0x3f0000000202c820 */ /* 0x000fe20000400000 */
[----:B------:R-:W0:Y:S01]  /*cbd0*/  MUFU.EX2 R47, R47 ;  /* 0x0000002f002f7308 */ /* 0x000e220000000800 */
[----:B------:R-:W-:Y:S01]  /*cbe0*/  @!P2 FMUL R48, R48, 0.5 ;  /* 0x3f0000003030a820 */ /* 0x000fe20000400000 */
[----:B------:R-:W-:Y:S01]  /*cbf0*/  LOP3.LUT P0, RZ, R5, 0x3, R56, 0x48, !PT ;  /* 0x0000000305ff7812 */ /* 0x000fe20007804838 */
[----:B------:R-:W-:Y:S01]  /*cc00*/  @!P1 FMUL R49, R49, 0.5 ;  /* 0x3f00000031319820 */ /* 0x000fe20000400000 */
[----:B------:R2:W-:Y:S01]  /*cc10*/  SYNCS.ARRIVE.TRANS64.A1T0 RZ, [R0+UR37+0x34370], RZ ;  /* 0x034370ff00ff79a7 */ /* 0x0005e20008100025 */
[----:B------:R-:W-:Y:S01]  /*cc20*/  @!P3 FMUL R3, R3, 0.5 ;  /* 0x3f0000000303b820 */ /* 0x000fe20000400000 */
[----:B------:R-:W-:-:S02]  /*cc30*/  F2FP.SATFINITE.E5M2.F32.PACK_AB_MERGE_C R56, R25, R24, RZ ;  /* 0x000000181938723e */ /* 0x000fc400048060ff */
[----:B------:R-:W4:Y:S01]  /*cc40*/  MUFU.EX2 R50, R2 ;  /* 0x0000000200327308 */ /* 0x000f220000000800 */
[----:B-1----:R-:W-:Y:S01]  /*cc50*/  @!P6 FMUL R46, R46, R46 ;  /* 0x0000002e2e2ee220 */ /* 0x002fe20000400000 */
[----:B------:R-:W-:Y:S02]  /*cc60*/  F2FP.SATFINITE.E5M2.F32.PACK_AB_MERGE_C R62, R17, R16, RZ ;  /* 0x00000010113e723e */ /* 0x000fe400048060ff */
[----:B------:R-:W-:-:S04]  /*cc70*/  F2FP.SATFINITE.E5M2.F32.PACK_AB_MERGE_C R73, R23, R22, RZ ;  /* 0x000000161749723e */ /* 0x000fc800048060ff */
[----:B------:R-:W1:Y:S01]  /*cc80*/  MUFU.EX2 R51, R3 ;  /* 0x0000000300337308 */ /* 0x000e620000000800 */
[----:B0-----:R-:W-:-:S05]  /*cc90*/  @!P5 FMUL R47, R47, R47 ;  /* 0x0000002f2f2fd220 */ /* 0x001fca0000400000 */
[----:B------:R-:W-:Y:S02]  /*cca0*/  F2FP.SATFINITE.E5M2.F32.PACK_AB_MERGE_C R64, R47, R46, RZ ;  /* 0x0000002e2f40723e */ /* 0x000fe400048060ff */
[----:B------:R-:W0:Y:S01]  /*ccb0*/  MUFU.EX2 R48, R48 ;  /* 0x0000003000307308 */ /* 0x000e220000000800 */
[----:B----4-:R-:W-:Y:S01]  /*ccc0*/  @!P4 FMUL R50, R50, R50 ;  /* 0x000000323232c220 */ /* 0x010fe20000400000 */
[----:B------:R-:W-:-:S06]  /*ccd0*/  F2FP.SATFINITE.E5M2.F32.PACK_AB_MERGE_C R2, R43, R42, RZ ;  /* 0x0000002a2b02723e */ /* 0x000fcc00048060ff */
[----:B------:R-:W4:Y:S01]  /*cce0*/  MUFU.EX2 R49, R49 ;  /* 0x0000003100317308 */ /* 0x000f220000000800 */
[----:B-1----:R-:W-:-:S05]  /*ccf0*/  @!P3 FMUL R51, R51, R51 ;  /* 0x000000333333b220 */ /* 0x002fca0000400000 */
[----:B------:R-:W-:Y:S01]  /*cd00*/  F2FP.SATFINITE.E5M2.F32.PACK_AB_MERGE_C R75, R51, R50, RZ ;  /* 0x00000032334b723e */ /* 0x000fe200048060ff */
[----:B0-----:R-:W-:Y:S01]  /*cd10*/  @!P2 FMUL R48, R48, R48 ;  /* 0x000000303030a220 */ /* 0x001fe20000400000 */
[----:B----4-:R-:W-:-:S05]  /*cd20*/  @!P1 FMUL R49, R49, R49 ;  /* 0x0000003131319220 */ /* 0x010fca0000400000 */
[----:B------:R-:W-:Y:S01]  /*cd30*/  F2FP.SATFINITE.E5M2.F32.PACK_AB_MERGE_C R66, R49, R48, RZ ;  /* 0x000000303142723e */ /* 0x000fe200048060ff */
[----:B--2---:R-:W-:Y:S06]  /*cd40*/  @!P0 BRA `(.L_x_2054) ;  /* 0x0000000000408947 */ /* 0x004fec0003800000 */
        /* <DEDUP_REMOVED lines=16> */
.L_x_2054:
        /* <DEDUP_REMOVED lines=16> */
.L_x_2055:
        /* <DEDUP_REMOVED lines=8> */
.L_x_2056:
[----:B------:R-:W-:Y:S01]  /*cfd0*/  MOV R0, UR40 ;  /* 0x0000002800007c02 */ /* 0x000fe20008000f00 */
[----:B------:R-:W-:Y:S01]  /*cfe0*/  FADD2 R42, R42.F32x2.HI_LO, RZ.F32 ;  /* 0x000000ff2a2a724b */ /* 0x000fe20000200000 */
[----:B------:R-:W-:Y:S02]  /*cff0*/  FSETP.NEU.AND P1, PT, R19, R53, PT ;  /* 0x000000351300720b */ /* 0x000fe40003f2d000 */
[----:B------:R-:W-:Y:S01]  /*d000*/  SHF.L.U32 R0, R0, 0x1f, RZ ;  /* 0x0000001f00007819 */ /* 0x000fe200000006ff */
[----:B------:R-:W-:-:S03]  /*d010*/  FADD2 R42, R42.F32x2.HI_LO, R36.F32x2.HI_LO ;  /* 0x000000242a2a724b */ /* 0x000fc60000000000 */
[----:B------:R-:W1:Y:S02]  /*d020*/  SYNCS.PHASECHK.TRANS64.TRYWAIT P2, [UR55], R0 ;  /* 0x00000000ff0075a7 */ /* 0x000e640008041137 */
[----:B-1----:R-:W-:Y:S05]  /*d030*/  @!P2 BRA `(.L_x_2057) ;  /* 0x0000004800fca947 */ /* 0x002fea0003800000 */
.L_x_2163:
[----:B------:R-:W-:Y:S01]  /*d040*/  BSSY.RECONVERGENT B0, `(.L_x_2058) ;  /* 0x000000c000007945 */ /* 0x000fe20003800200 */
[----:B------:R-:W-:Y:S01]  /*d050*/  FADD2 R44, R44.F32x2.HI_LO, RZ.F32 ;  /* 0x000000ff2c2c724b */ /* 0x000fe20000200000 */
[----:B-1----:R-:W-:Y:S02]  /*d060*/  MOV R3, 0x3f000000 ;  /* 0x3f00000000037802 */ /* 0x002fe40000000f00 */
        /* <DEDUP_REMOVED lines=9> */
.L_x_2059:
[----:B------:R-:W-:Y:S05]  /*d100*/  BSYNC.RECONVERGENT B0 ;  /* 0x0000000000007941 */ /* 0x000fea0003800200 */
.L_x_2058:
        /* <DEDUP_REMOVED lines=18> */
[----:B------:R-:W-:Y:S05]  /*d230*/  @P0 BRA `(.L_x_2060) ;  /* 0x0000000000040947 */ /* 0x000fea0003800000 */
[----:B------:R-:W-:Y:S05]  /*d240*/  BPT.TRAP 0x1 ;  /* 0x000000040000795c */ /* 0x000fea0000300000 */
.L_x_2060:
[----:B------:R-:W-:Y:S01]  /*d250*/  ULOP3.LUT UR52, UR52, 0x1, URZ, 0x3c, !UPT ;  /* 0x0000000134347892 */ /* 0x000fe2000f8e3cff */
[----:B------:R-:W-:-:S05]  /*d260*/  ISETP.NE.AND P0, PT, R57, R60, PT ;  /* 0x0000003c3900720c */ /* 0x000fca0003f05270 */
[----:B------:R-:W-:-:S05]  /*d270*/  IMAD.U32 R0, RZ, RZ, UR52 ;  /* 0x00000034ff007e24 */ /* 0x000fca000f8e00ff */
[----:B------:R-:W-:-:S04]  /*d280*/  SHF.L.U32 R0, R0, 0x1f, RZ ;  /* 0x0000001f00007819 */ /* 0x000fc800000006ff */
[----:B------:R-:W1:Y:S02]  /*d290*/  SYNCS.PHASECHK.TRANS64.TRYWAIT P1, [UR41], R0 ;  /* 0x00000000ff0075a7 */ /* 0x000e640008021129 */
[----:B-1----:R-:W-:Y:S05]  /*d2a0*/  @!P1 BRA `(.L_x_2061) ;  /* 0x0000004800789947 */ /* 0x002fea0003800000 */
.L_x_2165:
        /* <DEDUP_REMOVED lines=17> */
.L_x_2062:
[----:B------:R-:W-:Y:S05]  /*d3c0*/  WARPSYNC.ALL ;  /* 0x0000000000007948 */ /* 0x000fea0003800000 */
[----:B------:R-:W-:Y:S01]  /*d3d0*/  R2UR UR4, R59 ;  /* 0x000000003b0472ca */ /* 0x000fe200000e0000 */
[----:B------:R-:W-:-:S04]  /*d3e0*/  UISETP.NE.AND UP0, UPT, UR56, URZ, UPT ;  /* 0x000000ff3800728c */ /* 0x000fc8000bf05270 */
[----:B------:R-:W-:Y:S02]  /*d3f0*/  USEL UR51, UR51, UR40, UP0 ;  /* 0x0000002833337287 */ /* 0x000fe40008000000 */
[----:B------:R-:W-:-:S06]  /*d400*/  USEL UR54, UR40, UR54, UP0 ;  /* 0x0000003628367287 */ /* 0x000fcc0008000000 */
[----:B------:R2:W-:Y:S06]  /*d410*/  STTM.x2 tmem[UR4], R54 ;  /* 0x00000036000079ed */ /* 0x0005ec00080c0004 */
.L_x_2043:
[----:B------:R-:W-:-:S09]  /*d420*/  UISETP.NE.AND UP0, UPT, UR47, URZ, UPT ;  /* 0x000000ff2f00728c */ /* 0x000fd2000bf05270 */
[----:B------:R-:W-:Y:S05]  /*d430*/  BRA.U UP0, `(.L_x_2063) ;  /* 0x0000000100047547 */ /* 0x000fea000b800000 */
[----:B------:R-:W-:Y:S05]  /*d440*/  BPT.TRAP 0x1 ;  /* 0x000000040000795c */ /* 0x000fea0000300000 */
.L_x_2063:
[----:B------:R-:W-:Y:S02]  /*d450*/  UISETP.NE.AND UP1, UPT, UR56, URZ, UPT ;  /* 0x000000ff3800728c */ /* 0x000fe4000bf25270 */
[----:B------:R-:W-:-:S09]  /*d460*/  UIADD3 UR4, UPT, UPT, UR37, 0x34320, URZ ;  /* 0x0003432025047890 */ /* 0x000fd2000fffe0ff */
[----:B------:R-:W-:-:S09]  /*d470*/  @UP1 UIADD3 UR4, UPT, UPT, UR37, 0x34310, URZ ;  /* 0x0003431025041890 */ /* 0x000fd2000fffe0ff */
[----:B------:R-:W-:Y:S01]  /*d480*/  SYNCS.ARRIVE.TRANS64.A1T0 RZ, [UR4], RZ ;  /* 0x000000ffffff79a7 */ /* 0x000fe20008100004 */
[----:B------:R-:W-:Y:S01]  /*d490*/  USEL UR4, UR54, UR51, UP1 ;  /* 0x0000003336047287 */ /* 0x000fe20008800000 */
[----:B------:R-:W-:Y:S11]  /*d4a0*/  BRA.U UP0, `(.L_x_2064) ;  /* 0x0000000100047547 */ /* 0x000ff6000b800000 */
[----:B------:R-:W-:Y:S05]  /*d4b0*/  BPT.TRAP 0x1 ;  /* 0x000000040000795c */ /* 0x000fea0000300000 */
.L_x_2064:
[----:B------:R-:W-:-:S06]  /*d4c0*/  ULOP3.LUT UR4, UR4, 0x1, URZ, 0x3c, !UPT ;  /* 0x0000000104047892 */ /* 0x000fcc000f8e3cff */
[----:B01----:R-:W-:-:S04]  /*d4d0*/  MOV R3, UR4 ;  /* 0x0000000400037c02 */ /* 0x003fc80008000f00 */
[----:B------:R-:W-:-:S04]  /*d4e0*/  SHF.L.U32 R3, R3, 0x1f, RZ ;  /* 0x0000001f03037819 */ /* 0x000fc800000006ff */
[----:B------:R-:W0:Y:S02]  /*d4f0*/  SYNCS.PHASECHK.TRANS64.TRYWAIT P0, [UR55], R3 ;  /* 0x00000003ff0075a7 */ /* 0x000e240008001137 */
[----:B0-----:R-:W-:Y:S05]  /*d500*/  @!P0 BRA `(.L_x_2065) ;  /* 0x0000004400f88947 */ /* 0x001fea0003800000 */
.L_x_2167:
[----:B------:R-:W-:-:S04]  /*d510*/  UISETP.NE.AND UP0, UPT, UR56, URZ, UPT ;  /* 0x000000ff3800728c */ /* 0x000fc8000bf05270 */
[----:B------:R-:W-:-:S04]  /*d520*/  USEL UR48, UR49, UR48, UP0 ;  /* 0x0000003031307287 */ /* 0x000fc80008000000 */
[----:B------:R-:W-:-:S09]  /*d530*/  UISETP.GT.U32.AND UP0, UPT, UR48, 0x1, UPT ;  /* 0x000000013000788c */ /* 0x000fd2000bf04070 */
[----:B------:R-:W-:Y:S05]  /*d540*/  BRA.U UP0, `(.L_x_2066) ;  /* 0x0000000100087547 */ /* 0x000fea000b800000 */
[----:B------:R-:W-:Y:S05]  /*d550*/  BPT.TRAP 0x1 ;  /* 0x000000040000795c */ /* 0x000fea0000300000 */
[----:B------:R-:W-:Y:S05]  /*d560*/  BPT.TRAP 0x1 ;  /* 0x000000040000795c */ /* 0x000fea0000300000 */
.L_x_2066:
[----:B------:R-:W-:Y:S02]  /*d570*/  UISETP.NE.AND UP0, UPT, UR56, URZ, UPT ;  /* 0x000000ff3800728c */ /* 0x000fe4000bf05270 */
[----:B------:R-:W-:-:S09]  /*d580*/  UIADD3 UR4, UPT, UPT, UR37, 0x34308, URZ ;  /* 0x0003430825047890 */ /* 0x000fd2000fffe0ff */
[----:B------:R-:W-:-:S04]  /*d590*/  @UP0 UIADD3 UR4, UPT, UPT, UR37, 0x342f8, URZ ;  /* 0x000342f825040890 */ /* 0x000fc8000fffe0ff */
[----:B------:R-:W-:-:S09]  /*d5a0*/  UPRMT UR4, UR38, 0x654, UR4 ;  /* 0x0000065426047896 */ /* 0x000fd20008000004 */
[----:B------:R-:W-:Y:S01]  /*d5b0*/  SYNCS.ARRIVE.TRANS64.RED.A1T0 RZ, [UR4], RZ ;  /* 0x000000ffffff79a7 */ /* 0x000fe20008100404 */
[----:B------:R-:W-:Y:S05]  /*d5c0*/  EXIT ;  /* 0x000000000000794d */ /* 0x000fea0003800000 */
.L_x_1861:
[----:B------:R-:W-:-:S05]  /*d5d0*/  IMAD.MOV.U32 R3, RZ, RZ, -0x4 ;  /* 0xfffffffcff037424 */ /* 0x000fca00078e00ff */
[----:B------:R-:W-:-:S05]  /*d5e0*/  VIADDMNMX.U32 R0, R0, R3, 0x2, PT ;  /* 0x0000000200007446 */ /* 0x000fca0003800003 */
[----:B------:R-:W-:-:S04]  /*d5f0*/  IMAD.SHL.U32 R0, R0, 0x4, RZ ;  /* 0x0000000400007824 */ /* 0x000fc800078e00ff */
[----:B------:R-:W0:Y:S02]  /*d600*/  LDC R2, c[0x2][R0+0x18] ;  /* 0x0080060000027b82 */ /* 0x000e240000000800 */
[----:B0-----:R-:W-:-:S04]  /*d610*/  SHF.R.S32.HI R3, RZ, 0x1f, R2 ;  /* 0x0000001fff037819 */ /* 0x001fc80000011402 */
.L_x_2870:
[----:B------:R-:W-:Y:S05]  /*d620*/  BRX R2 -0xd630                                                                                                                                                                                                                                                                                                                                                                                                                                                                                                                                                               (*"BRANCH_TARGETS .L_x_2068,.L_x_2067,.L_x_2873"*) ;  /* 0xffffff2802747949 */ /* 0x000fea000383ffff */
.L_x_2067:
[----:B------:R-:W-:-:S08]  /*d630*/  NOP ;  /* 0x0000000000007918 */ /* 0x000fd00000000000 */
[----:B------:R-:W0:Y:S02]  /*d640*/  USETMAXREG.TRY_ALLOC.CTAPOOL UP0, 0xf8 ;  /* 0x000000f8000079c8 */ /* 0x000e240008000600 */
[----:B0-----:R-:W-:Y:S05]  /*d650*/  BRA.U !UP0, `(.L_x_2067) ;  /* 0xfffffffd08f47547 */ /* 0x001fea000b83ffff */
[----:B------:R-:W-:Y:S05]  /*d660*/  EXIT ;  /* 0x000000000000794d */ /* 0x000fea0003800000 */
.L_x_2068:
        /* <DEDUP_REMOVED lines=39> */
[----:B--2---:R-:W-:Y:S02]  /*d8e0*/  IMAD R2, R38, UR7, RZ ;  /* 0x0000000726027c24 */ /* 0x004fe4000f8e02ff */
[----:B------:R-:W-:-:S06]  /*d8f0*/  IMAD.HI.U32 R9, R5, R9, R4 ;  /* 0x0000000905097227 */ /* 0x000fcc00078e0004 */
[----:B----4-:R-:W-:-:S04]  /*d900*/  IMAD.HI.U32 R11, R9, UR8, RZ ;  /* 0x00000008090b7c27 */ /* 0x010fc8000f8e00ff */
[----:B------:R-:W-:-:S04]  /*d910*/  IMAD.MOV R5, RZ, RZ, -R11 ;  /* 0x000000ffff057224 */ /* 0x000fc800078e0a0b */
[----:B------:R-:W-:-:S05]  /*d920*/  IMAD R5, R0, R5, UR8 ;  /* 0x0000000800057e24 */ /* 0x000fca000f8e0205 */
[----:B------:R-:W-:-:S13]  /*d930*/  ISETP.GE.U32.AND P3, PT, R5, R0, PT ;  /* 0x000000000500720c */ /* 0x000fda0003f66070 */
[----:B------:R-:W-:Y:S01]  /*d940*/  @P3 IADD3 R5, PT, PT, R5, -R0, RZ ;  /* 0x8000000005053210 */ /* 0x000fe20007ffe0ff */
[----:B------:R-:W-:-:S03]  /*d950*/  @P3 VIADD R11, R11, 0x1 ;  /* 0x000000010b0b3836 */ /* 0x000fc60000000000 */
[----:B------:R-:W-:-:S13]  /*d960*/  ISETP.GE.U32.AND P2, PT, R5, R0, PT ;  /* 0x000000000500720c */ /* 0x000fda0003f46070 */
[----:B------:R-:W-:Y:S02]  /*d970*/  @P2 IADD3 R11, PT, PT, R11, 0x1, RZ ;  /* 0x000000010b0b2810 */ /* 0x000fe40007ffe0ff */
[----:B------:R-:W-:-:S05]  /*d980*/  @!P1 LOP3.LUT R11, RZ, R0, RZ, 0x33, !PT ;  /* 0x00000000ff0b9212 */ /* 0x000fca00078e33ff */
[----:B------:R-:W-:Y:S02]  /*d990*/  IMAD.MOV R29, RZ, RZ, -R11 ;  /* 0x000000ffff1d7224 */ /* 0x000fe400078e0a0b */
[----:B------:R-:W-:Y:S02]  /*d9a0*/  IMAD R2, R11, UR6, R2 ;  /* 0x000000060b027c24 */ /* 0x000fe4000f8e0202 */
[----:B------:R-:W-:-:S04]  /*d9b0*/  IMAD R29, R0, R29, UR8 ;  /* 0x00000008001d7e24 */ /* 0x000fc8000f8e021d */
[----:B---3--:R-:W-:Y:S02]  /*d9c0*/  IMAD R29, R29, UR9, R2 ;  /* 0x000000091d1d7c24 */ /* 0x008fe4000f8e0202 */
[----:B------:R-:W-:Y:S01]  /*d9d0*/  IMAD.SHL.U32 R2, R43, 0x10, RZ ;  /* 0x000000102b027824 */ /* 0x000fe200078e00ff */
[----:B------:R-:W-:Y:S06]  /*d9e0*/  BRA.U UP1, `(.L_x_2069) ;  /* 0x0000000101047547 */ /* 0x000fec000b800000 */
[----:B------:R-:W-:Y:S05]  /*d9f0*/  BPT.TRAP 0x1 ;  /* 0x000000040000795c */ /* 0x000fea0000300000 */
.L_x_2069:
        /* <DEDUP_REMOVED lines=14> */
.L_x_2169:
[----:B------:R-:W1:Y:S01]  /*dae0*/  S2UR UR6, SR_SWINHI ;  /* 0x00000000000679c3 */ /* 0x000e620000002f00 */
[----:B------:R-:W-:Y:S02]  /*daf0*/  LOP3.LUT R8, R18, 0x28, RZ, 0xfc, !PT ;  /* 0x0000002812087812 */ /* 0x000fe400078efcff */
[----:B------:R-:W-:Y:S02]  /*db00*/  LEA.HI R23, R4, R4, RZ, 0x1 ;  /* 0x0000000404177211 */ /* 0x000fe400078f08ff */
[----:B------:R-:W-:Y:S02]  /*db10*/  LOP3.LUT R12, R18, 0x30, RZ, 0xfc, !PT ;  /* 0x00000030120c7812 */ /* 0x000fe400078efcff */
[-C--:B------:R-:W-:Y:S02]  /*db20*/  ISETP.GE.AND P5, PT, R8, R7.reuse, PT ;  /* 0x000000070800720c */ /* 0x080fe40003fa6270 */
[----:B------:R-:W-:Y:S02]  /*db30*/  LOP3.LUT R8, R18, 0x40, RZ, 0xfc, !PT ;  /* 0x0000004012087812 */ /* 0x000fe400078efcff */
[----:B------:R-:W-:-:S02]  /*db40*/  ISETP.GE.AND P4, PT, R12, R7, PT ;  /* 0x000000070c00720c */ /* 0x000fc40003f86270 */
[----:B------:R-:W-:Y:S02]  /*db50*/  SHF.R.S32.HI R23, RZ, 0x1, R23 ;  /* 0x00000001ff177819 */ /* 0x000fe40000011417 */
[C---:B------:R-:W-:Y:S02]  /*db60*/  LOP3.LUT R42, R18.reuse, 0x20, RZ, 0xfc, !PT ;  /* 0x00000020122a7812 */ /* 0x040fe400078efcff */
[----:B------:R-:W-:Y:S01]  /*db70*/  LOP3.LUT R22, R18, 0x58, RZ, 0xfc, !PT ;  /* 0x0000005812167812 */ /* 0x000fe200078efcff */
[----:B------:R-:W-:Y:S01]  /*db80*/  UMOV UR12, UR10 ;  /* 0x0000000a000c7c82 */ /* 0x000fe20008000000 */
[----:B-1----:R-:W-:Y:S01]  /*db90*/  UMOV UR13, UR6 ;  /* 0x00000006000d7c82 */ /* 0x002fe20008000000 */
[----:B------:R-:W-:-:S04]  /*dba0*/  IADD3 R9, P1, PT, R9, UR12, RZ ;  /* 0x0000000c09097c10 */ /* 0x000fc8000ff3e0ff */
[C---:B0-----:R-:W-:Y:S01]  /*dbb0*/  IADD3 R0, P2, PT, R9.reuse, 0x400, RZ ;  /* 0x0000040009007810 */ /* 0x041fe20007f5e0ff */
[----:B------:R-:W-:Y:S01]  /*dbc0*/  IMAD.X R21, RZ, RZ, UR13, P1 ;  /* 0x0000000dff157e24 */ /* 0x000fe200088e06ff */
[-C--:B------:R-:W-:Y:S02]  /*dbd0*/  ISETP.GE.AND P1, PT, R18, R7.reuse, PT ;  /* 0x000000071200720c */ /* 0x080fe40003f26270 */
[C---:B------:R-:W-:Y:S01]  /*dbe0*/  IADD3 R4, P6, PT, R9.reuse, 0xc00, RZ ;  /* 0x00000c0009047810 */ /* 0x040fe20007fde0ff */
[--C-:B------:R-:W-:Y:S01]  /*dbf0*/  IMAD.X R17, RZ, RZ, R21.reuse, P2 ;  /* 0x000000ffff117224 */ /* 0x100fe200010e0615 */
[C-C-:B------:R-:W-:Y:S02]  /*dc00*/  SHF.R.U64 R10, R9.reuse, 0x3, R21.reuse ;  /* 0x00000003090a7819 */ /* 0x140fe40000001215 */
[----:B------:R-:W-:Y:S01]  /*dc10*/  ISETP.GE.AND P2, PT, R8, R7, PT ;  /* 0x000000070800720c */ /* 0x000fe20003f46270 */
[----:B------:R-:W-:Y:S01]  /*dc20*/  IMAD.X R25, RZ, RZ, R21, P6 ;  /* 0x000000ffff197224 */ /* 0x000fe200030e0615 */
[----:B------:R-:W-:-:S02]  /*dc30*/  LOP3.LUT R20, R9, 0x70, R10, 0x78, !PT ;  /* 0x0000007009147812 */ /* 0x000fc400078e780a */
[----:B------:R-:W-:Y:S02]  /*dc40*/  SHF.R.U64 R13, R0, 0x3, R17 ;  /* 0x00000003000d7819 */ /* 0x000fe40000001211 */
[----:B------:R-:W-:Y:S02]  /*dc50*/  MOV R15, R20 ;  /* 0x00000014000f7202 */ /* 0x000fe40000000f00 */
[----:B------:R-:W-:Y:S02]  /*dc60*/  LOP3.LUT R10, R18, 0x38, RZ, 0xfc, !PT ;  /* 0x00000038120a7812 */ /* 0x000fe400078efcff */
[----:B------:R-:W-:Y:S01]  /*dc70*/  LOP3.LUT R16, R0, 0x70, R13, 0x78, !PT ;  /* 0x0000007000107812 */ /* 0x000fe200078e780d */
[----:B------:R-:W-:Y:S01]  /*dc80*/  @!PT LDS RZ, [RZ] ;  /* 0x00000000fffff984 */ /* 0x000fe20000000800 */
[----:B------:R-:W-:Y:S01]  /*dc90*/  @!PT LDS RZ, [RZ] ;  /* 0x00000000fffff984 */ /* 0x000fe20000000800 */
[----:B------:R-:W-:Y:S01]  /*dca0*/  @!PT LDS RZ, [RZ] ;  /* 0x00000000fffff984 */ /* 0x000fe20000000800 */
[----:B------:R0:W-:Y:S01]  /*dcb0*/  LDGSTS.E.LTC128B.128 [R15], desc[UR40][R28.64], !P1 ;  /* 0x000000001c0f7fae */ /* 0x0001e2000c9a1a28 */
[----:B------:R-:W-:Y:S02]  /*dcc0*/  IADD3 R0, P1, PT, R9, 0x800, RZ ;  /* 0x0000080009007810 */ /* 0x000fe40007f3e0ff */
[----:B------:R-:W-:-:S02]  /*dcd0*/  ISETP.GE.AND P3, PT, R10, R7, PT ;  /* 0x000000070a00720c */ /* 0x000fc40003f66270 */
[----:B------:R-:W-:Y:S01]  /*dce0*/  LOP3.LUT R10, R18, 0x8, RZ, 0xfc, !PT ;  /* 0x00000008120a7812 */ /* 0x000fe200078efcff */
[--C-:B------:R-:W-:Y:S01]  /*dcf0*/  IMAD.X R27, RZ, RZ, R21.reuse, P1 ;  /* 0x000000ffff1b7224 */ /* 0x100fe200008e0615 */
[----:B------:R-:W-:Y:S02]  /*dd00*/  IADD3 R12, P6, PT, R9, 0x1000, RZ ;  /* 0x00001000090c7810 */ /* 0x000fe40007fde0ff */
[----:B------:R-:W-:Y:S02]  /*dd10*/  ISETP.GE.AND P1, PT, R10, R7, PT ;  /* 0x000000070a00720c */ /* 0x000fe40003f26270 */
[----:B------:R-:W-:Y:S01]  /*dd20*/  LOP3.LUT R8, R18, 0x10, RZ, 0xfc, !PT ;  /* 0x0000001012087812 */ /* 0x000fe200078efcff */
[----:B------:R-:W-:Y:S01]  /*dd30*/  IMAD.X R13, RZ, RZ, R21, P6 ;  /* 0x000000ffff0d7224 */ /* 0x000fe200030e0615 */
[----:B------:R-:W-:Y:S02]  /*dd40*/  MOV R14, R16 ;  /* 0x00000010000e7202 */ /* 0x000fe40000000f00 */
[----:B------:R-:W-:-:S02]  /*dd50*/  ISETP.GE.AND P6, PT, R8, R7, PT ;  /* 0x000000070800720c */ /* 0x000fc40003fc6270 */
[----:B------:R-:W-:-:S04]  /*dd60*/  SHF.R.U64 R17, R4, 0x3, R25 ;  /* 0x0000000304117819 */ /* 0x000fc80000001219 */
[----:B------:R-:W-:Y:S02]  /*dd70*/  LOP3.LUT R24, R4, 0x70, R17, 0x78, !PT ;  /* 0x0000007004187812 */ /* 0x000fe400078e7811 */
[----:B------:R-:W-:Y:S02]  /*dd80*/  LOP3.LUT R4, R18, 0x18, RZ, 0xfc, !PT ;  /* 0x0000001812047812 */ /* 0x000fe400078efcff */
[----:B------:R-:W-:Y:S01]  /*dd90*/  MOV R25, R24 ;  /* 0x0000001800197202 */ /* 0x000fe20000000f00 */
[----:B0-----:R-:W-:Y:S01]  /*dda0*/  IMAD.WIDE R28, R23, 0x10, R28 ;  /* 0x00000010171c7825 */ /* 0x001fe200078e021c */
[----:B------:R-:W-:Y:S02]  /*ddb0*/  SHF.R.U64 R15, R0, 0x3, R27 ;  /* 0x00000003000f7819 */ /* 0x000fe4000000121b */
[----:B------:R-:W-:Y:S02]  /*ddc0*/  LOP3.LUT R24, R18, 0x50, RZ, 0xfc, !PT ;  /* 0x0000005012187812 */ /* 0x000fe400078efcff */
[----:B------:R-:W-:Y:S01]  /*ddd0*/  LOP3.LUT R26, R0, 0x70, R15, 0x78, !PT ;  /* 0x00000070001a7812 */ /* 0x000fe200078e780f */
[----:B------:R-:W-:Y:S01]  /*dde0*/  LDGSTS.E.LTC128B.128 [R14], desc[UR40][R28.64], !P1 ;  /* 0x000000001c0e7fae */ /* 0x000fe2000c9a1a28 */
[----:B------:R-:W-:Y:S01]  /*ddf0*/  IADD3 R0, P1, PT, R9, 0x1400, RZ ;  /* 0x0000140009007810 */ /* 0x000fe20007f3e0ff */
[----:B------:R-:W-:Y:S01]  /*de00*/  IMAD.WIDE R32, R23, 0x10, R28 ;  /* 0x0000001017207825 */ /* 0x000fe200078e021c */
[----:B------:R-:W-:-:S02]  /*de10*/  MOV R26, R26 ;  /* 0x0000001a001a7202 */ /* 0x000fc40000000f00 */
[----:B------:R-:W-:Y:S01]  /*de20*/  SHF.R.U64 R15, R12, 0x3, R13 ;  /* 0x000000030c0f7819 */ /* 0x000fe2000000120d */
[----:B------:R-:W-:Y:S01]  /*de30*/  IMAD.X R17, RZ, RZ, R21, P1 ;  /* 0x000000ffff117224 */ /* 0x000fe200008e0615 */
[-C--:B------:R-:W-:Y:S01]  /*de40*/  ISETP.GE.AND P1, PT, R4, R7.reuse, PT ;  /* 0x000000070400720c */ /* 0x080fe20003f26270 */
[C---:B------:R-:W-:Y:S01]  /*de50*/  IMAD.WIDE R36, R23.reuse, 0x10, R32 ;  /* 0x0000001017247825 */ /* 0x040fe200078e0220 */
[----:B------:R0:W-:Y:S01]  /*de60*/  LDGSTS.E.LTC128B.128 [R26], desc[UR40][R32.64], !P6 ;  /* 0x00000000201a7fae */ /* 0x0001e2000f1a1a28 */
[----:B------:R-:W-:Y:S02]  /*de70*/  LOP3.LUT R12, R12, 0x70, R15, 0x78, !PT ;  /* 0x000000700c0c7812 */ /* 0x000fe400078e780f */
[----:B------:R-:W-:Y:S02]  /*de80*/  ISETP.GE.AND P6, PT, R42, R7, PT ;  /* 0x000000072a00720c */ /* 0x000fe40003fc6270 */
[----:B------:R-:W-:Y:S01]  /*de90*/  SHF.R.U64 R15, R0, 0x3, R17 ;  /* 0x00000003000f7819 */ /* 0x000fe20000001211 */
[----:B------:R-:W-:Y:S01]  /*dea0*/  IMAD.WIDE R44, R23, 0x10, R36 ;  /* 0x00000010172c7825 */ /* 0x000fe200078e0224 */
[----:B------:R-:W-:-:S02]  /*deb0*/  MOV R13, R12 ;  /* 0x0000000c000d7202 */ /* 0x000fc40000000f00 */
[----:B------:R-:W-:Y:S02]  /*dec0*/  LOP3.LUT R16, R0, 0x70, R15, 0x78, !PT ;  /* 0x0000007000107812 */ /* 0x000fe400078e780f */
[----:B------:R-:W-:Y:S01]  /*ded0*/  LOP3.LUT R0, R18, 0x48, RZ, 0xfc, !PT ;  /* 0x0000004812007812 */ /* 0x000fe200078efcff */
[----:B------:R-:W-:Y:S01]  /*dee0*/  IMAD.WIDE R34, R23, 0x10, R44 ;  /* 0x0000001017227825 */ /* 0x000fe200078e022c */
[----:B------:R-:W-:Y:S01]  /*def0*/  MOV R17, R16 ;  /* 0x0000001000117202 */ /* 0x000fe20000000f00 */
[----:B------:R1:W-:Y:S01]  /*df00*/  LDGSTS.E.LTC128B.128 [R25], desc[UR40][R36.64], !P1 ;  /* 0x0000000024197fae */ /* 0x0003e2000c9a1a28 */
[----:B------:R-:W-:-:S03]  /*df10*/  ISETP.GE.AND P1, PT, R0, R7, PT ;  /* 0x000000070000720c */ /* 0x000fc60003f26270 */
[----:B------:R2:W-:Y:S01]  /*df20*/  LDGSTS.E.LTC128B.128 [R13], desc[UR40][R44.64], !P6 ;  /* 0x000000002c0d7fae */ /* 0x0005e2000f1a1a28 */
[----:B------:R-:W-:-:S03]  /*df30*/  IADD3 R0, P6, PT, R9, 0x1800, RZ ;  /* 0x0000180009007810 */ /* 0x000fc60007fde0ff */
[----:B------:R3:W-:Y:S01]  /*df40*/  LDGSTS.E.LTC128B.128 [R17], desc[UR40][R34.64], !P5 ;  /* 0x0000000022117fae */ /* 0x0007e2000e9a1a28 */
[C---:B------:R-:W-:Y:S01]  /*df50*/  IADD3 R12, P5, PT, R9.reuse, 0x1c00, RZ ;  /* 0x00001c00090c7810 */ /* 0x040fe20007fbe0ff */
[----:B0-----:R-:W-:Y:S01]  /*df60*/  IMAD.X R33, RZ, RZ, R21, P6 ;  /* 0x000000ffff217224 */ /* 0x001fe200030e0615 */
[----:B------:R-:W-:-:S03]  /*df70*/  IADD3 R14, P6, PT, R9, 0x2000, RZ ;  /* 0x00002000090e7810 */ /* 0x000fc60007fde0ff */
[--C-:B------:R-:W-:Y:S01]  /*df80*/  IMAD.X R29, RZ, RZ, R21.reuse, P5 ;  /* 0x000000ffff1d7224 */ /* 0x100fe200028e0615 */
[----:B------:R-:W-:Y:S01]  /*df90*/  IADD3 R16, P5, PT, R9, 0x2400, RZ ;  /* 0x0000240009107810 */ /* 0x000fe20007fbe0ff */
[----:B------:R-:W-:-:S03]  /*dfa0*/  IMAD.X R27, RZ, RZ, R21, P6 ;  /* 0x000000ffff1b7224 */ /* 0x000fc600030e0615 */
[----:B------:R-:W-:Y:S02]  /*dfb0*/  SHF.R.U64 R15, R12, 0x3, R29 ;  /* 0x000000030c0f7819 */ /* 0x000fe4000000121d */
[----:B------:R-:W-:Y:S02]  /*dfc0*/  ISETP.GE.AND P6, PT, R24, R7, PT ;  /* 0x000000071800720c */ /* 0x000fe40003fc6270 */
[----:B------:R-:W-:Y:S01]  /*dfd0*/  LOP3.LUT R28, R12, 0x70, R15, 0x78, !PT ;  /* 0x000000700c1c7812 */ /* 0x000fe200078e780f */
[----:B-1----:R-:W-:-:S03]  /*dfe0*/  IMAD.X R25, RZ, RZ, R21, P5 ;  /* 0x000000ffff197224 */ /* 0x002fc600028e0615 */
[----:B------:R-:W-:Y:S02]  /*dff0*/  MOV R28, R28 ;  /* 0x0000001c001c7202 */ /* 0x000fe40000000f00 */
[----:B------:R-:W-:Y:S02]  /*e000*/  ISETP.GE.AND P5, PT, R22, R7, PT ;  /* 0x000000071600720c */ /* 0x000fe40003fa6270 */
[----:B--2---:R-:W-:Y:S02]  /*e010*/  SHF.R.U64 R13, R0, 0x3, R33 ;  /* 0x00000003000d7819 */ /* 0x004fe40000001221 */
[----:B------:R-:W-:Y:S01]  /*e020*/  LOP3.LUT R22, R18, 0x70, RZ, 0xfc, !PT ;  /* 0x0000007012167812 */ /* 0x000fe200078efcff */
[----:B---3--:R-:W-:Y:S01]  /*e030*/  IMAD.WIDE R34, R23, 0x10, R34 ;  /* 0x0000001017227825 */ /* 0x008fe200078e0222 */
[----:B------:R-:W-:Y:S02]  /*e040*/  SHF.R.U64 R17, R14, 0x3, R27 ;  /* 0x000000030e117819 */ /* 0x000fe4000000121b */
[----:B------:R-:W-:-:S02]  /*e050*/  LOP3.LUT R32, R0, 0x70, R13, 0x78, !PT ;  /* 0x0000007000207812 */ /* 0x000fc400078e780d */
[----:B------:R-:W-:Y:S01]  /*e060*/  SHF.R.U64 R13, R16, 0x3, R25 ;  /* 0x00000003100d7819 */ /* 0x000fe20000001219 */
[C---:B------:R-:W-:Y:S01]  /*e070*/  IMAD.WIDE R46, R23.reuse, 0x10, R34 ;  /* 0x00000010172e7825 */ /* 0x040fe200078e0222 */
[----:B------:R-:W-:Y:S02]  /*e080*/  LOP3.LUT R26, R14, 0x70, R17, 0x78, !PT ;  /* 0x000000700e1a7812 */ /* 0x000fe400078e7811 */
[----:B------:R-:W-:Y:S02]  /*e090*/  LOP3.LUT R24, R16, 0x70, R13, 0x78, !PT ;  /* 0x0000007010187812 */ /* 0x000fe400078e780d */
[----:B------:R-:W-:Y:S01]  /*e0a0*/  MOV R33, R32 ;  /* 0x0000002000217202 */ /* 0x000fe20000000f00 */
[C---:B------:R-:W-:Y:S01]  /*e0b0*/  IMAD.WIDE R48, R23.reuse, 0x10, R46 ;  /* 0x0000001017307825 */ /* 0x040fe200078e022e */
[----:B------:R-:W-:Y:S02]  /*e0c0*/  MOV R26, R26 ;  /* 0x0000001a001a7202 */ /* 0x000fe40000000f00 */
[----:B------:R-:W-:Y:S01]  /*e0d0*/  LOP3.LUT R0, R18, 0x60, RZ, 0xfc, !PT ;  /* 0x0000006012007812 */ /* 0x000fe200078efcff */
[----:B------:R0:W-:Y:S01]  /*e0e0*/  LDGSTS.E.LTC128B.128 [R33], desc[UR40][R34.64], !P4 ;  /* 0x0000000022217fae */ /* 0x0001e2000e1a1a28 */
[----:B------:R-:W-:Y:S01]  /*e0f0*/  MOV R25, R24 ;  /* 0x0000001800197202 */ /* 0x000fe20000000f00 */
[----:B------:R-:W-:Y:S01]  /*e100*/  IMAD.WIDE R44, R23, 0x10, R48 ;  /* 0x00000010172c7825 */ /* 0x000fe200078e0230 */
[----:B------:R-:W-:Y:S01]  /*e110*/  ISETP.GE.AND P4, PT, R0, R7, PT ;  /* 0x000000070000720c */ /* 0x000fe20003f86270 */
[----:B------:R-:W-:Y:S01]  /*e120*/  LDGSTS.E.LTC128B.128 [R28], desc[UR40][R46.64], !P3 ;  /* 0x000000002e1c7fae */ /* 0x000fe2000d9a1a28 */
[----:B------:R-:W-:-:S02]  /*e130*/  IADD3 R0, P3, PT, R9, 0x2800, RZ ;  /* 0x0000280009007810 */ /* 0x000fc40007f7e0ff */
[----:B------:R-:W-:Y:S01]  /*e140*/  LOP3.LUT R16, R18, 0x68, RZ, 0xfc, !PT ;  /* 0x0000006812107812 */ /* 0x000fe200078efcff */
[----:B------:R-:W-:Y:S01]  /*e150*/  LDGSTS.E.LTC128B.128 [R26], desc[UR40][R48.64], !P2 ;  /* 0x00000000301a7fae */ /* 0x000fe2000d1a1a28 */
[C---:B------:R-:W-:Y:S01]  /*e160*/  IADD3 R14, P2, PT, R9.reuse, 0x3000, RZ ;  /* 0x00003000090e7810 */ /* 0x040fe20007f5e0ff */
[----:B------:R-:W-:Y:S01]  /*e170*/  IMAD.X R37, RZ, RZ, R21, P3 ;  /* 0x000000ffff257224 */ /* 0x000fe200018e0615 */
[----:B------:R-:W-:Y:S01]  /*e180*/  ISETP.GE.AND P3, PT, R16, R7, PT ;  /* 0x000000071000720c */ /* 0x000fe20003f66270 */
[----:B------:R1:W-:Y:S01]  /*e190*/  LDGSTS.E.LTC128B.128 [R25], desc[UR40][R44.64], !P1 ;  /* 0x000000002c197fae */ /* 0x0003e2000c9a1a28 */
[----:B------:R-:W-:Y:S02]  /*e1a0*/  IADD3 R12, P1, PT, R9, 0x2c00, RZ ;  /* 0x00002c00090c7810 */ /* 0x000fe40007f3e0ff */
[----:B------:R-:W-:-:S04]  /*e1b0*/  SHF.R.U64 R13, R0, 0x3, R37 ;  /* 0x00000003000d7819 */ /* 0x000fc80000001225 */
[----:B------:R-:W-:-:S04]  /*e1c0*/  LOP3.LUT R36, R0, 0x70, R13, 0x78, !PT ;  /* 0x0000007000247812 */ /* 0x000fc800078e780d */
[----:B------:R-:W-:Y:S01]  /*e1d0*/  MOV R37, R36 ;  /* 0x0000002400257202 */ /* 0x000fe20000000f00 */
[--C-:B0-----:R-:W-:Y:S01]  /*e1e0*/  IMAD.X R35, RZ, RZ, R21.reuse, P1 ;  /* 0x000000ffff237224 */ /* 0x101fe200008e0615 */
[C---:B------:R-:W-:Y:S01]  /*e1f0*/  IADD3 R16, P1, PT, R9.reuse, 0x3400, RZ ;  /* 0x0000340009107810 */ /* 0x040fe20007f3e0ff */
[----:B------:R-:W-:Y:S01]  /*e200*/  IMAD.X R33, RZ, RZ, R21, P2 ;  /* 0x000000ffff217224 */ /* 0x000fe200010e0615 */
[C---:B------:R-:W-:Y:S02]  /*e210*/  IADD3 R17, P2, PT, R9.reuse, 0x3800, RZ ;  /* 0x0000380009117810 */ /* 0x040fe40007f5e0ff */
[----:B------:R-:W-:Y:S01]  /*e220*/  SHF.R.U64 R15, R12, 0x3, R35 ;  /* 0x000000030c0f7819 */ /* 0x000fe20000001223 */
[--C-:B------:R-:W-:Y:S01]  /*e230*/  IMAD.X R29, RZ, RZ, R21.reuse, P1 ;  /* 0x000000ffff1d7224 */ /* 0x100fe200008e0615 */
[----:B------:R-:W-:Y:S01]  /*e240*/  IADD3 R19, P1, PT, R9, 0x3c00, RZ ;  /* 0x00003c0009137810 */ /* 0x000fe20007f3e0ff */
[----:B------:R-:W-:Y:S01]  /*e250*/  IMAD.X R27, RZ, RZ, R21, P2 ;  /* 0x000000ffff1b7224 */ /* 0x000fe200010e0615 */
[----:B------:R-:W-:-:S02]  /*e260*/  ISETP.GE.AND P2, PT, R22, R7, PT ;  /* 0x000000071600720c */ /* 0x000fc40003f46270 */
[----:B------:R-:W-:Y:S01]  /*e270*/  LOP3.LUT R22, R18, 0x78, RZ, 0xfc, !PT ;  /* 0x0000007812167812 */ /* 0x000fe200078efcff */
[C---:B-1----:R-:W-:Y:S01]  /*e280*/  IMAD.WIDE R44, R23.reuse, 0x10, R44 ;  /* 0x00000010172c7825 */ /* 0x042fe200078e022c */
[----:B------:R-:W-:Y:S02]  /*e290*/  LOP3.LUT R34, R12, 0x70, R15, 0x78, !PT ;  /* 0x000000700c227812 */ /* 0x000fe400078e780f */
[----:B------:R-:W-:Y:S01]  /*e2a0*/  SHF.R.U64 R13, R16, 0x3, R29 ;  /* 0x00000003100d7819 */ /* 0x000fe2000000121d */
[----:B------:R-:W-:Y:S01]  /*e2b0*/  IMAD.X R25, RZ, RZ, R21, P1 ;  /* 0x000000ffff197224 */ /* 0x000fe200008e0615 */
[----:B------:R-:W-:Y:S01]  /*e2c0*/  ISETP.GE.AND P1, PT, R22, R7, PT ;  /* 0x000000071600720c */ /* 0x000fe20003f26270 */
[----:B------:R-:W-:Y:S01]  /*e2d0*/  IMAD.WIDE R46, R23, 0x10, R44 ;  /* 0x00000010172e7825 */ /* 0x000fe200078e022c */
[----:B------:R-:W-:Y:S01]  /*e2e0*/  SHF.R.U64 R7, R14, 0x3, R33 ;  /* 0x000000030e077819 */ /* 0x000fe20000001221 */
[----:B------:R0:W-:Y:S01]  /*e2f0*/  LDGSTS.E.LTC128B.128 [R37], desc[UR40][R44.64], !P6 ;  /* 0x000000002c257fae */ /* 0x0001e2000f1a1a28 */
[----:B------:R-:W-:-:S02]  /*e300*/  SHF.R.U64 R12, R19, 0x3, R25 ;  /* 0x00000003130c7819 */ /* 0x000fc40000001219 */
[----:B------:R-:W-:Y:S01]  /*e310*/  LOP3.LUT R32, R14, 0x70, R7, 0x78, !PT ;  /* 0x000000700e207812 */ /* 0x000fe200078e7807 */
[----:B------:R-:W-:Y:S01]  /*e320*/  IMAD.WIDE R14, R23, 0x10, R46 ;  /* 0x00000010170e7825 */ /* 0x000fe200078e022e */
[----:B------:R-:W-:Y:S02]  /*e330*/  LOP3.LUT R28, R16, 0x70, R13, 0x78, !PT ;  /* 0x00000070101c7812 */ /* 0x000fe400078e780d */
[----:B------:R-:W-:Y:S02]  /*e340*/  LOP3.LUT R24, R19, 0x70, R12, 0x78, !PT ;  /* 0x0000007013187812 */ /* 0x000fe400078e780c */
[----:B------:R-:W-:Y:S01]  /*e350*/  SHF.R.U64 R0, R17, 0x3, R27 ;  /* 0x0000000311007819 */ /* 0x000fe2000000121b */
[----:B------:R-:W-:Y:S01]  /*e360*/  IMAD.WIDE R12, R23, 0x10, R14 ;  /* 0x00000010170c7825 */ /* 0x000fe200078e020e */
[----:B------:R-:W-:Y:S02]  /*e370*/  MOV R35, R34 ;  /* 0x0000002200237202 */ /* 0x000fe40000000f00 */
[----:B------:R-:W-:Y:S01]  /*e380*/  LOP3.LUT R26, R17, 0x70, R0, 0x78, !PT ;  /* 0x00000070111a7812 */ /* 0x000fe200078e7800 */
        /* <DEDUP_REMOVED lines=19> */
.L_x_2071:
[----:B------:R-:W1:Y:S01]  /*e4c0*/  LDCU UR16, c[0x0][0x3ec] ;  /* 0x00007d80ff1077ac */ /* 0x000e620008000800 */
[----:B------:R-:W-:Y:S01]  /*e4d0*/  SYNCS.ARRIVE.TRANS64.A1T0 RZ, [UR10+0x34010], RZ ;  /* 0x034010ffffff79a7 */ /* 0x000fe2000810000a */
[----:B------:R-:W-:Y:S01]  /*e4e0*/  SEL R7, RZ, 0xffffffff, !P0 ;  /* 0xffffffffff077807 */ /* 0x000fe20004000000 */
[----:B------:R-:W2:Y:S03]  /*e4f0*/  LDCU UR15, c[0x0][0x3f0] ;  /* 0x00007e00ff0f77ac */ /* 0x000ea60008000800 */
[----:B0-----:R-:W-:Y:S01]  /*e500*/  IADD3 R15, PT, PT, R7, R0, RZ ;  /* 0x00000000070f7210 */ /* 0x001fe20007ffe0ff */
[----:B------:R-:W0:Y:S03]  /*e510*/  LDCU UR14, c[0x0][0x404] ;  /* 0x00008080ff0e77ac */ /* 0x000e260008000800 */
[----:B------:R-:W-:Y:S01]  /*e520*/  SHF.R.S32.HI R12, RZ, 0x1f, R15 ;  /* 0x0000001fff0c7819 */ /* 0x000fe2000001140f */
[----:B------:R-:W3:Y:S01]  /*e530*/  LDCU.64 UR8, c[0x0][0x3c8] ;  /* 0x00007900ff0877ac */ /* 0x000ee20008000a00 */
[----:B------:R-:W4:Y:S01]  /*e540*/  LDCU.64 UR6, c[0x0][0x3d8] ;  /* 0x00007b00ff0677ac */ /* 0x000f220008000a00 */
[C---:B-1----:R-:W-:Y:S01]  /*e550*/  IMAD R13, R11.reuse, UR16, RZ ;  /* 0x000000100b0d7c24 */ /* 0x042fe2000f8e02ff */
[----:B------:R-:W1:Y:S03]  /*e560*/  LDCU UR11, c[0x0][0x408] ;  /* 0x00008100ff0b77ac */ /* 0x000e660008000800 */
[----:B--2---:R-:W-:Y:S01]  /*e570*/  IMAD R16, R6, UR15, R13 ;  /* 0x0000000f06107c24 */ /* 0x004fe2000f8e020d */
[----:B------:R-:W-:Y:S01]  /*e580*/  LEA.HI R13, R12, R15, RZ, 0x5 ;  /* 0x0000000f0c0d7211 */ /* 0x000fe200078f28ff */
[----:B0-----:R-:W-:-:S03]  /*e590*/  IMAD R19, R11, UR14, RZ ;  /* 0x0000000e0b137c24 */ /* 0x001fc6000f8e02ff */
        /* <DEDUP_REMOVED lines=8> */
.L_x_2072:
        /* <DEDUP_REMOVED lines=13> */
.L_x_2171:
[----:B------:R-:W-:Y:S02]  /*e6f0*/  IADD3.X R55, PT, PT, RZ, R21, RZ, P3, !PT ;  /* 0x00000015ff377210 */ /* 0x000fe40001ffe4ff */
[----:B0-----:R-:W-:Y:S02]  /*e700*/  IADD3.X R5, PT, PT, RZ, UR5, RZ, P0, !PT ;  /* 0x00000005ff057c10 */ /* 0x001fe400087fe4ff */
[----:B------:R-:W-:Y:S01]  /*e710*/  SHF.L.U32 R25, R35, 0x3, RZ ;  /* 0x0000000323197819 */ /* 0x000fe200000006ff */
[----:B------:R-:W-:Y:S06]  /*e720*/  @!P4 BRA `(.L_x_2074) ;  /* 0x000000000094c947 */ /* 0x000fec0003800000 */
[C---:B------:R-:W-:Y:S02]  /*e730*/  IADD3 R4, P2, PT, R9.reuse, 0x8400, RZ ;  /* 0x0000840009047810 */ /* 0x040fe40007f5e0ff */
[C---:B------:R-:W-:Y:S02]  /*e740*/  IADD3 R8, P1, PT, R9.reuse, 0x8800, RZ ;  /* 0x0000880009087810 */ /* 0x040fe40007f3e0ff */
[----:B------:R-:W-:Y:S01]  /*e750*/  IADD3 R9, P0, PT, R9, 0x8c00, RZ ;  /* 0x00008c0009097810 */ /* 0x000fe20007f1e0ff */
[----:B------:R-:W-:Y:S01]  /*e760*/  IMAD.X R27, RZ, RZ, R21, P2 ;  /* 0x000000ffff1b7224 */ /* 0x000fe200010e0615 */
[C---:B------:R-:W-:Y:S01]  /*e770*/  SHF.R.U64 R11, R12.reuse, 0x3, R55 ;  /* 0x000000030c0b7819 */ /* 0x040fe20000001237 */
[--C-:B------:R-:W-:Y:S01]  /*e780*/  IMAD.X R23, RZ, RZ, R21.reuse, P1 ;  /* 0x000000ffff177224 */ /* 0x100fe200008e0615 */
[----:B------:R-:W-:Y:S01]  /*e790*/  IADD3 R28, P3, PT, R25, R52, RZ ;  /* 0x00000034191c7210 */ /* 0x000fe20007f7e0ff */
[----:B------:R-:W-:Y:S01]  /*e7a0*/  IMAD.X R21, RZ, RZ, R21, P0 ;  /* 0x000000ffff157224 */ /* 0x000fe200000e0615 */
[----:B------:R-:W-:-:S02]  /*e7b0*/  LOP3.LUT R54, R12, 0x70, R11, 0x78, !PT ;  /* 0x000000700c367812 */ /* 0x000fc400078e780b */
[----:B------:R-:W-:Y:S02]  /*e7c0*/  LEA.HI.X.SX32 R29, R25, R53, 0x1, P3 ;  /* 0x00000035191d7211 */ /* 0x000fe400018f0eff */
[----:B------:R-:W-:Y:S02]  /*e7d0*/  SHF.R.U64 R17, R8, 0x3, R23 ;  /* 0x0000000308117819 */ /* 0x000fe40000001217 */
[C---:B------:R-:W-:Y:S02]  /*e7e0*/  SHF.R.U64 R10, R9.reuse, 0x3, R21 ;  /* 0x00000003090a7819 */ /* 0x040fe40000001215 */
[----:B------:R-:W-:Y:S02]  /*e7f0*/  SHF.R.U64 R11, R4, 0x3, R27 ;  /* 0x00000003040b7819 */ /* 0x000fe4000000121b */
[----:B------:R-:W-:Y:S02]  /*e800*/  LOP3.LUT R22, R8, 0x70, R17, 0x78, !PT ;  /* 0x0000007008167812 */ /* 0x000fe400078e7811 */
[----:B------:R-:W-:Y:S01]  /*e810*/  LOP3.LUT R20, R9, 0x70, R10, 0x78, !PT ;  /* 0x0000007009147812 */ /* 0x000fe200078e780a */
[----:B------:R-:W-:Y:S01]  /*e820*/  IMAD.WIDE R8, R35, 0x8, R28 ;  /* 0x0000000823087825 */ /* 0x000fe200078e021c */
[----:B------:R-:W-:-:S02]  /*e830*/  LOP3.LUT R26, R4, 0x70, R11, 0x78, !PT ;  /* 0x00000070041a7812 */ /* 0x000fc400078e780b */
        /* <DEDUP_REMOVED lines=8> */
[----:B------:R-:W-:-:S03]  /*e8c0*/  MOV R20, R20 ;  /* 0x0000001400147202 */ /* 0x000fc60000000f00 */
        /* <DEDUP_REMOVED lines=9> */
.L_x_2075:
[----:B------:R-:W-:Y:S01]  /*e960*/  SYNCS.ARRIVE.TRANS64.A1T0 RZ, [UR10+0x34030], RZ ;  /* 0x034030ffffff79a7 */ /* 0x000fe2000810000a */
[----:B------:R-:W-:Y:S05]  /*e970*/  BRA `(.L_x_2076) ;  /* 0x0000000400387947 */ /* 0x000fea0003800000 */
.L_x_2074:
[----:B------:R-:W-:Y:S01]  /*e980*/  USHF.R.S32.HI UR6, URZ, 0x1f, UR9 ;  /* 0x0000001fff067899 */ /* 0x000fe20008011409 */
[----:B------:R-:W-:Y:S01]  /*e990*/  ISETP.NE.U32.AND P2, PT, RZ, UR4, PT ;  /* 0x00000004ff007c0c */ /* 0x000fe2000bf45070 */
[----:B------:R-:W-:Y:S01]  /*e9a0*/  IMAD.MOV.U32 R33, RZ, RZ, R55 ;  /* 0x000000ffff217224 */ /* 0x000fe200078e0037 */
[-C--:B------:R-:W-:Y:S01]  /*e9b0*/  ISETP.GE.AND P6, PT, R10, R15.reuse, PT ;  /* 0x0000000f0a00720c */ /* 0x080fe20003fc6270 */
[----:B------:R-:W-:Y:S01]  /*e9c0*/  ULEA.HI UR6, UR6, UR9, URZ, 0x4 ;  /* 0x0000000906067291 */ /* 0x000fe2000f8f20ff */
[----:B------:R-:W-:Y:S02]  /*e9d0*/  ISETP.NE.AND.EX P2, PT, RZ, UR5, PT, P2 ;  /* 0x00000005ff007c0c */ /* 0x000fe4000bf45320 */
[-C--:B------:R-:W-:Y:S01]  /*e9e0*/  ISETP.GE.AND P1, PT, R18, R15.reuse, PT ;  /* 0x0000000f1200720c */ /* 0x080fe20003f26270 */
[----:B------:R-:W-:Y:S01]  /*e9f0*/  USHF.R.S32.HI UR6, URZ, 0x4, UR6 ;  /* 0x00000004ff067899 */ /* 0x000fe20008011406 */
[-C--:B------:R-:W-:Y:S02]  /*ea00*/  ISETP.NE.OR P5, PT, R10, R15.reuse, !P2 ;  /* 0x0000000f0a00720c */ /* 0x080fe400057a5670 */
[----:B------:R-:W-:-:S02]  /*ea10*/  ISETP.GE.AND P4, PT, R8, R15, PT ;  /* 0x0000000f0800720c */ /* 0x000fc40003f86270 */
[----:B------:R-:W-:Y:S01]  /*ea20*/  SHF.R.U64 R19, R12, 0x3, R55 ;  /* 0x000000030c137819 */ /* 0x000fe20000001237 */
[----:B------:R-:W-:-:S03]  /*ea30*/  IMAD R11, RZ, RZ, -UR6 ;  /* 0x80000006ff0b7e24 */ /* 0x000fc6000f8e02ff */
[----:B------:R-:W-:Y:S02]  /*ea40*/  LOP3.LUT R32, R12, 0x70, R19, 0x78, !PT ;  /* 0x000000700c207812 */ /* 0x000fe400078e7813 */
[----:B------:R-:W-:-:S04]  /*ea50*/  VIADDMNMX R11, R11, UR8, RZ, PT ;  /* 0x000000080b0b7c46 */ /* 0x000fc8000b8001ff */
[--C-:B------:R-:W-:Y:S02]  /*ea60*/  SHF.R.S32.HI R20, RZ, 0x1f, R11.reuse ;  /* 0x0000001fff147819 */ /* 0x100fe4000001140b */
[----:B------:R-:W-:-:S04]  /*ea70*/  IADD3 R11, P3, P0, R41, R6, R11 ;  /* 0x00000006290b7210 */ /* 0x000fc8000787e00b */
[----:B------:R-:W-:Y:S02]  /*ea80*/  IADD3.X R17, PT, PT, RZ, R5, R20, P3, P0 ;  /* 0x00000005ff117210 */ /* 0x000fe40001fe0414 */
[C---:B------:R-:W-:Y:S02]  /*ea90*/  IADD3 R10, P0, PT, R9.reuse, 0x8400, RZ ;  /* 0x00008400090a7810 */ /* 0x040fe40007f1e0ff */
[----:B------:R-:W-:Y:S02]  /*eaa0*/  ISETP.NE.OR P3, PT, R8, R15, !P2 ;  /* 0x0000000f0800720c */ /* 0x000fe40005765670 */
[----:B------:R-:W-:Y:S01]  /*eab0*/  SEL R20, RZ, 0x10, P1 ;  /* 0x00000010ff147807 */ /* 0x000fe20000800000 */
[----:B------:R-:W-:Y:S01]  /*eac0*/  IMAD.X R23, RZ, RZ, R21, P0 ;  /* 0x000000ffff177224 */ /* 0x000fe200000e0615 */
[C---:B------:R-:W-:Y:S02]  /*ead0*/  IADD3 R8, P1, PT, R9.reuse, 0x8800, RZ ;  /* 0x0000880009087810 */ /* 0x040fe40007f3e0ff */
[----:B------:R-:W-:-:S03]  /*eae0*/  IADD3 R9, P0, PT, R9, 0x8c00, RZ ;  /* 0x00008c0009097810 */ /* 0x000fc60007f1e0ff */
[--C-:B------:R-:W-:Y:S01]  /*eaf0*/  IMAD.X R27, RZ, RZ, R21.reuse, P1 ;  /* 0x000000ffff1b7224 */ /* 0x100fe200008e0615 */
[-C--:B------:R-:W-:Y:S01]  /*eb00*/  ISETP.GE.AND P1, PT, R4, R15.reuse, PT ;  /* 0x0000000f0400720c */ /* 0x080fe20003f26270 */
[----:B------:R-:W-:Y:S01]  /*eb10*/  IMAD.X R29, RZ, RZ, R21, P0 ;  /* 0x000000ffff1d7224 */ /* 0x000fe200000e0615 */
[----:B------:R-:W-:Y:S02]  /*eb20*/  SHF.R.U64 R21, R10, 0x3, R23 ;  /* 0x000000030a157819 */ /* 0x000fe40000001217 */
[----:B------:R-:W-:Y:S02]  /*eb30*/  ISETP.NE.OR P0, PT, R4, R15, !P2 ;  /* 0x0000000f0400720c */ /* 0x000fe40005705670 */
[----:B------:R-:W-:Y:S01]  /*eb40*/  LOP3.LUT R22, R10, 0x70, R21, 0x78, !PT ;  /* 0x000000700a167812 */ /* 0x000fe200078e7815 */
[----:B------:R-:W-:Y:S01]  /*eb50*/  IMAD.MOV.U32 R21, RZ, RZ, R53 ;  /* 0x000000ffff157224 */ /* 0x000fe200078e0035 */
[----:B------:R-:W-:Y:S02]  /*eb60*/  SHF.R.U64 R10, R9, 0x3, R29 ;  /* 0x00000003090a7819 */ /* 0x000fe4000000121d */
[----:B------:R-:W-:-:S02]  /*eb70*/  SHF.R.U64 R19, R8, 0x3, R27 ;  /* 0x0000000308137819 */ /* 0x000fc4000000121b */
[----:B------:R-:W-:Y:S02]  /*eb80*/  ISETP.NE.OR P2, PT, R18, R15, !P2 ;  /* 0x0000000f1200720c */ /* 0x000fe40005745670 */
[----:B------:R-:W-:Y:S02]  /*eb90*/  LOP3.LUT R28, R9, 0x70, R10, 0x78, !PT ;  /* 0x00000070091c7812 */ /* 0x000fe400078e780a */
[----:B------:R-:W-:Y:S02]  /*eba0*/  LOP3.LUT R26, R8, 0x70, R19, 0x78, !PT ;  /* 0x00000070081a7812 */ /* 0x000fe400078e7813 */
[----:B------:R-:W-:Y:S02]  /*ebb0*/  SEL R20, R20, 0x10, P2 ;  /* 0x0000001014147807 */ /* 0x000fe40001000000 */
[----:B------:R-:W-:Y:S02]  /*ebc0*/  LEA.HI R9, R35, R35, RZ, 0x1 ;  /* 0x0000002323097211 */ /* 0x000fe400078f08ff */
[----:B------:R-:W-:-:S02]  /*ebd0*/  SEL R8, RZ, 0x10, P6 ;  /* 0x00000010ff087807 */ /* 0x000fc40003000000 */
[----:B------:R-:W-:Y:S01]  /*ebe0*/  ISETP.NE.U32.AND P6, PT, R20, RZ, PT ;  /* 0x000000ff1400720c */ /* 0x000fe20003fc5070 */
[----:B------:R-:W-:Y:S01]  /*ebf0*/  IMAD.MOV.U32 R20, RZ, RZ, R52 ;  /* 0x000000ffff147224 */ /* 0x000fe200078e0034 */
[----:B------:R-:W-:Y:S02]  /*ec00*/  SHF.R.S32.HI R9, RZ, 0x1, R9 ;  /* 0x00000001ff097819 */ /* 0x000fe40000011409 */
[----:B------:R-:W-:Y:S02]  /*ec10*/  SEL R8, R8, 0x10, P5 ;  /* 0x0000001008087807 */ /* 0x000fe40002800000 */
[----:B------:R-:W-:Y:S01]  /*ec20*/  SEL R10, RZ, 0x10, P4 ;  /* 0x00000010ff0a7807 */ /* 0x000fe20002000000 */
[----:B------:R-:W-:Y:S01]  /*ec30*/  IMAD.WIDE R20, R9, 0x10, R20 ;  /* 0x0000001009147825 */ /* 0x000fe200078e0214 */
[----:B------:R-:W-:Y:S02]  /*ec40*/  ISETP.NE.U32.AND P4, PT, R8, RZ, PT ;  /* 0x000000ff0800720c */ /* 0x000fe40003f85070 */
[----:B------:R-:W-:-:S02]  /*ec50*/  SEL R8, RZ, 0x10, P1 ;  /* 0x00000010ff087807 */ /* 0x000fc40000800000 */
[----:B------:R-:W-:Y:S01]  /*ec60*/  SEL R10, R10, 0x10, P3 ;  /* 0x000000100a0a7807 */ /* 0x000fe20001800000 */
[----:B------:R-:W-:Y:S01]  /*ec70*/  IMAD.WIDE R36, R9, 0x10, R20 ;  /* 0x0000001009247825 */ /* 0x000fe200078e0214 */
[----:B------:R-:W-:Y:S02]  /*ec80*/  SEL R8, R8, 0x10, P0 ;  /* 0x0000001008087807 */ /* 0x000fe40000000000 */
[----:B------:R-:W-:Y:S02]  /*ec90*/  MOV R4, R32 ;  /* 0x0000002000047202 */ /* 0x000fe40000000f00 */
[----:B------:R-:W-:Y:S02]  /*eca0*/  ISETP.NE.U32.AND P1, PT, R10, RZ, PT ;  /* 0x000000ff0a00720c */ /* 0x000fe40003f25070 */
[----:B------:R-:W-:Y:S02]  /*ecb0*/  SEL R32, R52, R11, P2 ;  /* 0x0000000b34207207 */ /* 0x000fe40001000000 */
[----:B------:R-:W-:-:S02]  /*ecc0*/  SEL R33, R53, R17, P2 ;  /* 0x0000001135217207 */ /* 0x000fc40001000000 */
[----:B------:R-:W-:Y:S01]  /*ecd0*/  ISETP.NE.U32.AND P2, PT, R8, RZ, PT ;  /* 0x000000ff0800720c */ /* 0x000fe20003f45070 */
[----:B------:R-:W-:Y:S01]  /*ece0*/  IMAD.WIDE R8, R9, 0x10, R36 ;  /* 0x0000001009087825 */ /* 0x000fe200078e0224 */
[----:B------:R-:W-:Y:S01]  /*ecf0*/  MOV R22, R22 ;  /* 0x0000001600167202 */ /* 0x000fe20000000f00 */
[----:B------:R-:W-:Y:S01]  /*ed00*/  @!PT LDS RZ, [RZ] ;  /* 0x00000000fffff984 */ /* 0x000fe20000000800 */
[----:B------:R-:W-:Y:S01]  /*ed10*/  @!PT LDS RZ, [RZ] ;  /* 0x00000000fffff984 */ /* 0x000fe20000000800 */
[----:B------:R-:W-:Y:S01]  /*ed20*/  @!PT LDS RZ, [RZ] ;  /* 0x00000000fffff984 */ /* 0x000fe20000000800 */
[----:B------:R0:W-:Y:S01]  /*ed30*/  LDGSTS.E.BYPASS.LTC128B.128 [R4], desc[UR40][R32.64], P6 ;  /* 0x0000000020047fae */ /* 0x0001e2000b181a28 */
[----:B------:R-:W-:Y:S02]  /*ed40*/  SEL R20, R20, R11, P5 ;  /* 0x0000000b14147207 */ /* 0x000fe40002800000 */
[----:B------:R-:W-:Y:S02]  /*ed50*/  SEL R21, R21, R17, P5 ;  /* 0x0000001115157207 */ /* 0x000fe40002800000 */
[----:B------:R-:W-:Y:S02]  /*ed60*/  MOV R26, R26 ;  /* 0x0000001a001a7202 */ /* 0x000fe40000000f00 */
[----:B------:R-:W-:Y:S01]  /*ed70*/  SEL R36, R36, R11, P3 ;  /* 0x0000000b24247207 */ /* 0x000fe20001800000 */
[----:B------:R0:W-:Y:S01]  /*ed80*/  LDGSTS.E.BYPASS.LTC128B.128 [R22], desc[UR40][R20.64], P4 ;  /* 0x0000000014167fae */ /* 0x0001e2000a181a28 */
[----:B------:R-:W-:-:S02]  /*ed90*/  SEL R37, R37, R17, P3 ;  /* 0x0000001125257207 */ /* 0x000fc40001800000 */
[----:B------:R-:W-:Y:S02]  /*eda0*/  MOV R28, R28 ;  /* 0x0000001c001c7202 */ /* 0x000fe40000000f00 */
[----:B------:R-:W-:Y:S01]  /*edb0*/  SEL R8, R8, R11, P0 ;  /* 0x0000000b08087207 */ /* 0x000fe20000000000 */
[----:B------:R0:W-:Y:S01]  /*edc0*/  LDGSTS.E.BYPASS.LTC128B.128 [R26], desc[UR40][R36.64], P1 ;  /* 0x00000000241a7fae */ /* 0x0001e20008981a28 */
[----:B------:R-:W-:-:S05]  /*edd0*/  SEL R9, R9, R17, P0 ;  /* 0x0000001109097207 */ /* 0x000fca0000000000 */
[----:B------:R0:W-:Y:S01]  /*ede0*/  LDGSTS.E.BYPASS.LTC128B.128 [R28], desc[UR40][R8.64], P2 ;  /* 0x00000000081c7fae */ /* 0x0001e20009181a28 */
[----:B------:R-:W-:Y:S01]  /*edf0*/  NOP ;  /* 0x0000000000007918 */ /* 0x000fe20000000000 */
[----:B------:R-:W-:Y:S02]  /*ee00*/  SYNCS.ARRIVE.TRANS64.RED.A0T1 RZ, [UR10+0x34030], RZ ;  /* 0x034030ffffff79a7 */ /* 0x000fe4000820040a */
[----:B------:R-:W-:Y:S01]  /*ee10*/  ARRIVES.LDGSTSBAR.64.TRANSCNT [UR10+0x34030] ;  /* 0x03403000ff0079b0 */ /* 0x000fe20008002a0a */
[----:B------:R-:W-:Y:S01]  /*ee20*/  NOP ;  /* 0x0000000000007918 */ /* 0x000fe20000000000 */
[----:B------:R-:W-:Y:S05]  /*ee30*/  BRA.U UP1, `(.L_x_2077) ;  /* 0x0000000101047547 */ /* 0x000fea000b800000 */
[----:B------:R-:W-:Y:S05]  /*ee40*/  BPT.TRAP 0x1 ;  /* 0x000000040000795c */ /* 0x000fea0000300000 */
.L_x_2077:
[----:B------:R-:W-:Y:S01]  /*ee50*/  SYNCS.ARRIVE.TRANS64.A1T0 RZ, [UR10+0x34030], RZ ;  /* 0x034030ffffff79a7 */ /* 0x000fe2000810000a */
.L_x_2076:
[----:B0-----:R-:W0:Y:S01]  /*ee60*/  LDC R37, c[0x0][0x400] ;  /* 0x00010000ff257b82 */ /* 0x001e220000000800 */
[----:B------:R-:W1:Y:S01]  /*ee70*/  LDCU.64 UR4, c[0x0][0x3d0] ;  /* 0x00007a00ff0477ac */ /* 0x000e620008000a00 */
[----:B------:R-:W-:Y:S01]  /*ee80*/  ISETP.GE.AND P5, PT, R0, 0x1, PT ;  /* 0x000000010000780c */ /* 0x000fe20003fa6270 */
[----:B------:R-:W-:Y:S01]  /*ee90*/  IMAD.U32 R10, RZ, RZ, UR12 ;  /* 0x0000000cff0a7e24 */ /* 0x000fe2000f8e00ff */
[----:B------:R-:W2:Y:S01]  /*eea0*/  LDCU.64 UR6, c[0x0][0x3f8] ;  /* 0x00007f00ff0677ac */ /* 0x000ea20008000a00 */
[----:B------:R-:W-:-:S03]  /*eeb0*/  IMAD.U32 R11, RZ, RZ, UR13 ;  /* 0x0000000dff0b7e24 */ /* 0x000fc6000f8e00ff */
[----:B------:R-:W-:Y:S01]  /*eec0*/  IADD3 R11, P4, P3, R10, 0x8000, R2 ;  /* 0x000080000a0b7810 */ /* 0x000fe20007b9e002 */
[----:B------:R-:W-:-:S03]  /*eed0*/  IMAD.MOV.U32 R39, RZ, RZ, RZ ;  /* 0x000000ffff277224 */ /* 0x000fc600078e00ff */
[----:B------:R-:W-:Y:S02]  /*eee0*/  IADD3.X R10, PT, PT, RZ, UR13, RZ, P4, P3 ;  /* 0x0000000dff0a7c10 */ /* 0x000fe4000a7e64ff */
[----:B-1----:R-:W-:Y:S01]  /*eef0*/  IADD3 R19, P0, PT, R38, UR4, RZ ;  /* 0x0000000426137c10 */ /* 0x002fe2000ff1e0ff */
[----:B0-----:R-:W-:-:S04]  /*ef00*/  IMAD R9, R18, R37, R41 ;  /* 0x0000002512097224 */ /* 0x001fc800078e0229 */
[----:B------:R-:W-:Y:S02]  /*ef10*/  IMAD.X R17, RZ, RZ, UR5, P0 ;  /* 0x00000005ff117e24 */ /* 0x000fe400080e06ff */
[C---:B------:R-:W-:Y:S01]  /*ef20*/  IMAD.SHL.U32 R24, R37.reuse, 0x8, RZ ;  /* 0x0000000825187824 */ /* 0x040fe200078e00ff */
[--C-:B------:R-:W-:Y:S01]  /*ef30*/  SHF.R.S32.HI R8, RZ, 0x1f, R9.reuse ;  /* 0x0000001fff087819 */ /* 0x100fe20000011409 */
[----:B------:R-:W-:Y:S01]  /*ef40*/  IMAD.SHL.U32 R22, R37, 0x20, RZ ;  /* 0x0000002025167824 */ /* 0x000fe200078e00ff */
[----:B--2---:R-:W-:Y:S01]  /*ef50*/  IADD3 R9, P2, P1, R14, UR6, R9 ;  /* 0x000000060e097c10 */ /* 0x004fe2000f95e009 */
[----:B------:R-:W-:-:S03]  /*ef60*/  UMOV UR6, 0x1 ;  /* 0x0000000100067882 */ /* 0x000fc60000000000 */
[----:B------:R-:W-:Y:S01]  /*ef70*/  IADD3.X R8, PT, PT, RZ, UR7, R8, P2, P1 ;  /* 0x00000007ff087c10 */ /* 0x000fe200097e2408 */
[----:B------:R-:W-:Y:S01]  /*ef80*/  UMOV UR7, 0x1 ;  /* 0x0000000100077882 */ /* 0x000fe20000000000 */
[----:B------:R-:W-:Y:S07]  /*ef90*/  @!P5 BRA `(.L_x_2078) ;  /* 0x0000001000f4d947 */ /* 0x000fee0003800000 */
[----:B------:R-:W-:Y:S01]  /*efa0*/  VIADD R21, R0, 0x3f ;  /* 0x0000003f00157836 */ /* 0x000fe20000000000 */
[----:B------:R-:W-:Y:S01]  /*efb0*/  USHF.R.S32.HI UR4, URZ, 0x1f, UR9 ;  /* 0x0000001fff047899 */ /* 0x000fe20008011409 */
[C---:B------:R-:W-:Y:S01]  /*efc0*/  IMAD.SHL.U32 R34, R37.reuse, 0x10, RZ ;  /* 0x0000001025227824 */ /* 0x040fe200078e00ff */
[----:B------:R-:W-:Y:S01]  /*efd0*/  UMOV UR6, 0x1 ;  /* 0x0000000100067882 */ /* 0x000fe20000000000 */
[C---:B------:R-:W-:Y:S01]  /*efe0*/  IMAD R33, R37.reuse, 0x18, RZ ;  /* 0x0000001825217824 */ /* 0x040fe200078e02ff */
[----:B------:R-:W-:Y:S01]  /*eff0*/  SHF.R.S32.HI R0, RZ, 0x1f, R21 ;  /* 0x0000001fff007819 */ /* 0x000fe20000011415 */
[----:B------:R-:W-:Y:S01]  /*f000*/  ULEA.HI UR4, UR4, UR9, URZ, 0x4 ;  /* 0x0000000904047291 */ /* 0x000fe2000f8f20ff */
[----:B------:R-:W-:Y:S01]  /*f010*/  LEA.HI R37, R37, R37, RZ, 0x1 ;  /* 0x0000002525257211 */ /* 0x000fe200078f08ff */
[----:B------:R-:W-:Y:S01]  /*f020*/  IMAD.SHL.U32 R23, R35, 0x20, RZ ;  /* 0x0000002023177824 */ /* 0x000fe200078e00ff */
[----:B------:R-:W-:Y:S01]  /*f030*/  LEA.HI R0, R0, R21, RZ, 0x6 ;  /* 0x0000001500007211 */ /* 0x000fe200078f30ff */
[----:B------:R-:W-:Y:S01]  /*f040*/  USHF.R.S32.HI UR4, URZ, 0x4, UR4 ;  /* 0x00000004ff047899 */ /* 0x000fe20008011404 */
[----:B------:R-:W-:Y:S01]  /*f050*/  IADD3 R21, PT, PT, -R7, R18, -R3 ;  /* 0x0000001207157210 */ /* 0x000fe20007ffe903 */
[----:B------:R-:W-:Y:S01]  /*f060*/  IMAD.SHL.U32 R36, R35, 0x10, RZ ;  /* 0x0000001023247824 */ /* 0x000fe200078e00ff */
[----:B------:R-:W-:Y:S01]  /*f070*/  SHF.R.S32.HI R0, RZ, 0x6, R0 ;  /* 0x00000006ff007819 */ /* 0x000fe20000011400 */
[----:B------:R-:W-:Y:S01]  /*f080*/  IMAD.MOV.U32 R29, RZ, RZ, RZ ;  /* 0x000000ffff1d7224 */ /* 0x000fe200078e00ff */
[----:B------:R-:W-:Y:S01]  /*f090*/  IADD3 R3, PT, PT, R30, R3, R7 ;  /* 0x000000031e037210 */ /* 0x000fe20007ffe007 */
[----:B------:R-:W-:Y:S01]  /*f0a0*/  IMAD.IADD R30, R21, 0x1, -R30 ;  /* 0x00000001151e7824 */ /* 0x000fe200078e0a1e */
[----:B------:R-:W-:Y:S01]  /*f0b0*/  LEA.HI R7, R35, R35, RZ, 0x1 ;  /* 0x0000002323077211 */ /* 0x000fe200078f08ff */
[----:B------:R-:W-:Y:S01]  /*f0c0*/  IMAD.SHL.U32 R0, R0, 0x2, RZ ;  /* 0x0000000200007824 */ /* 0x000fe200078e00ff */
[----:B------:R-:W-:Y:S01]  /*f0d0*/  IADD3 R32, PT, PT, R3, -0x38, -R18 ;  /* 0xffffffc803207810 */ /* 0x000fe20007ffe812 */
[----:B------:R-:W-:Y:S01]  /*f0e0*/  IMAD R35, R35, 0x18, RZ ;  /* 0x0000001823237824 */ /* 0x000fe200078e02ff */
[----:B------:R-:W-:Y:S01]  /*f0f0*/  SHF.R.S32.HI R37, RZ, 0x1, R37 ;  /* 0x00000001ff257819 */ /* 0x000fe20000011425 */
[----:B------:R-:W-:Y:S01]  /*f100*/  IMAD.MOV.U32 R28, RZ, RZ, R23 ;  /* 0x000000ffff1c7224 */ /* 0x000fe200078e0017 */
[----:B------:R-:W-:Y:S01]  /*f110*/  VIMNMX R31, PT, PT, R0, 0x2, PT ;  /* 0x00000002001f7848 */ /* 0x000fe20003fe0100 */
[----:B------:R-:W-:Y:S01]  /*f120*/  UMOV UR9, 0x1 ;  /* 0x0000000100097882 */ /* 0x000fe20000000000 */
[----:B------:R-:W-:Y:S01]  /*f130*/  SHF.R.S32.HI R7, RZ, 0x1, R7 ;  /* 0x00000001ff077819 */ /* 0x000fe20000011407 */
[----:B------:R-:W-:-:S02]  /*f140*/  UMOV UR7, 0x1 ;  /* 0x0000000100077882 */ /* 0x000fc40000000000 */
[----:B------:R-:W-:Y:S02]  /*f150*/  IMAD.IADD R39, R0, 0x1, -R31 ;  /* 0x0000000100277824 */ /* 0x000fe400078e0a1f */
[----:B------:R-:W-:Y:S02]  /*f160*/  IMAD.IADD R31, R31, 0x1, -R0 ;  /* 0x000000011f1f7824 */ /* 0x000fe400078e0a00 */
[----:B------:R-:W-:Y:S01]  /*f170*/  IMAD R0, RZ, RZ, -UR4 ;  /* 0x80000004ff007e24 */ /* 0x000fe2000f8e02ff */
[----:B------:R-:W-:Y:S01]  /*f180*/  LOP3.LUT R39, R39, 0x1, RZ, 0xfc, !PT ;  /* 0x0000000127277812 */ /* 0x000fe200078efcff */
[----:B------:R-:W0:Y:S03]  /*f190*/  LDCU.64 UR4, c[0x0][0x3c0] ;  /* 0x00007800ff0477ac */ /* 0x000e260008000a00 */
[----:B------:R-:W-:-:S04]  /*f1a0*/  VIADDMNMX R0, R0, UR8, RZ, PT ;  /* 0x0000000800007c46 */ /* 0x000fc8000b8001ff */
[C-C-:B------:R-:W-:Y:S02]  /*f1b0*/  IADD3 R6, P1, P0, R41.reuse, R6, R0.reuse ;  /* 0x0000000629067210 */ /* 0x140fe4000783e000 */
[--C-:B------:R-:W-:Y:S02]  /*f1c0*/  SHF.R.S32.HI R20, RZ, 0x1f, R0.reuse ;  /* 0x0000001fff147819 */ /* 0x100fe40000011400 */
[----:B------:R-:W-:Y:S02]  /*f1d0*/  IADD3 R21, P3, P2, R41, R19, R0 ;  /* 0x0000001329157210 */ /* 0x000fe40007a7e000 */
[--C-:B------:R-:W-:Y:S02]  /*f1e0*/  IADD3.X R5, PT, PT, RZ, R5, R20.reuse, P1, P0 ;  /* 0x00000005ff057210 */ /* 0x100fe40000fe0414 */
[----:B------:R-:W-:-:S09]  /*f1f0*/  IADD3.X R20, PT, PT, RZ, R17, R20, P3, P2 ;  /* 0x00000011ff147210 */ /* 0x000fd20001fe4414 */
.L_x_2091:
[----:B0-----:R-:W-:Y:S05]  /*f200*/  BRA.U UP1, `(.L_x_2079) ;  /* 0x0000000101047547 */ /* 0x001fea000b800000 */
[----:B0-----:R-:W-:Y:S05]  /*f210*/  BPT.TRAP 0x1 ;  /* 0x000000040000795c */ /* 0x001fea0000300000 */
.L_x_2079:
[----:B------:R-:W-:Y:S01]  /*f220*/  ULEA UR11, UR6, UR10, 0x3 ;  /* 0x0000000a060b7291 */ /* 0x000fe2000f8e18ff */
[----:B------:R-:W-:Y:S01]  /*f230*/  IMAD.U32 R3, RZ, RZ, UR7 ;  /* 0x00000007ff037e24 */ /* 0x000fe2000f8e00ff */
[----:B------:R-:W-:-:S04]  /*f240*/  ISETP.LE.AND P0, PT, R13, UR9, PT ;  /* 0x000000090d007c0c */ /* 0x000fc8000bf03270 */
[----:B------:R-:W-:-:S04]  /*f250*/  SHF.L.U32 R3, R3, 0x1f, RZ ;  /* 0x0000001f03037819 */ /* 0x000fc800000006ff */
[----:B------:R-:W1:Y:S02]  /*f260*/  SYNCS.PHASECHK.TRANS64.TRYWAIT P1, [UR11+0x34190], R3 ;  /* 0x03419003ff0075a7 */ /* 0x000e64000802110b */
[----:B-1----:R-:W-:Y:S05]  /*f270*/  @!P1 BRA `(.L_x_2080) ;  /* 0x0000002800e49947 */ /* 0x002fea0003800000 */
.L_x_2173:
        /* <DEDUP_REMOVED lines=8> */
[C-C-:B------:R-:W-:Y:S02]  /*f300*/  SHF.R.U64 R4, R3.reuse, 0x3, R59.reuse ;  /* 0x0000000303047819 */ /* 0x140fe4000000123b */
[C---:B------:R-:W-:Y:S01]  /*f310*/  IADD3 R2, P1, PT, R3.reuse, 0x800, RZ ;  /* 0x0000080003027810 */ /* 0x040fe20007f3e0ff */
[--C-:B------:R-:W-:Y:S01]  /*f320*/  IMAD.X R51, RZ, RZ, R59.reuse, P2 ;  /* 0x000000ffff337224 */ /* 0x100fe200010e063b */
[C---:B------:R-:W-:Y:S02]  /*f330*/  LOP3.LUT R58, R3.reuse, 0x70, R4, 0x78, !PT ;  /* 0x00000070033a7812 */ /* 0x040fe400078e7804 */
[----:B------:R-:W-:Y:S01]  /*f340*/  IADD3 R4, P0, PT, R3, 0xc00, RZ ;  /* 0x00000c0003047810 */ /* 0x000fe20007f1e0ff */
[----:B------:R-:W-:Y:S01]  /*f350*/  IMAD.X R49, RZ, RZ, R59, P1 ;  /* 0x000000ffff317224 */ /* 0x000fe200008e063b */
[----:B------:R-:W-:-:S02]  /*f360*/  SHF.R.U64 R3, R0, 0x3, R51 ;  /* 0x0000000300037819 */ /* 0x000fc40000001233 */
[----:B------:R-:W-:Y:S01]  /*f370*/  IADD3 R44, P2, PT, R25, R56, RZ ;  /* 0x00000038192c7210 */ /* 0x000fe20007f5e0ff */
[----:B------:R-:W-:Y:S01]  /*f380*/  IMAD.X R47, RZ, RZ, R59, P0 ;  /* 0x000000ffff2f7224 */ /* 0x000fe200000e063b */
[----:B------:R-:W-:Y:S02]  /*f390*/  SHF.R.U64 R27, R2, 0x3, R49 ;  /* 0x00000003021b7819 */ /* 0x000fe40000001231 */
[----:B------:R-:W-:Y:S02]  /*f3a0*/  LOP3.LUT R50, R0, 0x70, R3, 0x78, !PT ;  /* 0x0000007000327812 */ /* 0x000fe400078e7803 */
[----:B------:R-:W-:Y:S02]  /*f3b0*/  SHF.R.U64 R45, R4, 0x3, R47 ;  /* 0x00000003042d7819 */ /* 0x000fe4000000122f */
[----:B------:R-:W-:Y:S02]  /*f3c0*/  LOP3.LUT R48, R2, 0x70, R27, 0x78, !PT ;  /* 0x0000007002307812 */ /* 0x000fe400078e781b */
[----:B------:R-:W-:-:S02]  /*f3d0*/  MOV R26, R58 ;  /* 0x0000003a001a7202 */ /* 0x000fc40000000f00 */
[-C--:B------:R-:W-:Y:S02]  /*f3e0*/  IADD3 R2, P1, PT, R36, R56.reuse, RZ ;  /* 0x0000003824027210 */ /* 0x080fe40007f3e0ff */
[----:B------:R-:W-:Y:S01]  /*f3f0*/  LOP3.LUT R46, R4, 0x70, R45, 0x78, !PT ;  /* 0x00000070042e7812 */ /* 0x000fe200078e782d */
[----:B------:R-:W-:Y:S01]  /*f400*/  @!PT LDS RZ, [RZ] ;  /* 0x00000000fffff984 */ /* 0x000fe20000000800 */
[----:B------:R-:W-:Y:S01]  /*f410*/  @!PT LDS RZ, [RZ] ;  /* 0x00000000fffff984 */ /* 0x000fe20000000800 */
[----:B------:R-:W-:Y:S01]  /*f420*/  @!PT LDS RZ, [RZ] ;  /* 0x00000000fffff984 */ /* 0x000fe20000000800 */
[----:B------:R1:W-:Y:S01]  /*f430*/  LDGSTS.E.BYPASS.LTC128B.128 [R26], desc[UR40][R56.64] ;  /* 0x00000000381a7fae */ /* 0x0003e2000b981a28 */
[----:B------:R-:W-:Y:S02]  /*f440*/  IADD3 R58, P0, PT, R35, R56, RZ ;  /* 0x00000038233a7210 */ /* 0x000fe40007f1e0ff */
[----:B------:R-:W-:Y:S02]  /*f450*/  MOV R50, R50 ;  /* 0x0000003200327202 */ /* 0x000fe40000000f00 */
[----:B------:R-:W-:Y:S02]  /*f460*/  LEA.HI.X.SX32 R45, R25, R57, 0x1, P2 ;  /* 0x00000039192d7211 */ /* 0x000fe400010f0eff */
[----:B------:R-:W-:-:S02]  /*f470*/  MOV R48, R48 ;  /* 0x0000003000307202 */ /* 0x000fc40000000f00 */
[-C--:B------:R-:W-:Y:S01]  /*f480*/  LEA.HI.X.SX32 R3, R36, R57.reuse, 0x1, P1 ;  /* 0x0000003924037211 */ /* 0x080fe200008f0eff */
[----:B------:R1:W-:Y:S01]  /*f490*/  LDGSTS.E.BYPASS.LTC128B.128 [R50], desc[UR40][R44.64] ;  /* 0x000000002c327fae */ /* 0x0003e2000b981a28 */
[----:B------:R-:W-:Y:S02]  /*f4a0*/  LEA.HI.X.SX32 R59, R35, R57, 0x1, P0 ;  /* 0x00000039233b7211 */ /* 0x000fe400000f0eff */
[----:B------:R-:W-:Y:S01]  /*f4b0*/  MOV R46, R46 ;  /* 0x0000002e002e7202 */ /* 0x000fe20000000f00 */
        /* <DEDUP_REMOVED lines=8> */
.L_x_2082:
[----:B------:R-:W-:Y:S01]  /*f540*/  SYNCS.ARRIVE.TRANS64.A1T0 RZ, [UR11+0x34030], RZ ;  /* 0x034030ffffff79a7 */ /* 0x000fe2000810000b */
[----:B------:R-:W-:Y:S05]  /*f550*/  BRA `(.L_x_2083) ;  /* 0x00000004002c7947 */ /* 0x000fea0003800000 */
.L_x_2081:
[----:B------:R-:W-:Y:S01]  /*f560*/  USHF.L.U32 UR8, UR6, 0xc, URZ ;  /* 0x0000000c06087899 */ /* 0x000fe200080006ff */
[C---:B------:R-:W-:Y:S01]  /*f570*/  VIADD R4, R42.reuse, 0x18 ;  /* 0x000000182a047836 */ /* 0x040fe20000000000 */
[----:B0-----:R-:W-:Y:S01]  /*f580*/  ISETP.NE.U32.AND P2, PT, RZ, UR4, PT ;  /* 0x00000004ff007c0c */ /* 0x001fe2000bf45070 */
[C---:B------:R-:W-:Y:S01]  /*f590*/  VIADD R2, R42.reuse, 0x8 ;  /* 0x000000082a027836 */ /* 0x040fe20000000000 */
[-C--:B------:R-:W-:Y:S01]  /*f5a0*/  ISETP.GE.AND P6, PT, R42, R15.reuse, PT ;  /* 0x0000000f2a00720c */ /* 0x080fe20003fc6270 */
[----:B------:R-:W-:Y:S01]  /*f5b0*/  VIADD R26, R32, 0x20 ;  /* 0x00000020201a7836 */ /* 0x000fe20000000000 */
[-C--:B------:R-:W-:Y:S01]  /*f5c0*/  ISETP.GE.AND P3, PT, R4, R15.reuse, PT ;  /* 0x0000000f0400720c */ /* 0x080fe20003f66270 */
[----:B------:R-:W-:Y:S01]  /*f5d0*/  IMAD.U32 R51, RZ, RZ, UR8 ;  /* 0x00000008ff337e24 */ /* 0x000fe2000f8e00ff */
[----:B------:R-:W-:Y:S01]  /*f5e0*/  IADD3 R4, P1, PT, R12, UR8, RZ ;  /* 0x000000080c047c10 */ /* 0x000fe2000ff3e0ff */
[----:B-1----:R-:W-:Y:S01]  /*f5f0*/  VIADD R0, R42, 0x10 ;  /* 0x000000102a007836 */ /* 0x002fe20000000000 */
[----:B------:R-:W-:-:S02]  /*f600*/  ISETP.GE.AND P4, PT, R2, R15, PT ;  /* 0x0000000f0200720c */ /* 0x000fc40003f86270 */
[----:B------:R-:W-:Y:S02]  /*f610*/  LEA.HI.X.SX32 R51, R51, R55, 0x1, P1 ;  /* 0x0000003733337211 */ /* 0x000fe400008f0eff */
[----:B------:R-:W-:Y:S02]  /*f620*/  ISETP.NE.AND.EX P2, PT, RZ, UR5, PT, P2 ;  /* 0x00000005ff007c0c */ /* 0x000fe4000bf45320 */
[----:B------:R-:W-:Y:S02]  /*f630*/  IADD3 R2, P1, PT, R4, 0x400, RZ ;  /* 0x0000040004027810 */ /* 0x000fe40007f3e0ff */
[----:B------:R-:W-:Y:S02]  /*f640*/  SEL R3, RZ, 0x10, P6 ;  /* 0x00000010ff037807 */ /* 0x000fe40003000000 */
[----:B------:R-:W-:Y:S01]  /*f650*/  ISETP.NE.OR P6, PT, R26, 0x8, !P2 ;  /* 0x000000081a00780c */ /* 0x000fe200057c5670 */
[----:B------:R-:W-:Y:S01]  /*f660*/  IMAD.X R47, RZ, RZ, R51, P1 ;  /* 0x000000ffff2f7224 */ /* 0x000fe200008e0633 */
[----:B------:R-:W-:-:S02]  /*f670*/  ISETP.GE.AND P0, PT, R0, R15, PT ;  /* 0x0000000f0000720c */ /* 0x000fc40003f06270 */
[----:B------:R-:W-:Y:S02]  /*f680*/  IADD3 R0, P1, PT, R4, 0x800, RZ ;  /* 0x0000080004007810 */ /* 0x000fe40007f3e0ff */
[C---:B------:R-:W-:Y:S02]  /*f690*/  IADD3 R48, P5, PT, R28.reuse, R52, RZ ;  /* 0x000000341c307210 */ /* 0x040fe40007fbe0ff */
[----:B------:R-:W-:Y:S01]  /*f6a0*/  SEL R3, R3, 0x10, P6 ;  /* 0x0000001003037807 */ /* 0x000fe20003000000 */
[----:B------:R-:W-:Y:S01]  /*f6b0*/  IMAD.X R45, RZ, RZ, R51, P1 ;  /* 0x000000ffff2d7224 */ /* 0x000fe200008e0633 */
[----:B------:R-:W-:Y:S02]  /*f6c0*/  LEA.HI.X.SX32 R49, R28, R53, 0x1, P5 ;  /* 0x000000351c317211 */ /* 0x000fe400028f0eff */
[----:B------:R-:W-:Y:S02]  /*f6d0*/  SEL R27, RZ, 0x10, P4 ;  /* 0x00000010ff1b7807 */ /* 0x000fe40002000000 */
[C---:B------:R-:W-:Y:S01]  /*f6e0*/  ISETP.NE.OR P5, PT, R26.reuse, 0x10, !P2 ;  /* 0x000000101a00780c */ /* 0x040fe200057a5670 */
[----:B------:R-:W-:Y:S01]  /*f6f0*/  IMAD.WIDE R56, R7, 0x10, R48 ;  /* 0x0000001007387825 */ /* 0x000fe200078e0230 */
[----:B------:R-:W-:-:S02]  /*f700*/  ISETP.NE.OR P4, PT, R26, 0x18, !P2 ;  /* 0x000000181a00780c */ /* 0x000fc40005785670 */
[----:B------:R-:W-:Y:S02]  /*f710*/  ISETP.NE.U32.AND P1, PT, R3, RZ, PT ;  /* 0x000000ff0300720c */ /* 0x000fe40003f25070 */
[C---:B------:R-:W-:Y:S02]  /*f720*/  SHF.R.U64 R3, R4.reuse, 0x3, R51 ;  /* 0x0000000304037819 */ /* 0x040fe40000001233 */
[----:B------:R-:W-:Y:S02]  /*f730*/  SEL R26, RZ, 0x10, P0 ;  /* 0x00000010ff1a7807 */ /* 0x000fe40000000000 */
[----:B------:R-:W-:Y:S02]  /*f740*/  LOP3.LUT R50, R4, 0x70, R3, 0x78, !PT ;  /* 0x0000007004327812 */ /* 0x000fe400078e7803 */
[----:B------:R-:W-:Y:S02]  /*f750*/  SEL R26, R26, 0x10, P4 ;  /* 0x000000101a1a7807 */ /* 0x000fe40002000000 */
[----:B------:R-:W-:-:S02]  /*f760*/  ISETP.NE.OR P2, PT, R30, -0x38, !P2 ;  /* 0xffffffc81e00780c */ /* 0x000fc40005745670 */
[----:B------:R-:W-:Y:S02]  /*f770*/  IADD3 R4, P0, PT, R4, 0xc00, RZ ;  /* 0x00000c0004047810 */ /* 0x000fe40007f1e0ff */
[----:B------:R-:W-:Y:S02]  /*f780*/  SEL R3, RZ, 0x10, P3 ;  /* 0x00000010ff037807 */ /* 0x000fe40001800000 */
[----:B------:R-:W-:Y:S01]  /*f790*/  SEL R27, R27, 0x10, P5 ;  /* 0x000000101b1b7807 */ /* 0x000fe20002800000 */
[----:B------:R-:W-:Y:S01]  /*f7a0*/  IMAD.X R61, RZ, RZ, R51, P0 ;  /* 0x000000ffff3d7224 */ /* 0x000fe200000e0633 */
[----:B------:R-:W-:Y:S02]  /*f7b0*/  ISETP.NE.U32.AND P3, PT, R26, RZ, PT ;  /* 0x000000ff1a00720c */ /* 0x000fe40003f65070 */
[----:B------:R-:W-:Y:S02]  /*f7c0*/  SEL R26, R3, 0x10, P2 ;  /* 0x00000010031a7807 */ /* 0x000fe40001000000 */
[----:B------:R-:W-:-:S02]  /*f7d0*/  SEL R58, R56, R6, P5 ;  /* 0x00000006383a7207 */ /* 0x000fc40002800000 */
[----:B------:R-:W-:Y:S01]  /*f7e0*/  SEL R59, R57, R5, P5 ;  /* 0x00000005393b7207 */ /* 0x000fe20002800000 */
[----:B------:R-:W-:Y:S01]  /*f7f0*/  IMAD.WIDE R56, R7, 0x10, R56 ;  /* 0x0000001007387825 */ /* 0x000fe200078e0238 */
[----:B------:R-:W-:Y:S02]  /*f800*/  SHF.R.U64 R3, R0, 0x3, R45 ;  /* 0x0000000300037819 */ /* 0x000fe4000000122d */
[----:B------:R-:W-:Y:S02]  /*f810*/  ISETP.NE.U32.AND P5, PT, R27, RZ, PT ;  /* 0x000000ff1b00720c */ /* 0x000fe40003fa5070 */
[----:B------:R-:W-:Y:S02]  /*f820*/  SHF.R.U64 R27, R2, 0x3, R47 ;  /* 0x00000003021b7819 */ /* 0x000fe4000000122f */
[----:B------:R-:W-:Y:S02]  /*f830*/  LOP3.LUT R44, R0, 0x70, R3, 0x78, !PT ;  /* 0x00000070002c7812 */ /* 0x000fe400078e7803 */
[----:B------:R-:W-:-:S02]  /*f840*/  ISETP.NE.U32.AND P0, PT, R26, RZ, PT ;  /* 0x000000ff1a00720c */ /* 0x000fc40003f05070 */
[----:B------:R-:W-:Y:S02]  /*f850*/  SHF.R.U64 R3, R4, 0x3, R61 ;  /* 0x0000000304037819 */ /* 0x000fe4000000123d */
[----:B------:R-:W-:Y:S02]  /*f860*/  LOP3.LUT R46, R2, 0x70, R27, 0x78, !PT ;  /* 0x00000070022e7812 */ /* 0x000fe400078e781b */
[-C--:B------:R-:W-:Y:S02]  /*f870*/  SEL R26, R56, R6.reuse, P4 ;  /* 0x00000006381a7207 */ /* 0x080fe40002000000 */
[----:B------:R-:W-:Y:S01]  /*f880*/  SEL R27, R57, R5, P4 ;  /* 0x00000005391b7207 */ /* 0x000fe20002000000 */
[----:B------:R-:W-:Y:S01]  /*f890*/  IMAD.WIDE R56, R7, 0x10, R56 ;  /* 0x0000001007387825 */ /* 0x000fe200078e0238 */
[----:B------:R-:W-:Y:S02]  /*f8a0*/  LOP3.LUT R60, R4, 0x70, R3, 0x78, !PT ;  /* 0x00000070043c7812 */ /* 0x000fe400078e7803 */
[----:B------:R-:W-:-:S02]  /*f8b0*/  SEL R48, R48, R6, P6 ;  /* 0x0000000630307207 */ /* 0x000fc40003000000 */
[----:B------:R-:W-:Y:S02]  /*f8c0*/  SEL R49, R49, R5, P6 ;  /* 0x0000000531317207 */ /* 0x000fe40003000000 */
[----:B------:R-:W-:Y:S02]  /*f8d0*/  MOV R50, R50 ;  /* 0x0000003200327202 */ /* 0x000fe40000000f00 */
[----:B------:R-:W-:Y:S02]  /*f8e0*/  MOV R47, R46 ;  /* 0x0000002e002f7202 */ /* 0x000fe40000000f00 */
[----:B------:R-:W-:Y:S01]  /*f8f0*/  MOV R45, R44 ;  /* 0x0000002c002d7202 */ /* 0x000fe20000000f00 */
[----:B------:R-:W-:Y:S01]  /*f900*/  @!PT LDS RZ, [RZ] ;  /* 0x00000000fffff984 */ /* 0x000fe20000000800 */
[----:B------:R-:W-:Y:S01]  /*f910*/  @!PT LDS RZ, [RZ] ;  /* 0x00000000fffff984 */ /* 0x000fe20000000800 */
[----:B------:R-:W-:Y:S01]  /*f920*/  @!PT LDS RZ, [RZ] ;  /* 0x00000000fffff984 */ /* 0x000fe20000000800 */
[----:B------:R0:W-:Y:S01]  /*f930*/  LDGSTS.E.BYPASS.LTC128B.128 [R50], desc[UR40][R48.64], P1 ;  /* 0x0000000030327fae */ /* 0x0001e20008981a28 */
[----:B------:R-:W-:Y:S02]  /*f940*/  SEL R2, R56, R6, P2 ;  /* 0x0000000638027207 */ /* 0x000fe40001000000 */
[----:B------:R-:W-:Y:S01]  /*f950*/  SEL R3, R57, R5, P2 ;  /* 0x0000000539037207 */ /* 0x000fe20001000000 */
[----:B------:R0:W-:Y:S01]  /*f960*/  LDGSTS.E.BYPASS.LTC128B.128 [R47], desc[UR40][R58.64], P5 ;  /* 0x000000003a2f7fae */ /* 0x0001e2000a981a28 */
[----:B------:R-:W-:-:S03]  /*f970*/  MOV R60, R60 ;  /* 0x0000003c003c7202 */ /* 0x000fc60000000f00 */
        /* <DEDUP_REMOVED lines=8> */
.L_x_2084:
[----:B------:R-:W-:Y:S01]  /*fa00*/  SYNCS.ARRIVE.TRANS64.A1T0 RZ, [UR11+0x34030], RZ ;  /* 0x034030ffffff79a7 */ /* 0x000fe2000810000b */
.L_x_2083:
[----:B------:R-:W-:-:S04]  /*fa10*/  UIADD3 UR6, UPT, UPT, UR6, 0x1, URZ ;  /* 0x0000000106067890 */ /* 0x000fc8000fffe0ff */
[----:B------:R-:W-:-:S04]  /*fa20*/  UISETP.NE.AND UP0, UPT, UR6, 0x2c, UPT ;  /* 0x0000002c0600788c */ /* 0x000fc8000bf05270 */
[----:B------:R-:W-:Y:S02]  /*fa30*/  USEL UR8, URZ, 0x1, UP0 ;  /* 0x00000001ff087887 */ /* 0x000fe40008000000 */
[----:B------:R-:W-:Y:S02]  /*fa40*/  USEL UR6, UR6, URZ, UP0 ;  /* 0x000000ff06067287 */ /* 0x000fe40008000000 */
[----:B------:R-:W-:Y:S01]  /*fa50*/  ULOP3.LUT UR7, UR7, UR8, URZ, 0x3c, !UPT ;  /* 0x0000000807077292 */ /* 0x000fe2000f8e3cff */
[----:B------:R-:W-:Y:S11]  /*fa60*/  BRA.U UP1, `(.L_x_2085) ;  /* 0x0000000101047547 */ /* 0x000ff6000b800000 */
[----:B0-----:R-:W-:Y:S05]  /*fa70*/  BPT.TRAP 0x1 ;  /* 0x000000040000795c */ /* 0x001fea0000300000 */
.L_x_2085:
[----:B------:R-:W-:Y:S01]  /*fa80*/  ULEA UR11, UR6, UR10, 0x3 ;  /* 0x0000000a060b7291 */ /* 0x000fe2000f8e18ff */
[----:B01----:R-:W-:-:S04]  /*fa90*/  MOV R3, UR7 ;  /* 0x0000000700037c02 */ /* 0x003fc80008000f00 */
[----:B------:R-:W-:-:S04]  /*faa0*/  SHF.L.U32 R3, R3, 0x1f, RZ ;  /* 0x0000001f03037819 */ /* 0x000fc800000006ff */
[----:B------:R-:W0:Y:S02]  /*fab0*/  SYNCS.PHASECHK.TRANS64.TRYWAIT P0, [UR11+0x34190], R3 ;  /* 0x03419003ff0075a7 */ /* 0x000e24000800110b */
[----:B0-----:R-:W-:Y:S05]  /*fac0*/  @!P0 BRA `(.L_x_2086) ;  /* 0x0000002000e88947 */ /* 0x001fea0003800000 */
.L_x_2175:
[----:B------:R-:W-:-:S06]  /*fad0*/  UIADD3 UR8, UPT, UPT, UR9, -0x1, URZ ;  /* 0xffffffff09087890 */ /* 0x000fcc000fffe0ff */
[----:B------:R-:W-:-:S13]  /*fae0*/  ISETP.LE.AND P0, PT, R13, UR8, PT ;  /* 0x000000080d007c0c */ /* 0x000fda000bf03270 */
[----:B------:R-:W-:Y:S05]  /*faf0*/  @P0 BRA `(.L_x_2087) ;  /* 0x0000000000b40947 */ /* 0x000fea0003800000 */
[----:B------:R-:W-:Y:S01]  /*fb00*/  USHF.L.U32 UR8, UR6, 0xc, URZ ;  /* 0x0000000c06087899 */ /* 0x000fe200080006ff */
[----:B------:R-:W-:-:S04]  /*fb10*/  IADD3 R56, P3, PT, R29, R9, RZ ;  /* 0x000000091d387210 */ /* 0x000fc80007f7e0ff */
[----:B------:R-:W-:Y:S01]  /*fb20*/  LEA.HI.X.SX32 R57, R29, R8, 0x1, P3 ;  /* 0x000000081d397211 */ /* 0x000fe200018f0eff */
[----:B------:R-:W-:Y:S01]  /*fb30*/  IMAD.U32 R59, RZ, RZ, UR8 ;  /* 0x00000008ff3b7e24 */ /* 0x000fe2000f8e00ff */
[----:B0-----:R-:W-:-:S04]  /*fb40*/  IADD3 R3, P0, PT, R11, UR8, RZ ;  /* 0x000000080b037c10 */ /* 0x001fc8000ff1e0ff */
        /* <DEDUP_REMOVED lines=38> */
.L_x_2088:
[----:B------:R-:W-:Y:S01]  /*fdb0*/  SYNCS.ARRIVE.TRANS64.A1T0 RZ, [UR11+0x34030], RZ ;  /* 0x034030ffffff79a7 */ /* 0x000fe2000810000b */
[----:B------:R-:W-:Y:S05]  /*fdc0*/  BRA `(.L_x_2089) ;  /* 0x0000000400307947 */ /* 0x000fea0003800000 */
.L_x_2087:
[----:B------:R-:W-:Y:S01]  /*fdd0*/  USHF.L.U32 UR8, UR6, 0xc, URZ ;  /* 0x0000000c06087899 */ /* 0x000fe200080006ff */
[C---:B------:R-:W-:Y:S01]  /*fde0*/  VIADD R4, R42.reuse, 0xffffffe8 ;  /* 0xffffffe82a047836 */ /* 0x040fe20000000000 */
[----:B------:R-:W-:Y:S01]  /*fdf0*/  ISETP.NE.U32.AND P2, PT, RZ, UR4, PT ;  /* 0x00000004ff007c0c */ /* 0x000fe2000bf45070 */
[C---:B0-----:R-:W-:Y:S01]  /*fe00*/  VIADD R0, R42.reuse, 0xffffffe0 ;  /* 0xffffffe02a007836 */ /* 0x041fe20000000000 */
[----:B------:R-:W-:Y:S01]  /*fe10*/  IADD3 R48, P6, PT, R29, R9, RZ ;  /* 0x000000091d307210 */ /* 0x000fe20007fde0ff */
[----:B------:R-:W-:Y:S01]  /*fe20*/  VIADD R2, R42, 0xfffffff0 ;  /* 0xfffffff02a027836 */ /* 0x000fe20000000000 */
[-C--:B------:R-:W-:Y:S01]  /*fe30*/  ISETP.GE.AND P4, PT, R4, R15.reuse, PT ;  /* 0x0000000f0400720c */ /* 0x080fe20003f86270 */
[----:B------:R-:W-:Y:S01]  /*fe40*/  IMAD.U32 R51, RZ, RZ, UR8 ;  /* 0x00000008ff337e24 */ /* 0x000fe2000f8e00ff */
[----:B------:R-:W-:Y:S01]  /*fe50*/  IADD3 R4, P1, PT, R11, UR8, RZ ;  /* 0x000000080b047c10 */ /* 0x000fe2000ff3e0ff */
[----:B------:R-:W-:Y:S01]  /*fe60*/  VIADD R26, R32, 0x20 ;  /* 0x00000020201a7836 */ /* 0x000fe20000000000 */
[-C--:B------:R-:W-:Y:S01]  /*fe70*/  ISETP.GE.AND P5, PT, R0, R15.reuse, PT ;  /* 0x0000000f0000720c */ /* 0x080fe20003fa6270 */
[----:B------:R-:W-:Y:S01]  /*fe80*/  VIADD R0, R42, 0xfffffff8 ;  /* 0xfffffff82a007836 */ /* 0x000fe20000000000 */
[----:B------:R-:W-:-:S02]  /*fe90*/  ISETP.GE.AND P0, PT, R2, R15, PT ;  /* 0x0000000f0200720c */ /* 0x000fc40003f06270 */
[----:B------:R-:W-:Y:S02]  /*fea0*/  LEA.HI.X.SX32 R51, R51, R10, 0x1, P1 ;  /* 0x0000000a33337211 */ /* 0x000fe400008f0eff */
[----:B------:R-:W-:Y:S02]  /*feb0*/  ISETP.NE.AND.EX P2, PT, RZ, UR5, PT, P2 ;  /* 0x00000005ff007c0c */ /* 0x000fe4000bf45320 */
[----:B------:R-:W-:Y:S02]  /*fec0*/  IADD3 R2, P1, PT, R4, 0x400, RZ ;  /* 0x0000040004027810 */ /* 0x000fe40007f3e0ff */
[----:B------:R-:W-:Y:S02]  /*fed0*/  LEA.HI.X.SX32 R49, R29, R8, 0x1, P6 ;  /* 0x000000081d317211 */ /* 0x000fe400030f0eff */
[----:B------:R-:W-:Y:S01]  /*fee0*/  SEL R3, RZ, 0x10, P5 ;  /* 0x00000010ff037807 */ /* 0x000fe20002800000 */
[----:B------:R-:W-:Y:S01]  /*fef0*/  IMAD.X R47, RZ, RZ, R51, P1 ;  /* 0x000000ffff2f7224 */ /* 0x000fe200008e0633 */
[----:B------:R-:W-:Y:S01]  /*ff00*/  ISETP.NE.OR P6, PT, R26, -0x18, !P2 ;  /* 0xffffffe81a00780c */ /* 0x000fe200057c5670 */
[----:B------:R-:W-:Y:S01]  /*ff10*/  IMAD.WIDE R56, R37, 0x10, R48 ;  /* 0x0000001025387825 */ /* 0x000fe200078e0230 */
[----:B------:R-:W-:-:S02]  /*ff20*/  ISETP.GE.AND P3, PT, R0, R15, PT ;  /* 0x0000000f0000720c */ /* 0x000fc40003f66270 */
[----:B------:R-:W-:Y:S02]  /*ff30*/  IADD3 R0, P1, PT, R4, 0x800, RZ ;  /* 0x0000080004007810 */ /* 0x000fe40007f3e0ff */
[----:B------:R-:W-:Y:S02]  /*ff40*/  SEL R3, R3, 0x10, P6 ;  /* 0x0000001003037807 */ /* 0x000fe40003000000 */
[----:B------:R-:W-:Y:S01]  /*ff50*/  SEL R27, RZ, 0x10, P4 ;  /* 0x00000010ff1b7807 */ /* 0x000fe20002000000 */
[----:B------:R-:W-:Y:S01]  /*ff60*/  IMAD.X R45, RZ, RZ, R51, P1 ;  /* 0x000000ffff2d7224 */ /* 0x000fe200008e0633 */
[C---:B------:R-:W-:Y:S02]  /*ff70*/  ISETP.NE.OR P5, PT, R26.reuse, -0x10, !P2 ;  /* 0xfffffff01a00780c */ /* 0x040fe400057a5670 */
[----:B------:R-:W-:Y:S02]  /*ff80*/  ISETP.NE.OR P4, PT, R26, -0x8, !P2 ;  /* 0xfffffff81a00780c */ /* 0x000fe40005785670 */
[----:B------:R-:W-:-:S02]  /*ff90*/  ISETP.NE.U32.AND P1, PT, R3, RZ, PT ;  /* 0x000000ff0300720c */ /* 0x000fc40003f25070 */
[C---:B------:R-:W-:Y:S02]  /*ffa0*/  SHF.R.U64 R3, R4.reuse, 0x3, R51 ;  /* 0x0000000304037819 */ /* 0x040fe40000001233 */
[----:B------:R-:W-:Y:S02]  /*ffb0*/  SEL R26, RZ, 0x10, P0 ;  /* 0x00000010ff1a7807 */ /* 0x000fe40000000000 */
[----:B------:R-:W-:Y:S02]  /*ffc0*/  LOP3.LUT R50, R4, 0x70, R3, 0x78, !PT ;  /* 0x0000007004327812 */ /* 0x000fe400078e7803 */
[----:B------:R-:W-:Y:S02]  /*ffd0*/  SEL R26, R26, 0x10, P4 ;  /* 0x000000101a1a7807 */ /* 0x000fe40002000000 */
[----:B------:R-:W-:Y:S02]  /*ffe0*/  ISETP.NE.OR P2, PT, R32, -0x20, !P2 ;  /* 0xffffffe02000780c */ /* 0x000fe40005745670 */
[----:B------:R-:W-:-:S02]  /*fff0*/  IADD3 R4, P0, PT, R4, 0xc00, RZ ;  /* 0x00000c0004047810 */ /* 0x000fc40007f1e0ff */
[----:B------:R-:W-:Y:S02]  /*10000*/  SEL R3, RZ, 0x10, P3 ;  /* 0x00000010ff037807 */ /* 0x000fe40001800000 */
[----:B------:R-:W-:Y:S01]  /*10010*/  SEL R27, R27, 0x10, P5 ;  /* 0x000000101b1b7807 */ /* 0x000fe20002800000 */
[----:B------:R-:W-:Y:S01]  /*10020*/  IMAD.X R61, RZ, RZ, R51, P0 ;  /* 0x000000ffff3d7224 */ /* 0x000fe200000e0633 */
[----:B------:R-:W-:Y:S02]  /*10030*/  ISETP.NE.U32.AND P3, PT, R26, RZ, PT ;  /* 0x000000ff1a00720c */ /* 0x000fe40003f65070 */
[----:B------:R-:W-:Y:S02]  /*10040*/  SEL R26, R3, 0x10, P2 ;  /* 0x00000010031a7807 */ /* 0x000fe40001000000 */
[----:B------:R-:W-:Y:S02]  /*10050*/  SEL R58, R56, R21, P5 ;  /* 0x00000015383a7207 */ /* 0x000fe40002800000 */
[----:B------:R-:W-:Y:S01]  /*10060*/  SEL R59, R57, R20, P5 ;  /* 0x00000014393b7207 */ /* 0x000fe20002800000 */
[----:B------:R-:W-:Y:S01]  /*10070*/  IMAD.WIDE R56, R37, 0x10, R56 ;  /* 0x0000001025387825 */ /* 0x000fe200078e0238 */
[----:B------:R-:W-:-:S02]  /*10080*/  SHF.R.U64 R3, R0, 0x3, R45 ;  /* 0x0000000300037819 */ /* 0x000fc4000000122d */
[----:B------:R-:W-:Y:S02]  /*10090*/  ISETP.NE.U32.AND P5, PT, R27, RZ, PT ;  /* 0x000000ff1b00720c */ /* 0x000fe40003fa5070 */
[----:B------:R-:W-:Y:S02]  /*100a0*/  SHF.R.U64 R27, R2, 0x3, R47 ;  /* 0x00000003021b7819 */ /* 0x000fe4000000122f */
[----:B------:R-:W-:Y:S02]  /*100b0*/  LOP3.LUT R44, R0, 0x70, R3, 0x78, !PT ;  /* 0x00000070002c7812 */ /* 0x000fe400078e7803 */
[----:B------:R-:W-:Y:S02]  /*100c0*/  ISETP.NE.U32.AND P0, PT, R26, RZ, PT ;  /* 0x000000ff1a00720c */ /* 0x000fe40003f05070 */
[----:B------:R-:W-:Y:S02]  /*100d0*/  SHF.R.U64 R3, R4, 0x3, R61 ;  /* 0x0000000304037819 */ /* 0x000fe4000000123d */
[----:B------:R-:W-:-:S02]  /*100e0*/  LOP3.LUT R46, R2, 0x70, R27, 0x78, !PT ;  /* 0x00000070022e7812 */ /* 0x000fc400078e781b */
[-C--:B------:R-:W-:Y:S02]  /*100f0*/  SEL R26, R56, R21.reuse, P4 ;  /* 0x00000015381a7207 */ /* 0x080fe40002000000 */
[-C--:B------:R-:W-:Y:S01]  /*10100*/  SEL R27, R57, R20.reuse, P4 ;  /* 0x00000014391b7207 */ /* 0x080fe20002000000 */
[----:B------:R-:W-:Y:S01]  /*10110*/  IMAD.WIDE R56, R37, 0x10, R56 ;  /* 0x0000001025387825 */ /* 0x000fe200078e0238 */
[----:B------:R-:W-:Y:S02]  /*10120*/  LOP3.LUT R60, R4, 0x70, R3, 0x78, !PT ;  /* 0x00000070043c7812 */ /* 0x000fe400078e7803 */
[----:B------:R-:W-:Y:S02]  /*10130*/  SEL R48, R48, R21, P6 ;  /* 0x0000001530307207 */ /* 0x000fe40003000000 */
[----:B------:R-:W-:Y:S02]  /*10140*/  SEL R49, R49, R20, P6 ;  /* 0x0000001431317207 */ /* 0x000fe40003000000 */
[----:B------:R-:W-:-:S02]  /*10150*/  MOV R50, R50 ;  /* 0x0000003200327202 */ /* 0x000fc40000000f00 */
        /* <DEDUP_REMOVED lines=18> */
.L_x_2090:
[----:B------:R-:W-:Y:S01]  /*10280*/  SYNCS.ARRIVE.TRANS64.A1T0 RZ, [UR11+0x34030], RZ ;  /* 0x034030ffffff79a7 */ /* 0x000fe2000810000b */
.L_x_2089:
        /* <DEDUP_REMOVED lines=14> */
.L_x_2078:
[----:B------:R-:W-:Y:S05]  /*10370*/  BRA.U UP1, `(.L_x_2092) ;  /* 0x0000000101047547 */ /* 0x000fea000b800000 */
[----:B------:R-:W-:Y:S05]  /*10380*/  BPT.TRAP 0x1 ;  /* 0x000000040000795c */ /* 0x000fea0000300000 */
.L_x_2092:
[----:B------:R-:W-:Y:S01]  /*10390*/  ULEA UR10, UR6, UR10, 0x3 ;  /* 0x0000000a060a7291 */ /* 0x000fe2000f8e18ff */
[----:B------:R-:W-:Y:S01]  /*103a0*/  IMAD.U32 R0, RZ, RZ, UR7 ;  /* 0x00000007ff007e24 */ /* 0x000fe2000f8e00ff */
[----:B------:R-:W-:-:S04]  /*103b0*/  ISETP.GE.AND P0, PT, R39, R13, PT ;  /* 0x0000000d2700720c */ /* 0x000fc80003f06270 */
[----:B------:R-:W-:-:S04]  /*103c0*/  SHF.L.U32 R0, R0, 0x1f, RZ ;  /* 0x0000001f00007819 */ /* 0x000fc800000006ff */
[----:B------:R-:W1:Y:S02]  /*103d0*/  SYNCS.PHASECHK.TRANS64.TRYWAIT P1, [UR10+0x34190], R0 ;  /* 0x03419000ff0075a7 */ /* 0x000e64000802110a */
[----:B-1----:R-:W-:Y:S05]  /*103e0*/  @!P1 BRA `(.L_x_2093) ;  /* 0x0000001800b89947 */ /* 0x002fea0003800000 */
.L_x_2177:
[----:B------:R-:W-:Y:S05]  /*103f0*/  @P0 BRA `(.L_x_2094) ;  /* 0x0000000000c80947 */ /* 0x000fea0003800000 */
[----:B------:R-:W-:Y:S01]  /*10400*/  USHF.L.U32 UR6, UR6, 0xc, URZ ;  /* 0x0000000c06067899 */ /* 0x000fe200080006ff */
[----:B------:R-:W-:Y:S01]  /*10410*/  IMAD R22, R39, R22, RZ ;  /* 0x0000001627167224 */ /* 0x000fe200078e02ff */
[----:B------:R-:W1:Y:S04]  /*10420*/  LDCU UR4, c[0x0][0x400] ;  /* 0x00008000ff0477ac */ /* 0x000e680008000800 */
[----:B------:R-:W-:Y:S01]  /*10430*/  IMAD.U32 R13, RZ, RZ, UR6 ;  /* 0x00000006ff0d7e24 */ /* 0x000fe2000f8e00ff */
[----:B------:R-:W-:Y:S02]  /*10440*/  IADD3 R11, P0, PT, R11, UR6, RZ ;  /* 0x000000060b0b7c10 */ /* 0x000fe4000ff1e0ff */
[----:B0-----:R-:W-:Y:S02]  /*10450*/  IADD3 R2, P1, PT, R22, R9, RZ ;  /* 0x0000000916027210 */ /* 0x001fe40007f3e0ff */
[----:B------:R-:W-:-:S02]  /*10460*/  LEA.HI.X.SX32 R13, R13, R10, 0x1, P0 ;  /* 0x0000000a0d0d7211 */ /* 0x000fc400000f0eff */
[C---:B------:R-:W-:Y:S02]  /*10470*/  IADD3 R5, P0, PT, R11.reuse, 0x400, RZ ;  /* 0x000004000b057810 */ /* 0x040fe40007f1e0ff */
[----:B------:R-:W-:Y:S02]  /*10480*/  LEA.HI.X.SX32 R3, R22, R8, 0x1, P1 ;  /* 0x0000000816037211 */ /* 0x000fe400008f0eff */
[C-C-:B------:R-:W-:Y:S01]  /*10490*/  SHF.R.U64 R0, R11.reuse, 0x3, R13.reuse ;  /* 0x000000030b007819 */ /* 0x140fe2000000120d */
[--C-:B------:R-:W-:Y:S01]  /*104a0*/  IMAD.X R23, RZ, RZ, R13.reuse, P0 ;  /* 0x000000ffff177224 */ /* 0x100fe200000e060d */
[C---:B------:R-:W-:Y:S02]  /*104b0*/  IADD3 R6, P0, PT, R11.reuse, 0xc00, RZ ;  /* 0x00000c000b067810 */ /* 0x040fe40007f1e0ff */
[C---:B------:R-:W-:Y:S02]  /*104c0*/  IADD3 R4, P1, PT, R11.reuse, 0x800, RZ ;  /* 0x000008000b047810 */ /* 0x040fe40007f3e0ff */
[----:B------:R-:W-:Y:S01]  /*104d0*/  LOP3.LUT R12, R11, 0x70, R0, 0x78, !PT ;  /* 0x000000700b0c7812 */ /* 0x000fe200078e7800 */
[----:B------:R-:W-:Y:S01]  /*104e0*/  IMAD.X R19, RZ, RZ, R13, P0 ;  /* 0x000000ffff137224 */ /* 0x000fe200000e060d */
[C---:B------:R-:W-:Y:S01]  /*104f0*/  SHF.R.U64 R8, R5.reuse, 0x3, R23 ;  /* 0x0000000305087819 */ /* 0x040fe20000001217 */
[----:B------:R-:W-:Y:S01]  /*10500*/  IMAD.X R21, RZ, RZ, R13, P1 ;  /* 0x000000ffff157224 */ /* 0x000fe200008e060d */
[----:B------:R-:W-:Y:S01]  /*10510*/  MOV R13, R12 ;  /* 0x0000000c000d7202 */ /* 0x000fe20000000f00 */
[----:B-1----:R-:W-:Y:S01]  /*10520*/  IMAD.U32 R0, RZ, RZ, UR4 ;  /* 0x00000004ff007e24 */ /* 0x002fe2000f8e00ff */
[----:B------:R-:W-:-:S02]  /*10530*/  LOP3.LUT R22, R5, 0x70, R8, 0x78, !PT ;  /* 0x0000007005167812 */ /* 0x000fc400078e7808 */
[----:B------:R-:W-:Y:S01]  /*10540*/  SHF.R.U64 R11, R6, 0x3, R19 ;  /* 0x00000003060b7819 */ /* 0x000fe20000001213 */
[----:B------:R-:W-:Y:S01]  /*10550*/  IMAD.SHL.U32 R7, R0, 0x10, RZ ;  /* 0x0000001000077824 */ /* 0x000fe200078e00ff */
[----:B------:R-:W-:Y:S01]  /*10560*/  SHF.R.U64 R9, R4, 0x3, R21 ;  /* 0x0000000304097819 */ /* 0x000fe20000001215 */
[----:B------:R-:W-:Y:S01]  /*10570*/  IMAD R5, R0, 0x18, RZ ;  /* 0x0000001800057824 */ /* 0x000fe200078e02ff */
[----:B------:R-:W-:Y:S01]  /*10580*/  LOP3.LUT R18, R6, 0x70, R11, 0x78, !PT ;  /* 0x0000007006127812 */ /* 0x000fe200078e780b */
[----:B------:R-:W-:Y:S01]  /*10590*/  @!PT LDS RZ, [RZ] ;  /* 0x00000000fffff984 */ /* 0x000fe20000000800 */
[----:B------:R-:W-:Y:S01]  /*105a0*/  @!PT LDS RZ, [RZ] ;  /* 0x00000000fffff984 */ /* 0x000fe20000000800 */
[----:B------:R-:W-:Y:S01]  /*105b0*/  @!PT LDS RZ, [RZ] ;  /* 0x00000000fffff984 */ /* 0x000fe20000000800 */
[----:B------:R0:W-:Y:S01]  /*105c0*/  LDGSTS.E.BYPASS.LTC128B.128 [R13], desc[UR40][R2.64] ;  /* 0x00000000020d7fae */ /* 0x0001e2000b981a28 */
[-C--:B------:R-:W-:Y:S02]  /*105d0*/  IADD3 R8, P2, PT, R24, R2.reuse, RZ ;  /* 0x0000000218087210 */ /* 0x080fe40007f5e0ff */
[----:B------:R-:W-:Y:S02]  /*105e0*/  LOP3.LUT R20, R4, 0x70, R9, 0x78, !PT ;  /* 0x0000007004147812 */ /* 0x000fe400078e7809 */
[----:B------:R-:W-:-:S02]  /*105f0*/  IADD3 R6, P1, PT, R7, R2, RZ ;  /* 0x0000000207067210 */ /* 0x000fc40007f3e0ff */
[----:B------:R-:W-:Y:S02]  /*10600*/  IADD3 R4, P0, PT, R5, R2, RZ ;  /* 0x0000000205047210 */ /* 0x000fe40007f1e0ff */
[----:B------:R-:W-:Y:S02]  /*10610*/  LEA.HI.X.SX32 R9, R24, R3, 0x1, P2 ;  /* 0x0000000318097211 */ /* 0x000fe400010f0eff */
[----:B------:R-:W-:Y:S02]  /*10620*/  MOV R23, R22 ;  /* 0x0000001600177202 */ /* 0x000fe40000000f00 */
[----:B------:R-:W-:Y:S02]  /*10630*/  LEA.HI.X.SX32 R7, R7, R3, 0x1, P1 ;  /* 0x0000000307077211 */ /* 0x000fe400008f0eff */
[----:B------:R-:W-:Y:S01]  /*10640*/  MOV R21, R20 ;  /* 0x0000001400157202 */ /* 0x000fe20000000f00 */
[----:B------:R0:W-:Y:S01]  /*10650*/  LDGSTS.E.BYPASS.LTC128B.128 [R23], desc[UR40][R8.64] ;  /* 0x0000000008177fae */ /* 0x0001e2000b981a28 */
[----:B------:R-:W-:-:S02]  /*10660*/  LEA.HI.X.SX32 R5, R5, R3, 0x1, P0 ;  /* 0x0000000305057211 */ /* 0x000fc400000f0eff */
        /* <DEDUP_REMOVED lines=9> */
.L_x_2095:
[----:B------:R-:W-:Y:S01]  /*10700*/  SYNCS.ARRIVE.TRANS64.A1T0 RZ, [UR10+0x34030], RZ ;  /* 0x034030ffffff79a7 */ /* 0x000fe2000810000a */
[----:B------:R-:W-:Y:S05]  /*10710*/  BRA `(.L_x_2096) ;  /* 0x00000004006c7947 */ /* 0x000fea0003800000 */
.L_x_2094:
[----:B------:R-:W1:Y:S01]  /*10720*/  LDCU UR9, c[0x0][0x388] ;  /* 0x00007100ff0977ac */ /* 0x000e620008000800 */
[C---:B------:R-:W-:Y:S02]  /*10730*/  IMAD R22, R39.reuse, R22, RZ ;  /* 0x0000001627167224 */ /* 0x040fe400078e02ff */
[----:B------:R-:W-:Y:S01]  /*10740*/  IMAD.SHL.U32 R39, R39, 0x20, RZ ;  /* 0x0000002027277824 */ /* 0x000fe200078e00ff */
[----:B------:R-:W2:Y:S02]  /*10750*/  LDCU.64 UR4, c[0x0][0x3c0] ;  /* 0x00007800ff0477ac */ /* 0x000ea40008000a00 */
[C---:B0-----:R-:W-:Y:S01]  /*10760*/  IADD3 R2, P1, PT, R22.reuse, R9, RZ ;  /* 0x0000000916027210 */ /* 0x041fe20007f3e0ff */
[----:B------:R-:W-:Y:S01]  /*10770*/  USHF.L.U32 UR6, UR6, 0xc, URZ ;  /* 0x0000000c06067899 */ /* 0x000fe200080006ff */
[----:B------:R-:W-:Y:S02]  /*10780*/  LOP3.LUT R18, R39, R18, RZ, 0xfc, !PT ;  /* 0x0000001227127212 */ /* 0x000fe400078efcff */
[----:B------:R-:W-:-:S02]  /*10790*/  LEA.HI.X.SX32 R3, R22, R8, 0x1, P1 ;  /* 0x0000000816037211 */ /* 0x000fc400008f0eff */
[C---:B------:R-:W-:Y:S01]  /*107a0*/  LOP3.LUT R4, R18.reuse, 0x8, RZ, 0xfc, !PT ;  /* 0x0000000812047812 */ /* 0x040fe200078efcff */
[----:B------:R-:W-:Y:S01]  /*107b0*/  IMAD.U32 R5, RZ, RZ, UR6 ;  /* 0x00000006ff057e24 */ /* 0x000fe2000f8e00ff */
[----:B------:R-:W-:Y:S02]  /*107c0*/  IADD3 R11, P0, PT, R11, UR6, RZ ;  /* 0x000000060b0b7c10 */ /* 0x000fe4000ff1e0ff */
[-C--:B------:R-:W-:Y:S01]  /*107d0*/  ISETP.GE.AND P6, PT, R18, R15.reuse, PT ;  /* 0x0000000f1200720c */ /* 0x080fe20003fc6270 */
[----:B-1----:R-:W-:Y:S01]  /*107e0*/  UIADD3 UR8, UPT, UPT, UR9, 0xf, URZ ;  /* 0x0000000f09087890 */ /* 0x002fe2000fffe0ff */
[----:B------:R-:W-:Y:S02]  /*107f0*/  LEA.HI.X.SX32 R5, R5, R10, 0x1, P0 ;  /* 0x0000000a05057211 */ /* 0x000fe400000f0eff */
[----:B------:R-:W-:Y:S01]  /*10800*/  ISETP.GE.AND P0, PT, R4, R15, PT ;  /* 0x0000000f0400720c */ /* 0x000fe20003f06270 */
[----:B------:R-:W-:Y:S01]  /*10810*/  USHF.R.S32.HI UR7, URZ, 0x1f, UR8 ;  /* 0x0000001fff077899 */ /* 0x000fe20008011408 */
[----:B--2---:R-:W-:-:S02]  /*10820*/  ISETP.NE.U32.AND P2, PT, RZ, UR4, PT ;  /* 0x00000004ff007c0c */ /* 0x004fc4000bf45070 */
[----:B------:R-:W-:Y:S01]  /*10830*/  SEL R9, RZ, 0x10, P0 ;  /* 0x00000010ff097807 */ /* 0x000fe20000000000 */
[----:B------:R-:W-:Y:S01]  /*10840*/  ULEA.HI UR7, UR7, UR8, URZ, 0x4 ;  /* 0x0000000807077291 */ /* 0x000fe2000f8f20ff */
[----:B------:R-:W-:Y:S02]  /*10850*/  ISETP.NE.AND.EX P2, PT, RZ, UR5, PT, P2 ;  /* 0x00000005ff007c0c */ /* 0x000fe4000bf45320 */
[----:B------:R-:W-:Y:S01]  /*10860*/  IADD3 R6, P0, PT, R11, 0xc00, RZ ;  /* 0x00000c000b067810 */ /* 0x000fe20007f1e0ff */
[----:B------:R-:W-:Y:S01]  /*10870*/  USHF.R.S32.HI UR7, URZ, 0x4, UR7 ;  /* 0x00000004ff077899 */ /* 0x000fe20008011407 */
[-C--:B------:R-:W-:Y:S02]  /*10880*/  ISETP.NE.OR P5, PT, R4, R15.reuse, !P2 ;  /* 0x0000000f0400720c */ /* 0x080fe400057a5670 */
[C---:B------:R-:W-:Y:S01]  /*10890*/  LOP3.LUT R4, R18.reuse, 0x10, RZ, 0xfc, !PT ;  /* 0x0000001012047812 */ /* 0x040fe200078efcff */
[----:B------:R-:W-:Y:S01]  /*108a0*/  IMAD.X R25, RZ, RZ, R5, P0 ;  /* 0x000000ffff197224 */ /* 0x000fe200000e0605 */
[----:B------:R-:W-:Y:S01]  /*108b0*/  LOP3.LUT R10, R18, 0x18, RZ, 0xfc, !PT ;  /* 0x00000018120a7812 */ /* 0x000fe200078efcff */
[----:B------:R-:W-:Y:S01]  /*108c0*/  IMAD R0, RZ, RZ, -UR7 ;  /* 0x80000007ff007e24 */ /* 0x000fe2000f8e02ff */
[----:B------:R-:W-:-:S02]  /*108d0*/  ISETP.GE.AND P4, PT, R4, R15, PT ;  /* 0x0000000f0400720c */ /* 0x000fc40003f86270 */
[----:B------:R-:W-:Y:S02]  /*108e0*/  SEL R12, RZ, 0x10, P6 ;  /* 0x00000010ff0c7807 */ /* 0x000fe40003000000 */
[----:B------:R-:W-:Y:S02]  /*108f0*/  VIADDMNMX R0, R0, UR9, RZ, PT ;  /* 0x0000000900007c46 */ /* 0x000fe4000b8001ff */
[----:B------:R-:W-:Y:S02]  /*10900*/  ISETP.NE.OR P6, PT, R18, R15, !P2 ;  /* 0x0000000f1200720c */ /* 0x000fe400057c5670 */
[--C-:B------:R-:W-:Y:S02]  /*10910*/  IADD3 R19, P3, P1, R41, R19, R0.reuse ;  /* 0x0000001329137210 */ /* 0x100fe4000797e000 */
[----:B------:R-:W-:Y:S02]  /*10920*/  SHF.R.S32.HI R0, RZ, 0x1f, R0 ;  /* 0x0000001fff007819 */ /* 0x000fe40000011400 */
[----:B------:R-:W-:-:S02]  /*10930*/  SEL R9, R9, 0x10, P5 ;  /* 0x0000001009097807 */ /* 0x000fc40002800000 */
[----:B------:R-:W-:Y:S02]  /*10940*/  IADD3.X R17, PT, PT, RZ, R17, R0, P3, P1 ;  /* 0x00000011ff117210 */ /* 0x000fe40001fe2400 */
[----:B------:R-:W0:Y:S01]  /*10950*/  LDC R0, c[0x0][0x400] ;  /* 0x00010000ff007b82 */ /* 0x000e220000000800 */
[C---:B------:R-:W-:Y:S02]  /*10960*/  IADD3 R8, P1, PT, R11.reuse, 0x400, RZ ;  /* 0x000004000b087810 */ /* 0x040fe40007f3e0ff */
[----:B------:R-:W-:Y:S02]  /*10970*/  ISETP.NE.OR P3, PT, R4, R15, !P2 ;  /* 0x0000000f0400720c */ /* 0x000fe40005765670 */
[C-C-:B------:R-:W-:Y:S01]  /*10980*/  SHF.R.U64 R4, R11.reuse, 0x3, R5.reuse ;  /* 0x000000030b047819 */ /* 0x140fe20000001205 */
[----:B------:R-:W-:Y:S01]  /*10990*/  IMAD.X R23, RZ, RZ, R5, P1 ;  /* 0x000000ffff177224 */ /* 0x000fe200008e0605 */
[C---:B------:R-:W-:Y:S02]  /*109a0*/  IADD3 R7, P1, PT, R11.reuse, 0x800, RZ ;  /* 0x000008000b077810 */ /* 0x040fe40007f3e0ff */
[----:B------:R-:W-:-:S02]  /*109b0*/  LOP3.LUT R4, R11, 0x70, R4, 0x78, !PT ;  /* 0x000000700b047812 */ /* 0x000fc400078e7804 */
[----:B------:R-:W-:Y:S01]  /*109c0*/  SHF.R.U64 R11, R6, 0x3, R25 ;  /* 0x00000003060b7819 */ /* 0x000fe20000001219 */
[----:B------:R-:W-:Y:S01]  /*109d0*/  IMAD.X R21, RZ, RZ, R5, P1 ;  /* 0x000000ffff157224 */ /* 0x000fe200008e0605 */
[-C--:B------:R-:W-:Y:S02]  /*109e0*/  ISETP.GE.AND P1, PT, R10, R15.reuse, PT ;  /* 0x0000000f0a00720c */ /* 0x080fe40003f26270 */
[----:B------:R-:W-:Y:S02]  /*109f0*/  LOP3.LUT R24, R6, 0x70, R11, 0x78, !PT ;  /* 0x0000007006187812 */ /* 0x000fe400078e780b */
[----:B------:R-:W-:Y:S02]  /*10a00*/  ISETP.NE.OR P2, PT, R10, R15, !P2 ;  /* 0x0000000f0a00720c */ /* 0x000fe40005745670 */
[----:B------:R-:W-:Y:S02]  /*10a10*/  SHF.R.U64 R10, R7, 0x3, R21 ;  /* 0x00000003070a7819 */ /* 0x000fe40000001215 */
[----:B------:R-:W-:-:S02]  /*10a20*/  MOV R4, R4 ;  /* 0x0000000400047202 */ /* 0x000fc40000000f00 */
[----:B------:R-:W-:Y:S02]  /*10a30*/  SHF.R.U64 R13, R8, 0x3, R23 ;  /* 0x00000003080d7819 */ /* 0x000fe40000001217 */
[----:B0-----:R-:W-:Y:S02]  /*10a40*/  LEA.HI R6, R0, R0, RZ, 0x1 ;  /* 0x0000000000067211 */ /* 0x001fe400078f08ff */
[----:B------:R-:W-:Y:S02]  /*10a50*/  LOP3.LUT R20, R7, 0x70, R10, 0x78, !PT ;  /* 0x0000007007147812 */ /* 0x000fe400078e780a */
[----:B------:R-:W-:Y:S02]  /*10a60*/  SHF.R.S32.HI R5, RZ, 0x1, R6 ;  /* 0x00000001ff057819 */ /* 0x000fe40000011406 */
[----:B------:R-:W-:Y:S02]  /*10a70*/  SEL R7, RZ, 0x10, P4 ;  /* 0x00000010ff077807 */ /* 0x000fe40002000000 */
[----:B------:R-:W-:-:S02]  /*10a80*/  SEL R6, RZ, 0x10, P1 ;  /* 0x00000010ff067807 */ /* 0x000fc40000800000 */
[----:B------:R-:W-:Y:S02]  /*10a90*/  LOP3.LUT R22, R8, 0x70, R13, 0x78, !PT ;  /* 0x0000007008167812 */ /* 0x000fe400078e780d */
[----:B------:R-:W-:Y:S01]  /*10aa0*/  ISETP.NE.U32.AND P4, PT, R9, RZ, PT ;  /* 0x000000ff0900720c */ /* 0x000fe20003f85070 */
[----:B------:R-:W-:Y:S01]  /*10ab0*/  IMAD.WIDE R8, R5, 0x10, R2 ;  /* 0x0000001005087825 */ /* 0x000fe200078e0202 */
[----:B------:R-:W-:Y:S02]  /*10ac0*/  SEL R7, R7, 0x10, P3 ;  /* 0x0000001007077807 */ /* 0x000fe40001800000 */
[----:B------:R-:W-:Y:S02]  /*10ad0*/  SEL R6, R6, 0x10, P2 ;  /* 0x0000001006067807 */ /* 0x000fe40001000000 */
[----:B------:R-:W-:Y:S02]  /*10ae0*/  SEL R12, R12, 0x10, P6 ;  /* 0x000000100c0c7807 */ /* 0x000fe40003000000 */
[----:B------:R-:W-:-:S02]  /*10af0*/  SEL R2, R2, R19, P6 ;  /* 0x0000001302027207 */ /* 0x000fc40003000000 */
[----:B------:R-:W-:Y:S02]  /*10b00*/  SEL R3, R3, R17, P6 ;  /* 0x0000001103037207 */ /* 0x000fe40003000000 */
[----:B------:R-:W-:Y:S02]  /*10b10*/  ISETP.NE.U32.AND P1, PT, R7, RZ, PT ;  /* 0x000000ff0700720c */ /* 0x000fe40003f25070 */
[----:B------:R-:W-:Y:S01]  /*10b20*/  ISETP.NE.U32.AND P6, PT, R6, RZ, PT ;  /* 0x000000ff0600720c */ /* 0x000fe20003fc5070 */
[C---:B------:R-:W-:Y:S01]  /*10b30*/  IMAD.WIDE R6, R5.reuse, 0x10, R8 ;  /* 0x0000001005067825 */ /* 0x040fe200078e0208 */
[----:B------:R-:W-:Y:S02]  /*10b40*/  ISETP.NE.U32.AND P0, PT, R12, RZ, PT ;  /* 0x000000ff0c00720c */ /* 0x000fe40003f05070 */
[----:B------:R-:W-:Y:S02]  /*10b50*/  MOV R22, R22 ;  /* 0x0000001600167202 */ /* 0x000fe40000000f00 */
[----:B------:R-:W-:Y:S01]  /*10b60*/  SEL R8, R8, R19, P5 ;  /* 0x0000001308087207 */ /* 0x000fe20002800000 */
[----:B------:R-:W-:Y:S01]  /*10b70*/  IMAD.WIDE R10, R5, 0x10, R6 ;  /* 0x00000010050a7825 */ /* 0x000fe200078e0206 */
[----:B------:R-:W-:-:S02]  /*10b80*/  SEL R9, R9, R17, P5 ;  /* 0x0000001109097207 */ /* 0x000fc40002800000 */
[----:B------:R-:W-:Y:S02]  /*10b90*/  MOV R20, R20 ;  /* 0x0000001400147202 */ /* 0x000fe40000000f00 */
[----:B------:R-:W-:Y:S02]  /*10ba0*/  SEL R6, R6, R19, P3 ;  /* 0x0000001306067207 */ /* 0x000fe40001800000 */
[----:B------:R-:W-:Y:S01]  /*10bb0*/  SEL R7, R7, R17, P3 ;  /* 0x0000001107077207 */ /* 0x000fe20001800000 */
[----:B------:R-:W-:Y:S01]  /*10bc0*/  @!PT LDS RZ, [RZ] ;  /* 0x00000000fffff984 */ /* 0x000fe20000000800 */
[----:B------:R-:W-:Y:S01]  /*10bd0*/  @!PT LDS RZ, [RZ] ;  /* 0x00000000fffff984 */ /* 0x000fe20000000800 */
[----:B------:R-:W-:Y:S01]  /*10be0*/  @!PT LDS RZ, [RZ] ;  /* 0x00000000fffff984 */ /* 0x000fe20000000800 */
[----:B------:R0:W-:Y:S01]  /*10bf0*/  LDGSTS.E.BYPASS.LTC128B.128 [R4], desc[UR40][R2.64], P0 ;  /* 0x0000000002047fae */ /* 0x0001e20008181a28 */
[----:B------:R-:W-:Y:S02]  /*10c00*/  MOV R24, R24 ;  /* 0x0000001800187202 */ /* 0x000fe40000000f00 */
[----:B------:R-:W-:Y:S01]  /*10c10*/  SEL R10, R10, R19, P2 ;  /* 0x000000130a0a7207 */ /* 0x000fe20001000000 */
[----:B------:R0:W-:Y:S01]  /*10c20*/  LDGSTS.E.BYPASS.LTC128B.128 [R22], desc[UR40][R8.64], P4 ;  /* 0x0000000008167fae */ /* 0x0001e2000a181a28 */
[----:B------:R-:W-:-:S03]  /*10c30*/  SEL R11, R11, R17, P2 ;  /* 0x000000110b0b7207 */ /* 0x000fc60001000000 */
        /* <DEDUP_REMOVED lines=8> */
.L_x_2097:
[----:B------:R-:W-:Y:S01]  /*10cc0*/  SYNCS.ARRIVE.TRANS64.A1T0 RZ, [UR10+0x34030], RZ ;  /* 0x034030ffffff79a7 */ /* 0x000fe2000810000a */
.L_x_2096:
        /* <DEDUP_REMOVED lines=9> */
.L_x_2099:
        /* <DEDUP_REMOVED lines=21> */
.L_x_2098:
[----:B------:R-:W-:Y:S05]  /*10eb0*/  EXIT ;  /* 0x000000000000794d */ /* 0x000fea0003800000 */
.L_x_2873:
[----:B------:R-:W-:-:S08]  /*10ec0*/  NOP ;  /* 0x0000000000007918 */ /* 0x000fd00000000000 */
[----:B------:R-:W-:-:S00]  /*10ed0*/  USETMAXREG.DEALLOC.CTAPOOL 0x18 ;  /* 0x00000018000079c8 */ /* 0x000fc000080e0500 */
[----:B------:R-:W-:Y:S05]  /*10ee0*/  EXIT ;  /* 0x000000000000794d */ /* 0x000fea0003800000 */
.L_x_1870:
[----:B------:R-:W-:-:S07]  /*10ef0*/  MOV R2, UR4 ;  /* 0x0000000400027c02 */ /* 0x000fce0008000f00 */
.L_x_2100:
[----:B0-----:R0:W1:Y:S02]  /*10f00*/  SYNCS.PHASECHK.TRANS64.TRYWAIT P0, [R2+URZ+0x34010], R7 ;  /* 0x03401007020075a7 */ /* 0x00106400080011ff */
[----:B-1----:R-:W-:Y:S05]  /*10f10*/  @!P0 NANOSLEEP.SYNCS 0x989680 ;  /* 0x009896800000895d */ /* 0x002fea0003900000 */
[----:B------:R-:W1:Y:S02]  /*10f20*/  @!P0 SYNCS.PHASECHK.TRANS64 P0, [R2+URZ+0x34010], R7 ;  /* 0x03401007020085a7 */ /* 0x000e6400080010ff */
[----:B-1----:R-:W-:Y:S05]  /*10f30*/  @!P0 BRA `(.L_x_2100) ;  /* 0xfffffffc00f08947 */ /* 0x002fea000383ffff */
[----:B------:R-:W-:Y:S05]  /*10f40*/  BRA `(.L_x_2101) ;  /* 0xffffff0c00087947 */ /* 0x000fea000383ffff */
.L_x_1872:
[----:B0-----:R-:W-:-:S07]  /*10f50*/  MOV R2, UR4 ;  /* 0x0000000400027c02 */ /* 0x001fce0008000f00 */
.L_x_2102:
[----:B0-----:R0:W1:Y:S02]  /*10f60*/  SYNCS.PHASECHK.TRANS64.TRYWAIT P0, [R2+URZ+0x34030], R7 ;  /* 0x03403007020075a7 */ /* 0x00106400080011ff */
[----:B-1----:R-:W-:Y:S05]  /*10f70*/  @!P0 NANOSLEEP.SYNCS 0x989680 ;  /* 0x009896800000895d */ /* 0x002fea0003900000 */
[----:B------:R-:W1:Y:S02]  /*10f80*/  @!P0 SYNCS.PHASECHK.TRANS64 P0, [R2+URZ+0x34030], R7 ;  /* 0x03403007020085a7 */ /* 0x000e6400080010ff */
[----:B-1----:R-:W-:Y:S05]  /*10f90*/  @!P0 BRA `(.L_x_2102) ;  /* 0xfffffffc00f08947 */ /* 0x002fea000383ffff */
[----:B------:R-:W-:Y:S05]  /*10fa0*/  BRA `(.L_x_2103) ;  /* 0xffffff0c00047947 */ /* 0x000fea000383ffff */
.L_x_1874:
[----:B------:R-:W-:-:S07]  /*10fb0*/  MOV R5, UR4 ;  /* 0x0000000400057c02 */ /* 0x000fce0008000f00 */
.L_x_2104:
[----:B0-----:R0:W1:Y:S02]  /*10fc0*/  SYNCS.PHASECHK.TRANS64.TRYWAIT P0, [R5+URZ+0x342f8], R6 ;  /* 0x0342f806050075a7 */ /* 0x00106400080011ff */
[----:B-1----:R-:W-:Y:S05]  /*10fd0*/  @!P0 NANOSLEEP.SYNCS 0x989680 ;  /* 0x009896800000895d */ /* 0x002fea0003900000 */
[----:B------:R-:W1:Y:S02]  /*10fe0*/  @!P0 SYNCS.PHASECHK.TRANS64 P0, [R5+URZ+0x342f8], R6 ;  /* 0x0342f806050085a7 */ /* 0x000e6400080010ff */
[----:B-1----:R-:W-:Y:S05]  /*10ff0*/  @!P0 BRA `(.L_x_2104) ;  /* 0xfffffffc00f08947 */ /* 0x002fea000383ffff */
[----:B------:R-:W-:Y:S05]  /*11000*/  BRA `(.L_x_2105) ;  /* 0xffffff0c00107947 */ /* 0x000fea000383ffff */
.L_x_1878:
[----:B------:R-:W-:-:S07]  /*11010*/  MOV R2, UR4 ;  /* 0x0000000400027c02 */ /* 0x000fce0008000f00 */
.L_x_2106:
[----:B--2---:R2:W3:Y:S02]  /*11020*/  SYNCS.PHASECHK.TRANS64.TRYWAIT P0, [R2+URZ+0x34038], R7 ;  /* 0x03403807020075a7 */ /* 0x0044e400080011ff */
[----:B---3--:R-:W-:Y:S05]  /*11030*/  @!P0 NANOSLEEP.SYNCS 0x989680 ;  /* 0x009896800000895d */ /* 0x008fea0003900000 */
[----:B------:R-:W3:Y:S02]  /*11040*/  @!P0 SYNCS.PHASECHK.TRANS64 P0, [R2+URZ+0x34038], R7 ;  /* 0x03403807020085a7 */ /* 0x000ee400080010ff */
[----:B---3--:R-:W-:Y:S05]  /*11050*/  @!P0 BRA `(.L_x_2106) ;  /* 0xfffffffc00f08947 */ /* 0x008fea000383ffff */
[----:B------:R-:W-:Y:S05]  /*11060*/  BRA `(.L_x_2107) ;  /* 0xffffff0c00ac7947 */ /* 0x000fea000383ffff */
.L_x_1880:
[----:B0-----:R-:W-:-:S07]  /*11070*/  MOV R5, UR4 ;  /* 0x0000000400057c02 */ /* 0x001fce0008000f00 */
.L_x_2108:
[----:B0-----:R0:W2:Y:S02]  /*11080*/  SYNCS.PHASECHK.TRANS64.TRYWAIT P0, [R5+URZ+0x34308], R6 ;  /* 0x03430806050075a7 */ /* 0x0010a400080011ff */
[----:B--2---:R-:W-:Y:S05]  /*11090*/  @!P0 NANOSLEEP.SYNCS 0x989680 ;  /* 0x009896800000895d */ /* 0x004fea0003900000 */
[----:B------:R-:W2:Y:S02]  /*110a0*/  @!P0 SYNCS.PHASECHK.TRANS64 P0, [R5+URZ+0x34308], R6 ;  /* 0x03430806050085a7 */ /* 0x000ea400080010ff */
[----:B--2---:R-:W-:Y:S05]  /*110b0*/  @!P0 BRA `(.L_x_2108) ;  /* 0xfffffffc00f08947 */ /* 0x004fea000383ffff */
[----:B------:R-:W-:Y:S05]  /*110c0*/  BRA `(.L_x_2109) ;  /* 0xffffff0c00b47947 */ /* 0x000fea000383ffff */
.L_x_1884:
[----:B------:R-:W-:-:S07]  /*110d0*/  MOV R2, UR4 ;  /* 0x0000000400027c02 */ /* 0x000fce0008000f00 */
.L_x_2110:
[----:B--2---:R2:W3:Y:S02]  /*110e0*/  SYNCS.PHASECHK.TRANS64.TRYWAIT P0, [R2+URZ+0x34040], R7 ;  /* 0x03404007020075a7 */ /* 0x0044e400080011ff */
[----:B---3--:R-:W-:Y:S05]  /*110f0*/  @!P0 NANOSLEEP.SYNCS 0x989680 ;  /* 0x009896800000895d */ /* 0x008fea0003900000 */
[----:B------:R-:W3:Y:S02]  /*11100*/  @!P0 SYNCS.PHASECHK.TRANS64 P0, [R2+URZ+0x34040], R7 ;  /* 0x03404007020085a7 */ /* 0x000ee400080010ff */
[----:B---3--:R-:W-:Y:S05]  /*11110*/  @!P0 BRA `(.L_x_2110) ;  /* 0xfffffffc00f08947 */ /* 0x008fea000383ffff */
[----:B------:R-:W-:Y:S05]  /*11120*/  BRA `(.L_x_2111) ;  /* 0xffffff10004c7947 */ /* 0x000fea000383ffff */
.L_x_1886:
[----:B------:R-:W-:-:S07]  /*11130*/  MOV R3, UR4 ;  /* 0x0000000400037c02 */ /* 0x000fce0008000f00 */
.L_x_2112:
[----:B---3--:R3:W4:Y:S02]  /*11140*/  SYNCS.PHASECHK.TRANS64.TRYWAIT P0, [R3+URZ+0x34340], R6 ;  /* 0x03434006030075a7 */ /* 0x00872400080011ff */
[----:B----4-:R-:W-:Y:S05]  /*11150*/  @!P0 NANOSLEEP.SYNCS 0x989680 ;  /* 0x009896800000895d */ /* 0x010fea0003900000 */
[----:B------:R-:W4:Y:S02]  /*11160*/  @!P0 SYNCS.PHASECHK.TRANS64 P0, [R3+URZ+0x34340], R6 ;  /* 0x03434006030085a7 */ /* 0x000f2400080010ff */
[----:B----4-:R-:W-:Y:S05]  /*11170*/  @!P0 BRA `(.L_x_2112) ;  /* 0xfffffffc00f08947 */ /* 0x010fea000383ffff */
[----:B------:R-:W-:Y:S05]  /*11180*/  BRA `(.L_x_2113) ;  /* 0xffffff1000447947 */ /* 0x000fea000383ffff */
.L_x_1888:
[----:B------:R-:W-:-:S07]  /*11190*/  MOV R4, UR4 ;  /* 0x0000000400047c02 */ /* 0x000fce0008000f00 */
.L_x_2114:
[----:B--2---:R2:W3:Y:S02]  /*111a0*/  SYNCS.PHASECHK.TRANS64.TRYWAIT P0, [R4+URZ+0x342f8], R7 ;  /* 0x0342f807040075a7 */ /* 0x0044e400080011ff */
[----:B---3--:R-:W-:Y:S05]  /*111b0*/  @!P0 NANOSLEEP.SYNCS 0x989680 ;  /* 0x009896800000895d */ /* 0x008fea0003900000 */
[----:B------:R-:W3:Y:S02]  /*111c0*/  @!P0 SYNCS.PHASECHK.TRANS64 P0, [R4+URZ+0x342f8], R7 ;  /* 0x0342f807040085a7 */ /* 0x000ee400080010ff */
[----:B---3--:R-:W-:Y:S05]  /*111d0*/  @!P0 BRA `(.L_x_2114) ;  /* 0xfffffffc00f08947 */ /* 0x008fea000383ffff */
[----:B------:R-:W-:Y:S05]  /*111e0*/  BRA `(.L_x_2115) ;  /* 0xffffff1000447947 */ /* 0x000fea000383ffff */
.L_x_1893:
[----:B------:R-:W-:Y:S07]  /*111f0*/  MOV R4, UR7 ;  /* 0x0000000700047c02 */ /* 0x000fee0008000f00 */
.L_x_2116:
[----:B0-----:R0:W1:Y:S02]  /*11200*/  SYNCS.PHASECHK.TRANS64.TRYWAIT P1, [R4+URZ+0x34030], R5 ;  /* 0x03403005040075a7 */ /* 0x00106400080211ff */
[----:B-1----:R-:W-:Y:S05]  /*11210*/  @!P1 NANOSLEEP.SYNCS 0x989680 ;  /* 0x009896800000995d */ /* 0x002fea0003900000 */
[----:B------:R-:W1:Y:S02]  /*11220*/  @!P1 SYNCS.PHASECHK.TRANS64 P1, [R4+URZ+0x34030], R5 ;  /* 0x03403005040095a7 */ /* 0x000e6400080210ff */
[----:B-1----:R-:W-:Y:S05]  /*11230*/  @!P1 BRA `(.L_x_2116) ;  /* 0xfffffffc00f09947 */ /* 0x002fea000383ffff */
[----:B------:R-:W-:Y:S05]  /*11240*/  BRA `(.L_x_2117) ;  /* 0xffffff1000e07947 */ /* 0x000fea000383ffff */
.L_x_1897:
[----:B------:R-:W-:Y:S07]  /*11250*/  MOV R0, UR7 ;  /* 0x0000000700007c02 */ /* 0x000fee0008000f00 */
.L_x_2118:
[----:B0-----:R0:W1:Y:S02]  /*11260*/  SYNCS.PHASECHK.TRANS64.TRYWAIT P1, [R0+URZ+0x34030], R3 ;  /* 0x03403003000075a7 */ /* 0x00106400080211ff */
[----:B-1----:R-:W-:Y:S05]  /*11270*/  @!P1 NANOSLEEP.SYNCS 0x989680 ;  /* 0x009896800000995d */ /* 0x002fea0003900000 */
[----:B------:R-:W1:Y:S02]  /*11280*/  @!P1 SYNCS.PHASECHK.TRANS64 P1, [R0+URZ+0x34030], R3 ;  /* 0x03403003000095a7 */ /* 0x000e6400080210ff */
[----:B-1----:R-:W-:Y:S05]  /*11290*/  @!P1 BRA `(.L_x_2118) ;  /* 0xfffffffc00f09947 */ /* 0x002fea000383ffff */
[----:B------:R-:W-:Y:S05]  /*112a0*/  BRA `(.L_x_2119) ;  /* 0xffffff1400907947 */ /* 0x000fea000383ffff */
.L_x_1899:
[----:B------:R-:W-:Y:S07]  /*112b0*/  MOV R0, UR4 ;  /* 0x0000000400007c02 */ /* 0x000fee0008000f00 */
.L_x_2120:
[----:B0-----:R0:W1:Y:S02]  /*112c0*/  SYNCS.PHASECHK.TRANS64.TRYWAIT P1, [R0+URZ+0x34348], R3 ;  /* 0x03434803000075a7 */ /* 0x00106400080211ff */
[----:B-1----:R-:W-:Y:S05]  /*112d0*/  @!P1 NANOSLEEP.SYNCS 0x989680 ;  /* 0x009896800000995d */ /* 0x002fea0003900000 */
[----:B------:R-:W1:Y:S02]  /*112e0*/  @!P1 SYNCS.PHASECHK.TRANS64 P1, [R0+URZ+0x34348], R3 ;  /* 0x03434803000095a7 */ /* 0x000e6400080210ff */
[----:B-1----:R-:W-:Y:S05]  /*112f0*/  @!P1 BRA `(.L_x_2120) ;  /* 0xfffffffc00f09947 */ /* 0x002fea000383ffff */
[----:B------:R-:W-:Y:S05]  /*11300*/  BRA `(.L_x_2121) ;  /* 0xffffff1400907947 */ /* 0x000fea000383ffff */
.L_x_1901:
[----:B------:R-:W-:Y:S07]  /*11310*/  MOV R3, UR4 ;  /* 0x0000000400037c02 */ /* 0x000fee0008000f00 */
.L_x_2122:
[----:B0-----:R0:W1:Y:S02]  /*11320*/  SYNCS.PHASECHK.TRANS64.TRYWAIT P1, [R3+URZ+0x34308], R4 ;  /* 0x03430804030075a7 */ /* 0x00106400080211ff */
[----:B-1----:R-:W-:Y:S05]  /*11330*/  @!P1 NANOSLEEP.SYNCS 0x989680 ;  /* 0x009896800000995d */ /* 0x002fea0003900000 */
[----:B------:R-:W1:Y:S02]  /*11340*/  @!P1 SYNCS.PHASECHK.TRANS64 P1, [R3+URZ+0x34308], R4 ;  /* 0x03430804030095a7 */ /* 0x000e6400080210ff */
[----:B-1----:R-:W-:Y:S05]  /*11350*/  @!P1 BRA `(.L_x_2122) ;  /* 0xfffffffc00f09947 */ /* 0x002fea000383ffff */
[----:B------:R-:W-:Y:S05]  /*11360*/  BRA `(.L_x_2123) ;  /* 0xffffff1400947947 */ /* 0x000fea000383ffff */
.L_x_1905:
[----:B------:R-:W-:Y:S07]  /*11370*/  MOV R4, UR7 ;  /* 0x0000000700047c02 */ /* 0x000fee0008000f00 */
.L_x_2124:
[----:B0-----:R0:W1:Y:S02]  /*11380*/  SYNCS.PHASECHK.TRANS64.TRYWAIT P1, [R4+URZ+0x34030], R7 ;  /* 0x03403007040075a7 */ /* 0x00106400080211ff */
[----:B-1----:R-:W-:Y:S05]  /*11390*/  @!P1 NANOSLEEP.SYNCS 0x989680 ;  /* 0x009896800000995d */ /* 0x002fea0003900000 */
[----:B------:R-:W1:Y:S02]  /*113a0*/  @!P1 SYNCS.PHASECHK.TRANS64 P1, [R4+URZ+0x34030], R7 ;  /* 0x03403007040095a7 */ /* 0x000e6400080210ff */
[----:B-1----:R-:W-:Y:S05]  /*113b0*/  @!P1 BRA `(.L_x_2124) ;  /* 0xfffffffc00f09947 */ /* 0x002fea000383ffff */
[----:B------:R-:W-:Y:S05]  /*113c0*/  BRA `(.L_x_2125) ;  /* 0xffffff1800087947 */ /* 0x000fea000383ffff */
.L_x_1909:
[----:B------:R-:W-:Y:S07]  /*113d0*/  MOV R0, UR7 ;  /* 0x0000000700007c02 */ /* 0x000fee0008000f00 */
.L_x_2126:
[----:B-1----:R1:W2:Y:S02]  /*113e0*/  SYNCS.PHASECHK.TRANS64.TRYWAIT P1, [R0+URZ+0x34030], R3 ;  /* 0x03403003000075a7 */ /* 0x0022a400080211ff */
[----:B--2---:R-:W-:Y:S05]  /*113f0*/  @!P1 NANOSLEEP.SYNCS 0x989680 ;  /* 0x009896800000995d */ /* 0x004fea0003900000 */
[----:B------:R-:W2:Y:S02]  /*11400*/  @!P1 SYNCS.PHASECHK.TRANS64 P1, [R0+URZ+0x34030], R3 ;  /* 0x03403003000095a7 */ /* 0x000ea400080210ff */
[----:B--2---:R-:W-:Y:S05]  /*11410*/  @!P1 BRA `(.L_x_2126) ;  /* 0xfffffffc00f09947 */ /* 0x004fea000383ffff */
[----:B------:R-:W-:Y:S05]  /*11420*/  BRA `(.L_x_2127) ;  /* 0xffffff1800b07947 */ /* 0x000fea000383ffff */
.L_x_1911:
[----:B------:R-:W-:Y:S07]  /*11430*/  MOV R0, UR4 ;  /* 0x0000000400007c02 */ /* 0x000fee0008000f00 */
.L_x_2128:
[----:B0-----:R0:W1:Y:S02]  /*11440*/  SYNCS.PHASECHK.TRANS64.TRYWAIT P1, [R0+URZ+0x34340], R3 ;  /* 0x03434003000075a7 */ /* 0x00106400080211ff */
[----:B-1----:R-:W-:Y:S05]  /*11450*/  @!P1 NANOSLEEP.SYNCS 0x989680 ;  /* 0x009896800000995d */ /* 0x002fea0003900000 */
[----:B------:R-:W1:Y:S02]  /*11460*/  @!P1 SYNCS.PHASECHK.TRANS64 P1, [R0+URZ+0x34340], R3 ;  /* 0x03434003000095a7 */ /* 0x000e6400080210ff */
[----:B-1----:R-:W-:Y:S05]  /*11470*/  @!P1 BRA `(.L_x_2128) ;  /* 0xfffffffc00f09947 */ /* 0x002fea000383ffff */
[----:B------:R-:W-:Y:S05]  /*11480*/  BRA `(.L_x_2129) ;  /* 0xffffff1800c07947 */ /* 0x000fea000383ffff */
.L_x_1913:
[----:B------:R-:W-:Y:S07]  /*11490*/  MOV R3, UR4 ;  /* 0x0000000400037c02 */ /* 0x000fee0008000f00 */
.L_x_2130:
[----:B0-----:R0:W1:Y:S02]  /*114a0*/  SYNCS.PHASECHK.TRANS64.TRYWAIT P1, [R3+URZ+0x342f8], R4 ;  /* 0x0342f804030075a7 */ /* 0x00106400080211ff */
[----:B-1----:R-:W-:Y:S05]  /*114b0*/  @!P1 NANOSLEEP.SYNCS 0x989680 ;  /* 0x009896800000995d */ /* 0x002fea0003900000 */
[----:B------:R-:W1:Y:S02]  /*114c0*/  @!P1 SYNCS.PHASECHK.TRANS64 P1, [R3+URZ+0x342f8], R4 ;  /* 0x0342f804030095a7 */ /* 0x000e6400080210ff */
[----:B-1----:R-:W-:Y:S05]  /*114d0*/  @!P1 BRA `(.L_x_2130) ;  /* 0xfffffffc00f09947 */ /* 0x002fea000383ffff */
[----:B------:R-:W-:Y:S05]  /*114e0*/  BRA `(.L_x_2131) ;  /* 0xffffff1800c47947 */ /* 0x000fea000383ffff */
.L_x_1919:
[----:B------:R-:W-:-:S07]  /*114f0*/  MOV R0, UR6 ;  /* 0x0000000600007c02 */ /* 0x000fce0008000f00 */
.L_x_2132:
[----:B---3--:R3:W4:Y:S02]  /*11500*/  SYNCS.PHASECHK.TRANS64.TRYWAIT P0, [R0+URZ+0x34030], R7 ;  /* 0x03403007000075a7 */ /* 0x00872400080011ff */
[----:B----4-:R-:W-:Y:S05]  /*11510*/  @!P0 NANOSLEEP.SYNCS 0x989680 ;  /* 0x009896800000895d */ /* 0x010fea0003900000 */
[----:B------:R-:W4:Y:S02]  /*11520*/  @!P0 SYNCS.PHASECHK.TRANS64 P0, [R0+URZ+0x34030], R7 ;  /* 0x03403007000085a7 */ /* 0x000f2400080010ff */
[----:B----4-:R-:W-:Y:S05]  /*11530*/  @!P0 BRA `(.L_x_2132) ;  /* 0xfffffffc00f08947 */ /* 0x010fea000383ffff */
[----:B------:R-:W-:Y:S05]  /*11540*/  BRA `(.L_x_2133) ;  /* 0xffffff1c002c7947 */ /* 0x000fea000383ffff */
.L_x_1921:
[----:B---3--:R-:W-:-:S07]  /*11550*/  MOV R0, UR4 ;  /* 0x0000000400007c02 */ /* 0x008fce0008000f00 */
.L_x_2134:
[----:B0-----:R0:W3:Y:S02]  /*11560*/  SYNCS.PHASECHK.TRANS64.TRYWAIT P0, [R0+URZ+0x34348], R3 ;  /* 0x03434803000075a7 */ /* 0x0010e400080011ff */
[----:B---3--:R-:W-:Y:S05]  /*11570*/  @!P0 NANOSLEEP.SYNCS 0x989680 ;  /* 0x009896800000895d */ /* 0x008fea0003900000 */
[----:B------:R-:W3:Y:S02]  /*11580*/  @!P0 SYNCS.PHASECHK.TRANS64 P0, [R0+URZ+0x34348], R3 ;  /* 0x03434803000085a7 */ /* 0x000ee400080010ff */
[----:B---3--:R-:W-:Y:S05]  /*11590*/  @!P0 BRA `(.L_x_2134) ;  /* 0xfffffffc00f08947 */ /* 0x008fea000383ffff */
[----:B------:R-:W-:Y:S05]  /*115a0*/  BRA `(.L_x_2135) ;  /* 0xffffff1c00287947 */ /* 0x000fea000383ffff */
.L_x_1923:
[----:B------:R-:W-:-:S07]  /*115b0*/  MOV R3, UR4 ;  /* 0x0000000400037c02 */ /* 0x000fce0008000f00 */
.L_x_2136:
[----:B0-----:R0:W3:Y:S02]  /*115c0*/  SYNCS.PHASECHK.TRANS64.TRYWAIT P0, [R3+URZ+0x34308], R4 ;  /* 0x03430804030075a7 */ /* 0x0010e400080011ff */
[----:B---3--:R-:W-:Y:S05]  /*115d0*/  @!P0 NANOSLEEP.SYNCS 0x989680 ;  /* 0x009896800000895d */ /* 0x008fea0003900000 */
[----:B------:R-:W3:Y:S02]  /*115e0*/  @!P0 SYNCS.PHASECHK.TRANS64 P0, [R3+URZ+0x34308], R4 ;  /* 0x03430804030085a7 */ /* 0x000ee400080010ff */
[----:B---3--:R-:W-:Y:S05]  /*115f0*/  @!P0 BRA `(.L_x_2136) ;  /* 0xfffffffc00f08947 */ /* 0x008fea000383ffff */
[----:B------:R-:W-:Y:S05]  /*11600*/  BRA `(.L_x_2137) ;  /* 0xffffff1c002c7947 */ /* 0x000fea000383ffff */
.L_x_1930:
[----:B0-----:R-:W-:-:S04]  /*11610*/  MOV R0, UR39 ;  /* 0x0000002700007c02 */ /* 0x001fc80008000f00 */
[----:B------:R0:W1:Y:S03]  /*11620*/  SYNCS.PHASECHK.TRANS64.TRYWAIT P0, [R0+URZ+0x34310], R3 ;  /* 0x03431003000075a7 */ /* 0x00006600080011ff */
[----:B-1----:R-:W-:Y:S05]  /*11630*/  @!P0 NANOSLEEP.SYNCS 0x989680 ;  /* 0x009896800000895d */ /* 0x002fea0003900000 */
[----:B------:R-:W1:Y:S02]  /*11640*/  @!P0 SYNCS.PHASECHK.TRANS64 P0, [R0+URZ+0x34310], R3 ;  /* 0x03431003000085a7 */ /* 0x000e6400080010ff */
[----:B-1----:R-:W-:Y:S05]  /*11650*/  @!P0 BRA `(.L_x_1930) ;  /* 0xfffffffc00ec8947 */ /* 0x002fea000383ffff */
[----:B------:R-:W-:Y:S05]  /*11660*/  BRA `(.L_x_2138) ;  /* 0xffffff2000007947 */ /* 0x000fea000383ffff */
.L_x_1933:
[----:B0-----:R-:W-:-:S04]  /*11670*/  MOV R0, UR39 ;  /* 0x0000002700007c02 */ /* 0x001fc80008000f00 */
[----:B------:R0:W1:Y:S03]  /*11680*/  SYNCS.PHASECHK.TRANS64.TRYWAIT P0, [R0+URZ+0x34320], R3 ;  /* 0x03432003000075a7 */ /* 0x00006600080011ff */
[----:B-1----:R-:W-:Y:S05]  /*11690*/  @!P0 NANOSLEEP.SYNCS 0x989680 ;  /* 0x009896800000895d */ /* 0x002fea0003900000 */
[----:B------:R-:W1:Y:S02]  /*116a0*/  @!P0 SYNCS.PHASECHK.TRANS64 P0, [R0+URZ+0x34320], R3 ;  /* 0x03432003000085a7 */ /* 0x000e6400080010ff */
[----:B-1----:R-:W-:Y:S05]  /*116b0*/  @!P0 BRA `(.L_x_1933) ;  /* 0xfffffffc00ec8947 */ /* 0x002fea000383ffff */
[----:B------:R-:W-:Y:S05]  /*116c0*/  BRA `(.L_x_2139) ;  /* 0xffffff2000187947 */ /* 0x000fea000383ffff */
.L_x_1936:
[----:B0-----:R0:W1:Y:S02]  /*116d0*/  SYNCS.PHASECHK.TRANS64.TRYWAIT P0, [R0+URZ+0x34310], R3 ;  /* 0x03431003000075a7 */ /* 0x00106400080011ff */
[----:B-1----:R-:W-:Y:S05]  /*116e0*/  @!P0 NANOSLEEP.SYNCS 0x989680 ;  /* 0x009896800000895d */ /* 0x002fea0003900000 */
[----:B------:R-:W1:Y:S02]  /*116f0*/  @!P0 SYNCS.PHASECHK.TRANS64 P0, [R0+URZ+0x34310], R3 ;  /* 0x03431003000085a7 */ /* 0x000e6400080010ff */
[----:B-1----:R-:W-:Y:S05]  /*11700*/  @!P0 BRA `(.L_x_1936) ;  /* 0xfffffffc00f08947 */ /* 0x002fea000383ffff */
[----:B------:R-:W-:Y:S05]  /*11710*/  BRA `(.L_x_2140) ;  /* 0xffffff2000b07947 */ /* 0x000fea000383ffff */
.L_x_1938:
[----:B0-----:R0:W1:Y:S02]  /*11720*/  SYNCS.PHASECHK.TRANS64.TRYWAIT P0, [R0+URZ+0x34330], R3 ;  /* 0x03433003000075a7 */ /* 0x00106400080011ff */
[----:B-1----:R-:W-:Y:S05]  /*11730*/  @!P0 NANOSLEEP.SYNCS 0x989680 ;  /* 0x009896800000895d */ /* 0x002fea0003900000 */
[----:B------:R-:W1:Y:S02]  /*11740*/  @!P0 SYNCS.PHASECHK.TRANS64 P0, [R0+URZ+0x34330], R3 ;  /* 0x03433003000085a7 */ /* 0x000e6400080010ff */
[----:B-1----:R-:W-:Y:S05]  /*11750*/  @!P0 BRA `(.L_x_1938) ;  /* 0xfffffffc00f08947 */ /* 0x002fea000383ffff */
[----:B------:R-:W-:Y:S05]  /*11760*/  BRA `(.L_x_2141) ;  /* 0xffffff2000f47947 */ /* 0x000fea000383ffff */
.L_x_1959:
[----:B0-----:R0:W2:Y:S02]  /*11770*/  SYNCS.PHASECHK.TRANS64.TRYWAIT P1, [R24+URZ+0x34320], R3 ;  /* 0x03432003180075a7 */ /* 0x0010a400080211ff */
[----:B--2---:R-:W-:Y:S05]  /*11780*/  @!P1 NANOSLEEP.SYNCS 0x989680 ;  /* 0x009896800000995d */ /* 0x004fea0003900000 */
[----:B------:R-:W2:Y:S02]  /*11790*/  @!P1 SYNCS.PHASECHK.TRANS64 P1, [R24+URZ+0x34320], R3 ;  /* 0x03432003180095a7 */ /* 0x000ea400080210ff */
[----:B--2---:R-:W-:Y:S05]  /*117a0*/  @!P1 BRA `(.L_x_1959) ;  /* 0xfffffffc00f09947 */ /* 0x004fea000383ffff */
[----:B------:R-:W-:Y:S05]  /*117b0*/  BRA `(.L_x_2142) ;  /* 0xffffff3400347947 */ /* 0x000fea000383ffff */
.L_x_1962:
[----:B0-----:R0:W2:Y:S02]  /*117c0*/  SYNCS.PHASECHK.TRANS64.TRYWAIT P0, [R24+URZ+0x34338], R3 ;  /* 0x03433803180075a7 */ /* 0x0010a400080011ff */
[----:B--2---:R-:W-:Y:S05]  /*117d0*/  @!P0 NANOSLEEP.SYNCS 0x989680 ;  /* 0x009896800000895d */ /* 0x004fea0003900000 */
[----:B------:R-:W2:Y:S02]  /*117e0*/  @!P0 SYNCS.PHASECHK.TRANS64 P0, [R24+URZ+0x34338], R3 ;  /* 0x03433803180085a7 */ /* 0x000ea400080010ff */
[----:B--2---:R-:W-:Y:S05]  /*117f0*/  @!P0 BRA `(.L_x_1962) ;  /* 0xfffffffc00f08947 */ /* 0x004fea000383ffff */
[----:B------:R-:W-:Y:S05]  /*11800*/  BRA `(.L_x_2143) ;  /* 0xffffff3400c07947 */ /* 0x000fea000383ffff */
.L_x_1985:
[----:B0-----:R-:W-:-:S04]  /*11810*/  MOV R0, UR39 ;  /* 0x0000002700007c02 */ /* 0x001fc80008000f00 */
[----:B------:R0:W3:Y:S03]  /*11820*/  SYNCS.PHASECHK.TRANS64.TRYWAIT P0, [R0+URZ+0x34310], R3 ;  /* 0x03431003000075a7 */ /* 0x0000e600080011ff */
[----:B---3--:R-:W-:Y:S05]  /*11830*/  @!P0 NANOSLEEP.SYNCS 0x989680 ;  /* 0x009896800000895d */ /* 0x008fea0003900000 */
[----:B------:R-:W3:Y:S02]  /*11840*/  @!P0 SYNCS.PHASECHK.TRANS64 P0, [R0+URZ+0x34310], R3 ;  /* 0x03431003000085a7 */ /* 0x000ee400080010ff */
[----:B---3--:R-:W-:Y:S05]  /*11850*/  @!P0 BRA `(.L_x_1985) ;  /* 0xfffffffc00ec8947 */ /* 0x008fea000383ffff */
[----:B------:R-:W-:Y:S05]  /*11860*/  BRA `(.L_x_2144) ;  /* 0xffffff48001c7947 */ /* 0x000fea000383ffff */
.L_x_1988:
[----:B0-----:R-:W-:-:S04]  /*11870*/  MOV R0, UR39 ;  /* 0x0000002700007c02 */ /* 0x001fc80008000f00 */
[----:B------:R0:W2:Y:S03]  /*11880*/  SYNCS.PHASECHK.TRANS64.TRYWAIT P1, [R0+URZ+0x34320], R3 ;  /* 0x03432003000075a7 */ /* 0x0000a600080211ff */
[----:B--2---:R-:W-:Y:S05]  /*11890*/  @!P1 NANOSLEEP.SYNCS 0x989680 ;  /* 0x009896800000995d */ /* 0x004fea0003900000 */
[----:B------:R-:W2:Y:S02]  /*118a0*/  @!P1 SYNCS.PHASECHK.TRANS64 P1, [R0+URZ+0x34320], R3 ;  /* 0x03432003000095a7 */ /* 0x000ea400080210ff */
[----:B--2---:R-:W-:Y:S05]  /*118b0*/  @!P1 BRA `(.L_x_1988) ;  /* 0xfffffffc00ec9947 */ /* 0x004fea000383ffff */
[----:B------:R-:W-:Y:S05]  /*118c0*/  BRA `(.L_x_2145) ;  /* 0xffffff4800487947 */ /* 0x000fea000383ffff */
.L_x_1992:
[----:B0-----:R-:W-:-:S04]  /*118d0*/  MOV R3, UR39 ;  /* 0x0000002700037c02 */ /* 0x001fc80008000f00 */
[----:B------:R0:W2:Y:S03]  /*118e0*/  SYNCS.PHASECHK.TRANS64.TRYWAIT P0, [R3+URZ+0x34330], R6 ;  /* 0x03433006030075a7 */ /* 0x0000a600080011ff */
[----:B--2---:R-:W-:Y:S05]  /*118f0*/  @!P0 NANOSLEEP.SYNCS 0x989680 ;  /* 0x009896800000895d */ /* 0x004fea0003900000 */
[----:B------:R-:W2:Y:S02]  /*11900*/  @!P0 SYNCS.PHASECHK.TRANS64 P0, [R3+URZ+0x34330], R6 ;  /* 0x03433006030085a7 */ /* 0x000ea400080010ff */
[----:B--2---:R-:W-:Y:S05]  /*11910*/  @!P0 BRA `(.L_x_1992) ;  /* 0xfffffffc00ec8947 */ /* 0x004fea000383ffff */
[----:B------:R-:W-:Y:S05]  /*11920*/  BRA `(.L_x_2146) ;  /* 0xffffff4800b07947 */ /* 0x000fea000383ffff */
.L_x_1994:
[----:B0-----:R-:W-:-:S04]  /*11930*/  MOV R3, UR39 ;  /* 0x0000002700037c02 */ /* 0x001fc80008000f00 */
[----:B------:R0:W2:Y:S03]  /*11940*/  SYNCS.PHASECHK.TRANS64.TRYWAIT P0, [R3+URZ+0x34338], R6 ;  /* 0x03433806030075a7 */ /* 0x0000a600080011ff */
[----:B--2---:R-:W-:Y:S05]  /*11950*/  @!P0 NANOSLEEP.SYNCS 0x989680 ;  /* 0x009896800000895d */ /* 0x004fea0003900000 */
[----:B------:R-:W2:Y:S02]  /*11960*/  @!P0 SYNCS.PHASECHK.TRANS64 P0, [R3+URZ+0x34338], R6 ;  /* 0x03433806030085a7 */ /* 0x000ea400080010ff */
[----:B--2---:R-:W-:Y:S05]  /*11970*/  @!P0 BRA `(.L_x_1994) ;  /* 0xfffffffc00ec8947 */ /* 0x004fea000383ffff */
[----:B------:R-:W-:Y:S05]  /*11980*/  BRA `(.L_x_2147) ;  /* 0xffffff4800bc7947 */ /* 0x000fea000383ffff */
.L_x_2021:
[----:B------:R-:W-:-:S07]  /*11990*/  MOV R0, UR55 ;  /* 0x0000003700007c02 */ /* 0x000fce0008000f00 */
.L_x_2148:
[----:B0-----:R0:W1:Y:S02]  /*119a0*/  SYNCS.PHASECHK.TRANS64.TRYWAIT P1, [R0+URZ], R3 ;  /* 0x00000003000075a7 */ /* 0x00106400080211ff */
[----:B-1----:R-:W-:Y:S05]  /*119b0*/  @!P1 NANOSLEEP.SYNCS 0x989680 ;  /* 0x009896800000995d */ /* 0x002fea0003900000 */
[----:B------:R-:W1:Y:S02]  /*119c0*/  @!P1 SYNCS.PHASECHK.TRANS64 P1, [R0+URZ], R3 ;  /* 0x00000003000095a7 */ /* 0x000e6400080210ff */
[----:B-1----:R-:W-:Y:S05]  /*119d0*/  @!P1 BRA `(.L_x_2148) ;  /* 0xfffffffc00f09947 */ /* 0x002fea000383ffff */
[----:B------:R-:W-:Y:S05]  /*119e0*/  BRA `(.L_x_2149) ;  /* 0xffffff7800b07947 */ /* 0x000fea000383ffff */
.L_x_2024:
[----:B------:R-:W-:-:S07]  /*119f0*/  MOV R0, UR42 ;  /* 0x0000002a00007c02 */ /* 0x000fce0008000f00 */
.L_x_2150:
[----:B-1----:R1:W2:Y:S02]  /*11a00*/  SYNCS.PHASECHK.TRANS64.TRYWAIT P1, [R0+URZ], R3 ;  /* 0x00000003000075a7 */ /* 0x0022a400080211ff */
[----:B--2---:R-:W-:Y:S05]  /*11a10*/  @!P1 NANOSLEEP.SYNCS 0x989680 ;  /* 0x009896800000995d */ /* 0x004fea0003900000 */
[----:B------:R-:W2:Y:S02]  /*11a20*/  @!P1 SYNCS.PHASECHK.TRANS64 P1, [R0+URZ], R3 ;  /* 0x00000003000095a7 */ /* 0x000ea400080210ff */
[----:B--2---:R-:W-:Y:S05]  /*11a30*/  @!P1 BRA `(.L_x_2150) ;  /* 0xfffffffc00f09947 */ /* 0x004fea000383ffff */
[----:B------:R-:W-:Y:S05]  /*11a40*/  BRA `(.L_x_2151) ;  /* 0xffffff7c00547947 */ /* 0x000fea000383ffff */
.L_x_2031:
[----:B------:R-:W-:-:S07]  /*11a50*/  MOV R4, UR45 ;  /* 0x0000002d00047c02 */ /* 0x000fce0008000f00 */
.L_x_2152:
[----:B0-----:R0:W2:Y:S02]  /*11a60*/  SYNCS.PHASECHK.TRANS64.TRYWAIT P5, [R4+URZ+0x34370], R3 ;  /* 0x03437003040075a7 */ /* 0x0010a400080a11ff */
[----:B--2---:R-:W-:Y:S05]  /*11a70*/  @!P5 NANOSLEEP.SYNCS 0x989680 ;  /* 0x009896800000d95d */ /* 0x004fea0003900000 */
[----:B------:R-:W2:Y:S02]  /*11a80*/  @!P5 SYNCS.PHASECHK.TRANS64 P5, [R4+URZ+0x34370], R3 ;  /* 0x034370030400d5a7 */ /* 0x000ea400080a10ff */
[----:B--2---:R-:W-:Y:S05]  /*11a90*/  @!P5 BRA `(.L_x_2152) ;  /* 0xfffffffc00f0d947 */ /* 0x004fea000383ffff */
[----:B------:R-:W-:Y:S05]  /*11aa0*/  BRA `(.L_x_2153) ;  /* 0xffffff8400ac7947 */ /* 0x000fea000383ffff */
.L_x_2035:
[----:B------:R-:W-:-:S07]  /*11ab0*/  MOV R3, UR55 ;  /* 0x0000003700037c02 */ /* 0x000fce0008000f00 */
.L_x_2154:
[----:B--2---:R2:W3:Y:S02]  /*11ac0*/  SYNCS.PHASECHK.TRANS64.TRYWAIT P2, [R3+URZ], R0 ;  /* 0x00000000030075a7 */ /* 0x0044e400080411ff */
[----:B---3--:R-:W-:Y:S05]  /*11ad0*/  @!P2 NANOSLEEP.SYNCS 0x989680 ;  /* 0x009896800000a95d */ /* 0x008fea0003900000 */
[----:B------:R-:W3:Y:S02]  /*11ae0*/  @!P2 SYNCS.PHASECHK.TRANS64 P2, [R3+URZ], R0 ;  /* 0x000000000300a5a7 */ /* 0x000ee400080410ff */
[----:B---3--:R-:W-:Y:S05]  /*11af0*/  @!P2 BRA `(.L_x_2154) ;  /* 0xfffffffc00f0a947 */ /* 0x008fea000383ffff */
[----:B------:R-:W-:Y:S05]  /*11b00*/  BRA `(.L_x_2155) ;  /* 0xffffff9000bc7947 */ /* 0x000fea000383ffff */
.L_x_2040:
[----:B------:R-:W-:-:S07]  /*11b10*/  MOV R0, UR42 ;  /* 0x0000002a00007c02 */ /* 0x000fce0008000f00 */
.L_x_2156:
[----:B--2---:R2:W3:Y:S02]  /*11b20*/  SYNCS.PHASECHK.TRANS64.TRYWAIT P1, [R0+URZ], R3 ;  /* 0x00000003000075a7 */ /* 0x0044e400080211ff */
[----:B---3--:R-:W-:Y:S05]  /*11b30*/  @!P1 NANOSLEEP.SYNCS 0x989680 ;  /* 0x009896800000995d */ /* 0x008fea0003900000 */
[----:B------:R-:W3:Y:S02]  /*11b40*/  @!P1 SYNCS.PHASECHK.TRANS64 P1, [R0+URZ], R3 ;  /* 0x00000003000095a7 */ /* 0x000ee400080210ff */
[----:B---3--:R-:W-:Y:S05]  /*11b50*/  @!P1 BRA `(.L_x_2156) ;  /* 0xfffffffc00f09947 */ /* 0x008fea000383ffff */
[----:B------:R-:W-:Y:S05]  /*11b60*/  BRA `(.L_x_2157) ;  /* 0xffffff9400407947 */ /* 0x000fea000383ffff */
.L_x_2045:
[----:B------:R-:W-:-:S07]  /*11b70*/  MOV R0, UR41 ;  /* 0x0000002900007c02 */ /* 0x000fce0008000f00 */
.L_x_2158:
[----:B0-----:R0:W1:Y:S02]  /*11b80*/  SYNCS.PHASECHK.TRANS64.TRYWAIT P1, [R0+URZ], R3 ;  /* 0x00000003000075a7 */ /* 0x00106400080211ff */
[----:B-1----:R-:W-:Y:S05]  /*11b90*/  @!P1 NANOSLEEP.SYNCS 0x989680 ;  /* 0x009896800000995d */ /* 0x002fea0003900000 */
[----:B------:R-:W1:Y:S02]  /*11ba0*/  @!P1 SYNCS.PHASECHK.TRANS64 P1, [R0+URZ], R3 ;  /* 0x00000003000095a7 */ /* 0x000e6400080210ff */
[----:B-1----:R-:W-:Y:S05]  /*11bb0*/  @!P1 BRA `(.L_x_2158) ;  /* 0xfffffffc00f09947 */ /* 0x002fea000383ffff */
[----:B------:R-:W-:Y:S05]  /*11bc0*/  BRA `(.L_x_2159) ;  /* 0xffffff9400f87947 */ /* 0x000fea000383ffff */
.L_x_2053:
[----:B------:R-:W-:-:S07]  /*11bd0*/  MOV R3, UR45 ;  /* 0x0000002d00037c02 */ /* 0x000fce0008000f00 */
.L_x_2160:
[----:B0-----:R0:W1:Y:S02]  /*11be0*/  SYNCS.PHASECHK.TRANS64.TRYWAIT P5, [R3+URZ+0x34370], R2 ;  /* 0x03437002030075a7 */ /* 0x00106400080a11ff */
[----:B-1----:R-:W-:Y:S05]  /*11bf0*/  @!P5 NANOSLEEP.SYNCS 0x989680 ;  /* 0x009896800000d95d */ /* 0x002fea0003900000 */
[----:B------:R-:W1:Y:S02]  /*11c00*/  @!P5 SYNCS.PHASECHK.TRANS64 P5, [R3+URZ+0x34370], R2 ;  /* 0x034370020300d5a7 */ /* 0x000e6400080a10ff */
[----:B-1----:R-:W-:Y:S05]  /*11c10*/  @!P5 BRA `(.L_x_2160) ;  /* 0xfffffffc00f0d947 */ /* 0x002fea000383ffff */
[----:B------:R-:W-:Y:S05]  /*11c20*/  BRA `(.L_x_2161) ;  /* 0xffffffa400f47947 */ /* 0x000fea000383ffff */
.L_x_2057:
[----:B------:R-:W-:-:S07]  /*11c30*/  MOV R3, UR55 ;  /* 0x0000003700037c02 */ /* 0x000fce0008000f00 */
.L_x_2162:
[----:B-1----:R1:W2:Y:S02]  /*11c40*/  SYNCS.PHASECHK.TRANS64.TRYWAIT P2, [R3+URZ], R0 ;  /* 0x00000000030075a7 */ /* 0x0022a400080411ff */
[----:B--2---:R-:W-:Y:S05]  /*11c50*/  @!P2 NANOSLEEP.SYNCS 0x989680 ;  /* 0x009896800000a95d */ /* 0x004fea0003900000 */
[----:B------:R-:W2:Y:S02]  /*11c60*/  @!P2 SYNCS.PHASECHK.TRANS64 P2, [R3+URZ], R0 ;  /* 0x000000000300a5a7 */ /* 0x000ea400080410ff */
[----:B--2---:R-:W-:Y:S05]  /*11c70*/  @!P2 BRA `(.L_x_2162) ;  /* 0xfffffffc00f0a947 */ /* 0x004fea000383ffff */
[----:B------:R-:W-:Y:S05]  /*11c80*/  BRA `(.L_x_2163) ;  /* 0xffffffb000ec7947 */ /* 0x000fea000383ffff */
.L_x_2061:
[----:B------:R-:W-:-:S07]  /*11c90*/  MOV R3, UR41 ;  /* 0x0000002900037c02 */ /* 0x000fce0008000f00 */
.L_x_2164:
[----:B-1----:R1:W2:Y:S02]  /*11ca0*/  SYNCS.PHASECHK.TRANS64.TRYWAIT P1, [R3+URZ], R0 ;  /* 0x00000000030075a7 */ /* 0x0022a400080211ff */
[----:B--2---:R-:W-:Y:S05]  /*11cb0*/  @!P1 NANOSLEEP.SYNCS 0x989680 ;  /* 0x009896800000995d */ /* 0x004fea0003900000 */
[----:B------:R-:W2:Y:S02]  /*11cc0*/  @!P1 SYNCS.PHASECHK.TRANS64 P1, [R3+URZ], R0 ;  /* 0x00000000030095a7 */ /* 0x000ea400080210ff */
[----:B--2---:R-:W-:Y:S05]  /*11cd0*/  @!P1 BRA `(.L_x_2164) ;  /* 0xfffffffc00f09947 */ /* 0x004fea000383ffff */
[----:B------:R-:W-:Y:S05]  /*11ce0*/  BRA `(.L_x_2165) ;  /* 0xffffffb400707947 */ /* 0x000fea000383ffff */
.L_x_2065:
[----:B------:R-:W-:-:S07]  /*11cf0*/  MOV R0, UR55 ;  /* 0x0000003700007c02 */ /* 0x000fce0008000f00 */
.L_x_2166:
[----:B0-----:R0:W1:Y:S02]  /*11d00*/  SYNCS.PHASECHK.TRANS64.TRYWAIT P0, [R0+URZ], R3 ;  /* 0x00000003000075a7 */ /* 0x00106400080011ff */
[----:B-1----:R-:W-:Y:S05]  /*11d10*/  @!P0 NANOSLEEP.SYNCS 0x989680 ;  /* 0x009896800000895d */ /* 0x002fea0003900000 */
[----:B------:R-:W1:Y:S02]  /*11d20*/  @!P0 SYNCS.PHASECHK.TRANS64 P0, [R0+URZ], R3 ;  /* 0x00000003000085a7 */ /* 0x000e6400080010ff */
[----:B-1----:R-:W-:Y:S05]  /*11d30*/  @!P0 BRA `(.L_x_2166) ;  /* 0xfffffffc00f08947 */ /* 0x002fea000383ffff */
[----:B------:R-:W-:Y:S05]  /*11d40*/  BRA `(.L_x_2167) ;  /* 0xffffffb400f07947 */ /* 0x000fea000383ffff */
.L_x_2070:
[----:B------:R-:W-:-:S07]  /*11d50*/  MOV R0, UR10 ;  /* 0x0000000a00007c02 */ /* 0x000fce0008000f00 */
.L_x_2168:
[----:B0-----:R0:W1:Y:S02]  /*11d60*/  SYNCS.PHASECHK.TRANS64.TRYWAIT P1, [R0+URZ+0x34020], R5 ;  /* 0x03402005000075a7 */ /* 0x00106400080211ff */
[----:B-1----:R-:W-:Y:S05]  /*11d70*/  @!P1 NANOSLEEP.SYNCS 0x989680 ;  /* 0x009896800000995d */ /* 0x002fea0003900000 */
[----:B------:R-:W1:Y:S02]  /*11d80*/  @!P1 SYNCS.PHASECHK.TRANS64 P1, [R0+URZ+0x34020], R5 ;  /* 0x03402005000095a7 */ /* 0x000e6400080210ff */
[----:B-1----:R-:W-:Y:S05]  /*11d90*/  @!P1 BRA `(.L_x_2168) ;  /* 0xfffffffc00f09947 */ /* 0x002fea000383ffff */
[----:B------:R-:W-:Y:S05]  /*11da0*/  BRA `(.L_x_2169) ;  /* 0xffffffbc004c7947 */ /* 0x000fea000383ffff */
.L_x_2073:
[----:B------:R-:W-:-:S07]  /*11db0*/  MOV R22, UR10 ;  /* 0x0000000a00167c02 */ /* 0x000fce0008000f00 */
.L_x_2170:
[----:B0-----:R0:W1:Y:S02]  /*11dc0*/  SYNCS.PHASECHK.TRANS64.TRYWAIT P1, [R22+URZ+0x34190], R5 ;  /* 0x03419005160075a7 */ /* 0x00106400080211ff */
[----:B-1----:R-:W-:Y:S05]  /*11dd0*/  @!P1 NANOSLEEP.SYNCS 0x989680 ;  /* 0x009896800000995d */ /* 0x002fea0003900000 */
[----:B------:R-:W1:Y:S02]  /*11de0*/  @!P1 SYNCS.PHASECHK.TRANS64 P1, [R22+URZ+0x34190], R5 ;  /* 0x03419005160095a7 */ /* 0x000e6400080210ff */
[----:B-1----:R-:W-:Y:S05]  /*11df0*/  @!P1 BRA `(.L_x_2170) ;  /* 0xfffffffc00f09947 */ /* 0x002fea000383ffff */
[----:B------:R-:W-:Y:S05]  /*11e00*/  BRA `(.L_x_2171) ;  /* 0xffffffc800387947 */ /* 0x000fea000383ffff */
.L_x_2080:
[----:B------:R-:W-:-:S07]  /*11e10*/  MOV R0, UR11 ;  /* 0x0000000b00007c02 */ /* 0x000fce0008000f00 */
.L_x_2172:
[----:B-1----:R1:W2:Y:S02]  /*11e20*/  SYNCS.PHASECHK.TRANS64.TRYWAIT P1, [R0+URZ+0x34190], R3 ;  /* 0x03419003000075a7 */ /* 0x0022a400080211ff */
[----:B--2---:R-:W-:Y:S05]  /*11e30*/  @!P1 NANOSLEEP.SYNCS 0x989680 ;  /* 0x009896800000995d */ /* 0x004fea0003900000 */
[----:B------:R-:W2:Y:S02]  /*11e40*/  @!P1 SYNCS.PHASECHK.TRANS64 P1, [R0+URZ+0x34190], R3 ;  /* 0x03419003000095a7 */ /* 0x000ea400080210ff */
[----:B--2---:R-:W-:Y:S05]  /*11e50*/  @!P1 BRA `(.L_x_2172) ;  /* 0xfffffffc00f09947 */ /* 0x004fea000383ffff */
[----:B------:R-:W-:Y:S05]  /*11e60*/  BRA `(.L_x_2173) ;  /* 0xffffffd400047947 */ /* 0x000fea000383ffff */
.L_x_2086:
[----:B------:R-:W-:-:S07]  /*11e70*/  MOV R0, UR11 ;  /* 0x0000000b00007c02 */ /* 0x000fce0008000f00 */
.L_x_2174:
[----:B0-----:R0:W1:Y:S02]  /*11e80*/  SYNCS.PHASECHK.TRANS64.TRYWAIT P0, [R0+URZ+0x34190], R3 ;  /* 0x03419003000075a7 */ /* 0x00106400080011ff */
[----:B-1----:R-:W-:Y:S05]  /*11e90*/  @!P0 NANOSLEEP.SYNCS 0x989680 ;  /* 0x009896800000895d */ /* 0x002fea0003900000 */
[----:B------:R-:W1:Y:S02]  /*11ea0*/  @!P0 SYNCS.PHASECHK.TRANS64 P0, [R0+URZ+0x34190], R3 ;  /* 0x03419003000085a7 */ /* 0x000e6400080010ff */
[----:B-1----:R-:W-:Y:S05]  /*11eb0*/  @!P0 BRA `(.L_x_2174) ;  /* 0xfffffffc00f08947 */ /* 0x002fea000383ffff */
[----:B------:R-:W-:Y:S05]  /*11ec0*/  BRA `(.L_x_2175) ;  /* 0xffffffdc00007947 */ /* 0x000fea000383ffff */
.L_x_2093:
[----:B0-----:R-:W-:-:S07]  /*11ed0*/  MOV R3, UR10 ;  /* 0x0000000a00037c02 */ /* 0x001fce0008000f00 */
.L_x_2176:
[----:B0-----:R0:W1:Y:S02]  /*11ee0*/  SYNCS.PHASECHK.TRANS64.TRYWAIT P1, [R3+URZ+0x34190], R0 ;  /* 0x03419000030075a7 */ /* 0x00106400080211ff */
[----:B-1----:R-:W-:Y:S05]  /*11ef0*/  @!P1 NANOSLEEP.SYNCS 0x989680 ;  /* 0x009896800000995d */ /* 0x002fea0003900000 */
[----:B------:R-:W1:Y:S02]  /*11f00*/  @!P1 SYNCS.PHASECHK.TRANS64 P1, [R3+URZ+0x34190], R0 ;  /* 0x03419000030095a7 */ /* 0x000e6400080210ff */
[----:B-1----:R-:W-:Y:S05]  /*11f10*/  @!P1 BRA `(.L_x_2176) ;  /* 0xfffffffc00f09947 */ /* 0x002fea000383ffff */
[----:B------:R-:W-:Y:S05]  /*11f20*/  BRA `(.L_x_2177) ;  /* 0xffffffe400307947 */ /* 0x000fea000383ffff */
        .weak           $__internal_22_$__cuda_sm10x_tcgen05_guardrail_trap_col_being_dealloced_not_returned_by_alloc
        .type           $__internal_22_$__cuda_sm10x_tcgen05_guardrail_trap_col_being_dealloced_not_returned_by_alloc,@function
        .size           $__internal_22_$__cuda_sm10x_tcgen05_guardrail_trap_col_being_dealloced_not_returned_by_alloc,($__internal_23_$__cuda_sm10x_tcgen05_guardrail_trap_phase_invalid_during_alloc - $__internal_22_$__cuda_sm10x_tcgen05_guardrail_trap_col_being_dealloced_not_returned_by_alloc)
$__internal_22_$__cuda_sm10x_tcgen05_guardrail_trap_col_being_dealloced_not_returned_by_alloc:
[----:B------:R-:W-:Y:S05]  /*11f30*/  BPT.TRAP 0x1 ;  /* 0x000000040000795c */ /* 0x000fea0000300000 */
[----:B------:R-:W-:-:S04]  /*11f40*/  HFMA2 R3, -RZ, RZ, 0, 0 ;  /* 0x00000000ff037431 */ /* 0x000fc800000001ff */
[----:B------:R-:W-:Y:S05]  /*11f50*/  RET.REL.NODEC R2 `(_ZN7cutlass13device_kernelINS_4fmha6kernel33Sm100FmhaGenKernelWarpspecializedIN4cute5tupleIJNS4_1CILi1EEEiiNS5_IJNS5_IJiiEEEiEEEEEENS1_10collective35Sm100FmhaGenMainloopWarpspecializedINS_12float_e5m2_tEffNS_6half_tENS5_IJNS6_ILi128EEENS6_ILi64EEESF_EEENS5_IJNS6_ILi0EEES7_S9_EEENS5_IJSI_S7_NS5_IJNS5_IJSI_iEEEiEEEEEESM_NS5_IJiS7_SL_EEESN_SJ_NSB_12ResidualMaskENS5_IJS7_NS6_ILi2EEES7_EEEEENSB_35Sm100FmhaGenEpilogueWarpspecializedISE_SJ_EENS2_23IndividualTileSchedulerENS2_41Sm100FmhaGenKernelWarpspecializedScheduleEEEEEvNT_6ParamsE) ;  /* 0xfffffee002287950 */ /* 0x000fea0003c3ffff */
        .weak           $__internal_23_$__cuda_sm10x_tcgen05_guardrail_trap_phase_invalid_during_alloc
        .type           $__internal_23_$__cuda_sm10x_tcgen05_guardrail_trap_phase_invalid_during_alloc,@function
        .size           $__internal_23_$__cuda_sm10x_tcgen05_guardrail_trap_phase_invalid_during_alloc,($__internal_24_$__cuda_sm10x_tcgen05_guardrail_trap_unallocated_columns_being_dealloced - $__internal_23_$__cuda_sm10x_tcgen05_guardrail_trap_phase_invalid_during_alloc)
$__internal_23_$__cuda_sm10x_tcgen05_guardrail_trap_phase_invalid_during_alloc:
[----:B------:R-:W-:Y:S05]  /*11f60*/  BPT.TRAP 0x1 ;  /* 0x000000040000795c */ /* 0x000fea0000300000 */
[----:B------:R-:W-:-:S04]  /*11f70*/  MOV R3, 0x0 ;  /* 0x0000000000037802 */ /* 0x000fc80000000f00 */
[----:B------:R-:W-:Y:S05]  /*11f80*/  RET.REL.NODEC R2 `(_ZN7cutlass13device_kernelINS_4fmha6kernel33Sm100FmhaGenKernelWarpspecializedIN4cute5tupleIJNS4_1CILi1EEEiiNS5_IJNS5_IJiiEEEiEEEEEENS1_10collective35Sm100FmhaGenMainloopWarpspecializedINS_12float_e5m2_tEffNS_6half_tENS5_IJNS6_ILi128EEENS6_ILi64EEESF_EEENS5_IJNS6_ILi0EEES7_S9_EEENS5_IJSI_S7_NS5_IJNS5_IJSI_iEEEiEEEEEESM_NS5_IJiS7_SL_EEESN_SJ_NSB_12ResidualMaskENS5_IJS7_NS6_ILi2EEES7_EEEEENSB_35Sm100FmhaGenEpilogueWarpspecializedISE_SJ_EENS2_23IndividualTileSchedulerENS2_41Sm100FmhaGenKernelWarpspecializedScheduleEEEEEvNT_6ParamsE) ;  /* 0xfffffee0021c7950 */ /* 0x000fea0003c3ffff */
        .weak           $__internal_24_$__cuda_sm10x_tcgen05_guardrail_trap_unallocated_columns_being_dealloced
        .type           $__internal_24_$__cuda_sm10x_tcgen05_guardrail_trap_unallocated_columns_being_dealloced,@function
        .size           $__internal_24_$__cuda_sm10x_tcgen05_guardrail_trap_unallocated_columns_being_dealloced,($__internal_25_$__cuda_sm3x_div_rn_noftz_f32_slowpath - $__internal_24_$__cuda_sm10x_tcgen05_guardrail_trap_unallocated_columns_being_dealloced)
$__internal_24_$__cuda_sm10x_tcgen05_guardrail_trap_unallocated_columns_being_dealloced:
[----:B------:R-:W-:Y:S05]  /*11f90*/  BPT.TRAP 0x1 ;  /* 0x000000040000795c */ /* 0x000fea0000300000 */
[----:B------:R-:W-:-:S04]  /*11fa0*/  HFMA2 R3, -RZ, RZ, 0, 0 ;  /* 0x00000000ff037431 */ /* 0x000fc800000001ff */
[----:B------:R-:W-:Y:S05]  /*11fb0*/  RET.REL.NODEC R2 `(_ZN7cutlass13device_kernelINS_4fmha6kernel33Sm100FmhaGenKernelWarpspecializedIN4cute5tupleIJNS4_1CILi1EEEiiNS5_IJNS5_IJiiEEEiEEEEEENS1_10collective35Sm100FmhaGenMainloopWarpspecializedINS_12float_e5m2_tEffNS_6half_tENS5_IJNS6_ILi128EEENS6_ILi64EEESF_EEENS5_IJNS6_ILi0EEES7_S9_EEENS5_IJSI_S7_NS5_IJNS5_IJSI_iEEEiEEEEEESM_NS5_IJiS7_SL_EEESN_SJ_NSB_12ResidualMaskENS5_IJS7_NS6_ILi2EEES7_EEEEENSB_35Sm100FmhaGenEpilogueWarpspecializedISE_SJ_EENS2_23IndividualTileSchedulerENS2_41Sm100FmhaGenKernelWarpspecializedScheduleEEEEEvNT_6ParamsE) ;  /* 0xfffffee002107950 */ /* 0x000fea0003c3ffff */
        .weak           $__internal_25_$__cuda_sm3x_div_rn_noftz_f32_slowpath
        .type           $__internal_25_$__cuda_sm3x_div_rn_noftz_f32_slowpath,@function
        .size           $__internal_25_$__cuda_sm3x_div_rn_noftz_f32_slowpath,(.L_x_2901 - $__internal_25_$__cuda_sm3x_div_rn_noftz_f32_slowpath)
$__internal_25_$__cuda_sm3x_div_rn_noftz_f32_slowpath:
        /* <DEDUP_REMOVED lines=35> */
.L_x_2179:
        /* <DEDUP_REMOVED lines=51> */
.L_x_2186:
[----:B------:R-:W-:-:S04]  /*12520*/  LOP3.LUT R11, R11, 0x80000000, RZ, 0xc0, !PT ;  /* 0x800000000b0b7812 */ /* 0x000fc800078ec0ff */
[----:B------:R-:W-:Y:S01]  /*12530*/  LOP3.LUT R11, R11, 0x7f800000, RZ, 0xfc, !PT ;  /* 0x7f8000000b0b7812 */ /* 0x000fe200078efcff */
[----:B------:R-:W-:Y:S05]  /*12540*/  BRA `(.L_x_2187) ;  /* 0x0000000000047947 */ /* 0x000fea0003800000 */
.L_x_2185:
[----:B------:R-:W-:Y:S02]  /*12550*/  LEA R11, R14, R11, 0x17 ;  /* 0x0000000b0e0b7211 */ /* 0x000fe400078eb8ff */
.L_x_2187:
[----:B------:R-:W-:Y:S05]  /*12560*/  BSYNC.RECONVERGENT B0 ;  /* 0x0000000000007941 */ /* 0x000fea0003800200 */
.L_x_2184:
[----:B------:R-:W-:Y:S01]  /*12570*/  MOV R40, R11 ;  /* 0x0000000b00287202 */ /* 0x000fe20000000f00 */
[----:B------:R-:W-:Y:S05]  /*12580*/  BRA `(.L_x_2188) ;  /* 0x0000000000207947 */ /* 0x000fea0003800000 */
.L_x_2183:
[----:B------:R-:W-:-:S04]  /*12590*/  LOP3.LUT R10, R10, 0x80000000, R13, 0x48, !PT ;  /* 0x800000000a0a7812 */ /* 0x000fc800078e480d */
[----:B------:R-:W-:Y:S01]  /*125a0*/  LOP3.LUT R40, R10, 0x7f800000, RZ, 0xfc, !PT ;  /* 0x7f8000000a287812 */ /* 0x000fe200078efcff */
[----:B------:R-:W-:Y:S05]  /*125b0*/  BRA `(.L_x_2188) ;  /* 0x0000000000147947 */ /* 0x000fea0003800000 */
.L_x_2182:
[----:B------:R-:W-:Y:S01]  /*125c0*/  LOP3.LUT R40, R10, 0x80000000, R13, 0x48, !PT ;  /* 0x800000000a287812 */ /* 0x000fe200078e480d */
[----:B------:R-:W-:Y:S05]  /*125d0*/  BRA `(.L_x_2188) ;  /* 0x00000000000c7947 */ /* 0x000fea0003800000 */
.L_x_2181:
[----:B------:R-:W0:Y:S01]  /*125e0*/  MUFU.RSQ R40, -QNAN ;  /* 0xffc0000000287908 */ /* 0x000e220000001400 */
[----:B------:R-:W-:Y:S05]  /*125f0*/  BRA `(.L_x_2188) ;  /* 0x0000000000047947 */ /* 0x000fea0003800000 */
.L_x_2180:
[----:B------:R-:W-:-:S07]  /*12600*/  FADD.FTZ R40, R13, R22 ;  /* 0x000000160d287221 */ /* 0x000fce0000010000 */
.L_x_2188:
[----:B------:R-:W-:Y:S05]  /*12610*/  BSYNC.RECONVERGENT B1 ;  /* 0x0000000000017941 */ /* 0x000fea0003800200 */
.L_x_2178:
[----:B------:R-:W-:-:S04]  /*12620*/  HFMA2 R9, -RZ, RZ, 0, 0 ;  /* 0x00000000ff097431 */ /* 0x000fc800000001ff */
[----:B0-----:R-:W-:Y:S05]  /*12630*/  RET.REL.NODEC R8 `(_ZN7cutlass13device_kernelINS_4fmha6kernel33Sm100FmhaGenKernelWarpspecializedIN4cute5tupleIJNS4_1CILi1EEEiiNS5_IJNS5_IJiiEEEiEEEEEENS1_10collective35Sm100FmhaGenMainloopWarpspecializedINS_12float_e5m2_tEffNS_6half_tENS5_IJNS6_ILi128EEENS6_ILi64EEESF_EEENS5_IJNS6_ILi0EEES7_S9_EEENS5_IJSI_S7_NS5_IJNS5_IJSI_iEEEiEEEEEESM_NS5_IJiS7_SL_EEESN_SJ_NSB_12ResidualMaskENS5_IJS7_NS6_ILi2EEES7_EEEEENSB_35Sm100FmhaGenEpilogueWarpspecializedISE_SJ_EENS2_23IndividualTileSchedulerENS2_41Sm100FmhaGenKernelWarpspecializedScheduleEEEEEvNT_6ParamsE) ;  /* 0xfffffed808707950 */ /* 0x001fea0003c3ffff */
.L_x_2189:
        /* <DEDUP_REMOVED lines=12> */
.L_x_2901:


//--------------------- .text._Z25reference_abs_diff_kernelIKN7cutlass12float_e5m2_tEEvPT_S4_mPdS5_b --------------------------
	.section	.text._Z25reference_abs_diff_kernelIKN7cutlass12float_e5m2_tEEvPT_S4_mPdS5_b,"ax",@progbits
	.align	128
        .global         _Z25reference_abs_diff_kernelIKN7cutlass12float_e5m2_tEEvPT_S4_mPdS5_b
        .type           _Z25reference_abs_diff_kernelIKN7cutlass12float_e5m2_tEEvPT_S4_mPdS5_b,@function
        .size           _Z25reference_abs_diff_kernelIKN7cutlass12float_e5m2_tEEvPT_S4_mPdS5_b,(.L_x_2913 - _Z25reference_abs_diff_kernelIKN7cutlass12float_e5m2_tEEvPT_S4_mPdS5_b)
        .other          _Z25reference_abs_diff_kernelIKN7cutlass12float_e5m2_tEEvPT_S4_mPdS5_b,@"STO_CUDA_ENTRY STV_DEFAULT"
_Z25reference_abs_diff_kernelIKN7cutlass12float_e5m2_tEEvPT_S4_mPdS5_b:
.text._Z25reference_abs_diff_kernelIKN7cutlass12float_e5m2_tEEvPT_S4_mPdS5_b:
[----:B------:R-:W0:Y:S01]  /*0000*/  LDC R1, c[0x0][0x37c] ;  /* 0x0000df00ff017b82 */ /* 0x000e220000000800 */
[----:B------:R-:W1:Y:S01]  /*0010*/  S2R R16, SR_TID.X ;  /* 0x0000000000107919 */ /* 0x000e620000002100 */
[----:B------:R-:W2:Y:S06]  /*0020*/  LDCU UR5, c[0x0][0x2fc] ;  /* 0x00005f80ff0577ac */ /* 0x000eac0008000800 */
[----:B------:R-:W1:Y:S01]  /*0030*/  S2UR UR6, SR_CTAID.X ;  /* 0x00000000000679c3 */ /* 0x000e620000002500 */
[----:B0-----:R-:W-:Y:S01]  /*0040*/  VIADD R1, R1, 0xffffffe0 ;  /* 0xffffffe001017836 */ /* 0x001fe20000000000 */
[----:B------:R-:W-:Y:S01]  /*0050*/  BSSY.RECONVERGENT B8, `(.L_x_2190) ;  /* 0x000004a000087945 */ /* 0x000fe20003800200 */
[----:B------:R-:W0:Y:S01]  /*0060*/  LDCU.64 UR8, c[0x0][0x390] ;  /* 0x00007200ff0877ac */ /* 0x000e220008000a00 */
[----:B------:R-:W-:-:S02]  /*0070*/  CS2R R24, SRZ ;  /* 0x0000000000187805 */ /* 0x000fc4000001ff00 */
[----:B------:R-:W-:Y:S01]  /*0080*/  CS2R R26, SRZ ;  /* 0x00000000001a7805 */ /* 0x000fe2000001ff00 */
[----:B------:R-:W3:Y:S01]  /*0090*/  LDCU UR4, c[0x0][0x2f8] ;  /* 0x00005f00ff0477ac */ /* 0x000ee20008000800 */
[----:B------:R-:W1:Y:S01]  /*00a0*/  LDC R23, c[0x0][0x360] ;  /* 0x0000d800ff177b82 */ /* 0x000e620000000800 */
[----:B------:R-:W4:Y:S01]  /*00b0*/  LDCU.64 UR36, c[0x0][0x358] ;  /* 0x00006b00ff2477ac */ /* 0x000f220008000a00 */
[----:B------:R-:W0:Y:S01]  /*00c0*/  LDCU.U8 UR44, c[0x0][0x3a8] ;  /* 0x00007500ff2c77ac */ /* 0x000e220008000000 */
[----:B------:R-:W0:Y:S01]  /*00d0*/  LDCU.64 UR38, c[0x0][0x390] ;  /* 0x00007200ff2677ac */ /* 0x000e220008000a00 */
[----:B------:R-:W0:Y:S01]  /*00e0*/  LDCU.128 UR40, c[0x0][0x380] ;  /* 0x00007000ff2877ac */ /* 0x000e220008000c00 */
[----:B---3--:R-:W-:-:S05]  /*00f0*/  IADD3 R2, P1, PT, R1, UR4, RZ ;  /* 0x0000000401027c10 */ /* 0x008fca000ff3e0ff */
[----:B--2---:R-:W-:Y:S02]  /*0100*/  IMAD.X R22, RZ, RZ, UR5, P1 ;  /* 0x00000005ff167e24 */ /* 0x004fe400088e06ff */
[----:B-1----:R-:W-:-:S05]  /*0110*/  IMAD R16, R23, UR6, R16 ;  /* 0x0000000617107c24 */ /* 0x002fca000f8e0210 */
[----:B0-----:R-:W-:-:S04]  /*0120*/  ISETP.GE.U32.AND P0, PT, R16, UR8, PT ;  /* 0x0000000810007c0c */ /* 0x001fc8000bf06070 */
[----:B------:R-:W-:-:S13]  /*0130*/  ISETP.GE.U32.AND.EX P0, PT, RZ, UR9, PT, P0 ;  /* 0x00000009ff007c0c */ /* 0x000fda000bf06100 */
[----:B----4-:R-:W-:Y:S05]  /*0140*/  @P0 BRA `(.L_x_2191) ;  /* 0x0000000000e80947 */ /* 0x010fea0003800000 */
[----:B------:R-:W0:Y:S01]  /*0150*/  LDCU UR4, c[0x0][0x370] ;  /* 0x00006e00ff0477ac */ /* 0x000e220008000800 */
[----:B------:R-:W-:Y:S01]  /*0160*/  IMAD.MOV.U32 R17, RZ, RZ, RZ ;  /* 0x000000ffff117224 */ /* 0x000fe200078e00ff */
[----:B------:R-:W-:Y:S02]  /*0170*/  CS2R R26, SRZ ;  /* 0x00000000001a7805 */ /* 0x000fe4000001ff00 */
[----:B------:R-:W-:Y:S01]  /*0180*/  CS2R R24, SRZ ;  /* 0x0000000000187805 */ /* 0x000fe2000001ff00 */
[----:B0-----:R-:W-:-:S07]  /*0190*/  IMAD R29, R23, UR4, RZ ;  /* 0x00000004171d7c24 */ /* 0x001fce000f8e02ff */
.L_x_2196:
[C---:B------:R-:W-:Y:S02]  /*01a0*/  IADD3 R4, P0, PT, R16.reuse, UR40, RZ ;  /* 0x0000002810047c10 */ /* 0x040fe4000ff1e0ff */
[----:B------:R-:W-:Y:S02]  /*01b0*/  IADD3 R6, P1, PT, R16, UR42, RZ ;  /* 0x0000002a10067c10 */ /* 0x000fe4000ff3e0ff */
[C---:B------:R-:W-:Y:S02]  /*01c0*/  IADD3.X R5, PT, PT, R17.reuse, UR41, RZ, P0, !PT ;  /* 0x0000002911057c10 */ /* 0x040fe400087fe4ff */
[----:B------:R-:W-:-:S03]  /*01d0*/  IADD3.X R7, PT, PT, R17, UR43, RZ, P1, !PT ;  /* 0x0000002b11077c10 */ /* 0x000fc60008ffe4ff */
[----:B------:R-:W2:Y:S04]  /*01e0*/  LDG.E.U8 R4, desc[UR36][R4.64] ;  /* 0x0000002404047981 */ /* 0x000ea8000c1e1100 */
[----:B------:R-:W3:Y:S01]  /*01f0*/  LDG.E.U8 R6, desc[UR36][R6.64] ;  /* 0x0000002406067981 */ /* 0x000ee2000c1e1100 */
[----:B------:R-:W-:Y:S01]  /*0200*/  BSSY.RECONVERGENT B7, `(.L_x_2192) ;  /* 0x0000029000077945 */ /* 0x000fe20003800200 */
[----:B--2---:R-:W-:Y:S02]  /*0210*/  F2FP.F16.E5M2.UNPACK_B R8, R4 ;  /* 0x00000004ff08723e */ /* 0x004fe400020004ff */
[----:B---3--:R-:W-:-:S03]  /*0220*/  F2FP.F16.E5M2.UNPACK_B R11, R6 ;  /* 0x00000006ff0b723e */ /* 0x008fc600020004ff */
[----:B------:R-:W-:Y:S02]  /*0230*/  HADD2.F32 R8, -RZ, R8.H0_H0 ;  /* 0x20000008ff087230 */ /* 0x000fe40000004100 */
[----:B------:R-:W-:-:S05]  /*0240*/  HADD2.F32 R11, -RZ, R11.H0_H0 ;  /* 0x2000000bff0b7230 */ /* 0x000fca0000004100 */
[----:B------:R-:W-:-:S13]  /*0250*/  FSETP.NEU.AND P0, PT, R8, R11, PT ;  /* 0x0000000b0800720b */ /* 0x000fda0003f0d000 */
[----:B------:R-:W-:Y:S05]  /*0260*/  @!P0 BRA `(.L_x_2193) ;  /* 0x0000000000888947 */ /* 0x000fea0003800000 */
[----:B------:R-:W-:Y:S01]  /*0270*/  FADD R0, R8, -R11 ;  /* 0x8000000b08007221 */ /* 0x000fe20000000000 */
[----:B------:R-:W-:Y:S01]  /*0280*/  UPRMT UR4, UR44, 0x8880, URZ ;  /* 0x000088802c047896 */ /* 0x000fe200080000ff */
[----:B------:R-:W-:Y:S03]  /*0290*/  BSSY.RECONVERGENT B6, `(.L_x_2194) ;  /* 0x0000017000067945 */ /* 0x000fe60003800200 */
[----:B------:R-:W-:-:S04]  /*02a0*/  F2FP.SATFINITE.E5M2.F32.PACK_AB_MERGE_C R0, RZ, R0, RZ ;  /* 0x00000000ff00723e */ /* 0x000fc800048060ff */
[----:B------:R-:W-:-:S04]  /*02b0*/  LOP3.LUT R0, R0, 0xff, RZ, 0xc0, !PT ;  /* 0x000000ff00007812 */ /* 0x000fc800078ec0ff */
[----:B------:R-:W-:-:S05]  /*02c0*/  F2FP.F16.E5M2.UNPACK_B R0, R0 ;  /* 0x00000000ff00723e */ /* 0x000fca00020004ff */
[----:B------:R-:W-:-:S04]  /*02d0*/  HADD2.F32 R0, -RZ, R0.H0_H0 ;  /* 0x20000000ff007230 */ /* 0x000fc80000004100 */
[----:B------:R-:W0:Y:S01]  /*02e0*/  F2F.F64.F32 R18, |R0| ;  /* 0x4000000000127310 */ /* 0x000e220000201800 */
[----:B------:R-:W-:-:S13]  /*02f0*/  FSETP.GT.AND P0, PT, |R0|, 0.0099999997764825820923, PT ;  /* 0x3c23d70a0000780b */ /* 0x000fda0003f04200 */
[----:B0-----:R-:W-:-:S06]  /*0300*/  DSETP.NE.AND P0, PT, |R18|, +INF , !P0 ;  /* 0x7ff000001200742a */ /* 0x001fcc0004705200 */
[----:B------:R-:W-:-:S13]  /*0310*/  ISETP.EQ.OR P0, PT, RZ, UR4, P0 ;  /* 0x00000004ff007c0c */ /* 0x000fda0008702670 */
[----:B------:R-:W-:Y:S05]  /*0320*/  @P0 BRA `(.L_x_2195) ;  /* 0x0000000000340947 */ /* 0x000fea0003800000 */
[----:B------:R-:W-:Y:S01]  /*0330*/  F2F.F64.F32 R8, R8 ;  /* 0x0000000800087310 */ /* 0x000fe20000201800 */
[----:B------:R-:W-:Y:S01]  /*0340*/  MOV R12, 0xf8 ;  /* 0x000000f8000c7802 */ /* 0x000fe20000000f00 */
[----:B------:R0:W-:Y:S01]  /*0350*/  STL.128 [R1], R16 ;  /* 0x0000001001007387 */ /* 0x0001e20000100c00 */
[----:B------:R-:W1:Y:S01]  /*0360*/  LDCU.64 UR4, c[0x4][0xd8] ;  /* 0x01001b00ff0477ac */ /* 0x000e620008000a00 */
[----:B------:R-:W-:Y:S02]  /*0370*/  IMAD.MOV.U32 R6, RZ, RZ, R2 ;  /* 0x000000ffff067224 */ /* 0x000fe400078e0002 */
[----:B------:R-:W-:Y:S01]  /*0380*/  IMAD.MOV.U32 R7, RZ, RZ, R22 ;  /* 0x000000ffff077224 */ /* 0x000fe200078e0016 */
[----:B------:R-:W2:Y:S01]  /*0390*/  LDC.64 R12, c[0x4][R12] ;  /* 0x010000000c0c7b82 */ /* 0x000ea20000000a00 */
[----:B------:R-:W3:Y:S01]  /*03a0*/  F2F.F64.F32 R10, R11 ;  /* 0x0000000b000a7310 */ /* 0x000ee20000201800 */
[----:B-1----:R-:W-:Y:S01]  /*03b0*/  IMAD.U32 R4, RZ, RZ, UR4 ;  /* 0x00000004ff047e24 */ /* 0x002fe2000f8e00ff */
[----:B---3--:R0:W-:Y:S01]  /*03c0*/  STL.128 [R1+0x10], R8 ;  /* 0x0000100801007387 */ /* 0x0081e20000100c00 */
[----:B------:R-:W-:-:S07]  /*03d0*/  IMAD.U32 R5, RZ, RZ, UR5 ;  /* 0x00000005ff057e24 */ /* 0x000fce000f8e00ff */
[----:B------:R-:W-:-:S07]  /*03e0*/  LEPC R20, `(.L_x_2195) ;  /* 0x000000001014794e */ /* 0x000fce0000000000 */
[----:B0-2---:R-:W-:Y:S05]  /*03f0*/  CALL.ABS.NOINC R12 ;  /* 0x000000000c007343 */ /* 0x005fea0003c00000 */
.L_x_2195:
[----:B------:R-:W-:Y:S05]  /*0400*/  BSYNC.RECONVERGENT B6 ;  /* 0x0000000000067941 */ /* 0x000fea0003800200 */
.L_x_2194:
[--C-:B------:R-:W-:Y:S01]  /*0410*/  DSETP.MAX.AND P0, P1, R24, R18.reuse, PT ;  /* 0x000000121800722a */ /* 0x100fe2000390f000 */
[----:B------:R-:W-:Y:S01]  /*0420*/  IMAD.MOV.U32 R0, RZ, RZ, R25 ;  /* 0x000000ffff007224 */ /* 0x000fe200078e0019 */
[----:B------:R-:W-:Y:S01]  /*0430*/  DADD R26, R26, R18 ;  /* 0x000000001a1a7229 */ /* 0x000fe20000000012 */
[----:B------:R-:W-:-:S03]  /*0440*/  IMAD.MOV.U32 R3, RZ, RZ, R19 ;  /* 0x000000ffff037224 */ /* 0x000fc600078e0013 */
[----:B------:R-:W-:Y:S02]  /*0450*/  SEL R24, R24, R18, P0 ;  /* 0x0000001218187207 */ /* 0x000fe40000000000 */
[----:B------:R-:W-:-:S06]  /*0460*/  FSEL R5, R0, R3, P0 ;  /* 0x0000000300057208 */ /* 0x000fcc0000000000 */
[----:B------:R-:W-:-:S05]  /*0470*/  @P1 LOP3.LUT R5, R3, 0x80000, RZ, 0xfc, !PT ;  /* 0x0008000003051812 */ /* 0x000fca00078efcff */
[----:B------:R-:W-:-:S07]  /*0480*/  IMAD.MOV.U32 R25, RZ, RZ, R5 ;  /* 0x000000ffff197224 */ /* 0x000fce00078e0005 */
.L_x_2193:
[----:B------:R-:W-:Y:S05]  /*0490*/  BSYNC.RECONVERGENT B7 ;  /* 0x0000000000077941 */ /* 0x000fea0003800200 */
.L_x_2192:
[----:B------:R-:W-:-:S05]  /*04a0*/  IADD3 R16, P0, PT, R29, R16, RZ ;  /* 0x000000101d107210 */ /* 0x000fca0007f1e0ff */
[----:B------:R-:W-:Y:S01]  /*04b0*/  IMAD.X R17, RZ, RZ, R17, P0 ;  /* 0x000000ffff117224 */ /* 0x000fe200000e0611 */
[----:B------:R-:W-:-:S04]  /*04c0*/  ISETP.GE.U32.AND P0, PT, R16, UR38, PT ;  /* 0x0000002610007c0c */ /* 0x000fc8000bf06070 */
[----:B------:R-:W-:-:S13]  /*04d0*/  ISETP.GE.U32.AND.EX P0, PT, R17, UR39, PT, P0 ;  /* 0x0000002711007c0c */ /* 0x000fda000bf06100 */
[----:B------:R-:W-:Y:S05]  /*04e0*/  @!P0 BRA `(.L_x_2196) ;  /* 0xfffffffc002c8947 */ /* 0x000fea000383ffff */
.L_x_2191:
[----:B------:R-:W-:Y:S05]  /*04f0*/  BSYNC.RECONVERGENT B8 ;  /* 0x0000000000087941 */ /* 0x000fea0003800200 */
.L_x_2190:
[----:B------:R-:W0:Y:S01]  /*0500*/  S2R R3, SR_TID.X ;  /* 0x0000000000037919 */ /* 0x000e220000002100 */
[C---:B------:R-:W-:Y:S01]  /*0510*/  ISETP.GE.U32.AND P0, PT, R23.reuse, 0x4, PT ;  /* 0x000000041700780c */ /* 0x040fe20003f06070 */
[----:B------:R-:W-:Y:S01]  /*0520*/  IMAD.MOV.U32 R0, RZ, RZ, RZ ;  /* 0x000000ffff007224 */ /* 0x000fe200078e00ff */
[----:B------:R-:W-:-:S11]  /*0530*/  LOP3.LUT R2, R23, 0x3, RZ, 0xc0, !PT ;  /* 0x0000000317027812 */ /* 0x000fd600078ec0ff */
[----:B------:R-:W-:Y:S05]  /*0540*/  @!P0 BRA `(.L_x_2197) ;  /* 0x00000004008c8947 */ /* 0x000fea0003800000 */
[----:B------:R-:W-:Y:S01]  /*0550*/  LOP3.LUT R0, R23, 0x7fc, RZ, 0xc0, !PT ;  /* 0x000007fc17007812 */ /* 0x000fe200078ec0ff */
[----:B0-----:R-:W-:Y:S02]  /*0560*/  IMAD.MOV R4, RZ, RZ, -R3 ;  /* 0x000000ffff047224 */ /* 0x001fe400078e0a03 */
[----:B------:R-:W-:-:S07]  /*0570*/  IMAD.MOV.U32 R5, RZ, RZ, RZ ;  /* 0x000000ffff057224 */ /* 0x000fce00078e00ff */
.L_x_2205:
[----:B------:R-:W-:Y:S01]  /*0580*/  ISETP.NE.AND P2, PT, R4, RZ, PT ;  /* 0x000000ff0400720c */ /* 0x000fe20003f45270 */
[C---:B-1----:R-:W-:Y:S02]  /*0590*/  VIADD R6, R5.reuse, 0x1 ;  /* 0x0000000105067836 */ /* 0x042fe40000000000 */
[----:B------:R-:W-:-:S03]  /*05a0*/  VIADD R8, R5, 0x2 ;  /* 0x0000000205087836 */ /* 0x000fc60000000000 */
[-C--:B------:R-:W-:Y:S02]  /*05b0*/  ISETP.NE.AND P0, PT, R6, R3.reuse, PT ;  /* 0x000000030600720c */ /* 0x080fe40003f05270 */
[----:B------:R-:W-:-:S05]  /*05c0*/  ISETP.NE.AND P1, PT, R8, R3, PT ;  /* 0x000000030800720c */ /* 0x000fca0003f25270 */
[----:B0-----:R-:W-:Y:S08]  /*05d0*/  @P2 BRA `(.L_x_2198) ;  /* 0x0000000000582947 */ /* 0x001ff00003800000 */
[----:B------:R-:W-:-:S13]  /*05e0*/  ISETP.NE.AND P2, PT, R3, RZ, PT ;  /* 0x000000ff0300720c */ /* 0x000fda0003f45270 */
[----:B------:R-:W0:Y:S01]  /*05f0*/  @!P2 S2R R7, SR_CgaCtaId ;  /* 0x000000000007a919 */ /* 0x000e220000008800 */
[----:B------:R-:W-:-:S04]  /*0600*/  @!P2 MOV R6, 0x400 ;  /* 0x000004000006a802 */ /* 0x000fc80000000f00 */
[----:B0-----:R-:W-:-:S05]  /*0610*/  @!P2 LEA R7, R7, R6, 0x18 ;  /* 0x000000060707a211 */ /* 0x001fca00078ec0ff */
[----:B------:R0:W-:Y:S01]  /*0620*/  @!P2 STS.128 [R7], R24 ;  /* 0x000000180700a388 */ /* 0x0001e20000000c00 */
[----:B------:R-:W-:Y:S05]  /*0630*/  @!P2 BRA `(.L_x_2198) ;  /* 0x000000000040a947 */ /* 0x000fea0003800000 */
[----:B------:R-:W1:Y:S01]  /*0640*/  S2UR UR5, SR_CgaCtaId ;  /* 0x00000000000579c3 */ /* 0x000e620000008800 */
[----:B------:R-:W-:Y:S02]  /*0650*/  UMOV UR4, 0x400 ;  /* 0x0000040000047882 */ /* 0x000fe40000000000 */
[----:B-1----:R-:W-:-:S09]  /*0660*/  ULEA UR4, UR5, UR4, 0x18 ;  /* 0x0000000405047291 */ /* 0x002fd2000f8ec0ff */
[----:B0-----:R-:W0:Y:S04]  /*0670*/  LDS.64 R6, [UR4] ;  /* 0x00000004ff067984 */ /* 0x001e280008000a00 */
[----:B------:R-:W1:Y:S01]  /*0680*/  LDS.64 R8, [UR4+0x8] ;  /* 0x00000804ff087984 */ /* 0x000e620008000a00 */
[----:B0-----:R-:W-:Y:S01]  /*0690*/  DSETP.MAX.AND P2, P3, R24, R6, PT ;  /* 0x000000061800722a */ /* 0x001fe20003b4f000 */
[----:B------:R-:W-:Y:S02]  /*06a0*/  IMAD.MOV.U32 R11, RZ, RZ, R6 ;  /* 0x000000ffff0b7224 */ /* 0x000fe400078e0006 */
[----:B------:R-:W-:Y:S01]  /*06b0*/  IMAD.MOV.U32 R6, RZ, RZ, R25 ;  /* 0x000000ffff067224 */ /* 0x000fe200078e0019 */
[----:B-1----:R-:W-:-:S04]  /*06c0*/  DADD R8, R26, R8 ;  /* 0x000000001a087229 */ /* 0x002fc80000000008 */
[----:B------:R-:W-:Y:S01]  /*06d0*/  FSEL R13, R6, R7, P2 ;  /* 0x00000007060d7208 */ /* 0x000fe20001000000 */
[----:B------:R-:W-:Y:S02]  /*06e0*/  IMAD.MOV.U32 R6, RZ, RZ, R24 ;  /* 0x000000ffff067224 */ /* 0x000fe400078e0018 */
[----:B------:R1:W-:Y:S03]  /*06f0*/  STS.64 [UR4+0x8], R8 ;  /* 0x00000808ff007988 */ /* 0x0003e60008000a04 */
[----:B------:R-:W-:Y:S02]  /*0700*/  @P3 LOP3.LUT R13, R7, 0x80000, RZ, 0xfc, !PT ;  /* 0x00080000070d3812 */ /* 0x000fe400078efcff */
[----:B------:R-:W-:-:S03]  /*0710*/  SEL R6, R6, R11, P2 ;  /* 0x0000000b06067207 */ /* 0x000fc60001000000 */
[----:B------:R-:W-:-:S05]  /*0720*/  IMAD.MOV.U32 R7, RZ, RZ, R13 ;  /* 0x000000ffff077224 */ /* 0x000fca00078e000d */
[----:B------:R1:W-:Y:S02]  /*0730*/  STS.64 [UR4], R6 ;  /* 0x00000006ff007988 */ /* 0x0003e40008000a04 */
.L_x_2198:
[----:B------:R-:W-:Y:S05]  /*0740*/  WARPSYNC.ALL ;  /* 0x0000000000007948 */ /* 0x000fea0003800000 */
[----:B------:R-:W-:Y:S06]  /*0750*/  BAR.SYNC.DEFER_BLOCKING 0x0 ;  /* 0x0000000000007b1d */ /* 0x000fec0000010000 */
[----:B------:R-:W-:Y:S04]  /*0760*/  BSSY.RECONVERGENT B0, `(.L_x_2199) ;  /* 0x0000012000007945 */ /* 0x000fe80003800200 */
[----:B------:R-:W-:Y:S05]  /*0770*/  @P0 BRA `(.L_x_2200) ;  /* 0x0000000000400947 */ /* 0x000fea0003800000 */
[----:B------:R-:W2:Y:S01]  /*0780*/  S2UR UR5, SR_CgaCtaId ;  /* 0x00000000000579c3 */ /* 0x000ea20000008800 */
[----:B------:R-:W-:Y:S01]  /*0790*/  UMOV UR4, 0x400 ;  /* 0x0000040000047882 */ /* 0x000fe20000000000 */
[----:B------:R-:W-:Y:S01]  /*07a0*/  IMAD.MOV.U32 R12, RZ, RZ, R25 ;  /* 0x000000ffff0c7224 */ /* 0x000fe200078e0019 */
[----:B--2---:R-:W-:-:S09]  /*07b0*/  ULEA UR4, UR5, UR4, 0x18 ;  /* 0x0000000405047291 */ /* 0x004fd2000f8ec0ff */
[----:B01----:R-:W0:Y:S04]  /*07c0*/  LDS.64 R6, [UR4] ;  /* 0x00000004ff067984 */ /* 0x003e280008000a00 */
[----:B------:R-:W1:Y:S01]  /*07d0*/  LDS.64 R8, [UR4+0x8] ;  /* 0x00000804ff087984 */ /* 0x000e620008000a00 */
[----:B0-----:R-:W-:Y:S01]  /*07e0*/  DSETP.MAX.AND P0, P2, R6, R24, PT ;  /* 0x000000180600722a */ /* 0x001fe20003a0f000 */
[----:B------:R-:W-:Y:S01]  /*07f0*/  IMAD.MOV.U32 R10, RZ, RZ, R6 ;  /* 0x000000ffff0a7224 */ /* 0x000fe200078e0006 */
[----:B-1----:R-:W-:-:S04]  /*0800*/  DADD R8, R26, R8 ;  /* 0x000000001a087229 */ /* 0x002fc80000000008 */
[----:B------:R-:W-:Y:S01]  /*0810*/  FSEL R11, R7, R12, P0 ;  /* 0x0000000c070b7208 */ /* 0x000fe20000000000 */
[----:B------:R-:W-:Y:S02]  /*0820*/  IMAD.MOV.U32 R7, RZ, RZ, R24 ;  /* 0x000000ffff077224 */ /* 0x000fe400078e0018 */
[----:B------:R2:W-:Y:S03]  /*0830*/  STS.64 [UR4+0x8], R8 ;  /* 0x00000808ff007988 */ /* 0x0005e60008000a04 */
[----:B------:R-:W-:Y:S02]  /*0840*/  SEL R6, R10, R7, P0 ;  /* 0x000000070a067207 */ /* 0x000fe40000000000 */
[----:B------:R-:W-:-:S05]  /*0850*/  @P2 LOP3.LUT R11, R12, 0x80000, RZ, 0xfc, !PT ;  /* 0x000800000c0b2812 */ /* 0x000fca00078efcff */
[----:B------:R-:W-:-:S05]  /*0860*/  IMAD.MOV.U32 R7, RZ, RZ, R11 ;  /* 0x000000ffff077224 */ /* 0x000fca00078e000b */
[----:B------:R2:W-:Y:S02]  /*0870*/  STS.64 [UR4], R6 ;  /* 0x00000006ff007988 */ /* 0x0005e40008000a04 */
.L_x_2200:
[----:B------:R-:W-:Y:S05]  /*0880*/  BSYNC.RECONVERGENT B0 ;  /* 0x0000000000007941 */ /* 0x000fea0003800200 */
.L_x_2199:
[----:B------:R-:W-:Y:S06]  /*0890*/  BAR.SYNC.DEFER_BLOCKING 0x0 ;  /* 0x0000000000007b1d */ /* 0x000fec0000010000 */
[----:B------:R-:W-:Y:S04]  /*08a0*/  BSSY.RECONVERGENT B0, `(.L_x_2201) ;  /* 0x0000012000007945 */ /* 0x000fe80003800200 */
[----:B------:R-:W-:Y:S05]  /*08b0*/  @P1 BRA `(.L_x_2202) ;  /* 0x0000000000401947 */ /* 0x000fea0003800000 */
[----:B------:R-:W3:Y:S01]  /*08c0*/  S2UR UR5, SR_CgaCtaId ;  /* 0x00000000000579c3 */ /* 0x000ee20000008800 */
[----:B------:R-:W-:Y:S01]  /*08d0*/  UMOV UR4, 0x400 ;  /* 0x0000040000047882 */ /* 0x000fe20000000000 */
[----:B------:R-:W-:Y:S01]  /*08e0*/  IMAD.MOV.U32 R12, RZ, RZ, R25 ;  /* 0x000000ffff0c7224 */ /* 0x000fe200078e0019 */
[----:B---3--:R-:W-:-:S09]  /*08f0*/  ULEA UR4, UR5, UR4, 0x18 ;  /* 0x0000000405047291 */ /* 0x008fd2000f8ec0ff */
[----:B012---:R-:W0:Y:S04]  /*0900*/  LDS.64 R6, [UR4] ;  /* 0x00000004ff067984 */ /* 0x007e280008000a00 */
        /* <DEDUP_REMOVED lines=11> */
.L_x_2202:
[----:B------:R-:W-:Y:S05]  /*09c0*/  BSYNC.RECONVERGENT B0 ;  /* 0x0000000000007941 */ /* 0x000fea0003800200 */
.L_x_2201:
[----:B-123--:R-:W-:Y:S01]  /*09d0*/  VIADD R6, R5, 0x3 ;  /* 0x0000000305067836 */ /* 0x00efe20000000000 */
[----:B------:R-:W-:Y:S04]  /*09e0*/  BAR.SYNC.DEFER_BLOCKING 0x0 ;  /* 0x0000000000007b1d */ /* 0x000fe80000010000 */
[----:B------:R-:W-:Y:S02]  /*09f0*/  ISETP.NE.AND P0, PT, R6, R3, PT ;  /* 0x000000030600720c */ /* 0x000fe40003f05270 */
[----:B------:R-:W-:Y:S11]  /*0a00*/  BSSY.RECONVERGENT B0, `(.L_x_2203) ;  /* 0x0000012000007945 */ /* 0x000ff60003800200 */
[----:B------:R-:W-:Y:S05]  /*0a10*/  @P0 BRA `(.L_x_2204) ;  /* 0x0000000000400947 */ /* 0x000fea0003800000 */
[----:B------:R-:W1:Y:S01]  /*0a20*/  S2UR UR5, SR_CgaCtaId ;  /* 0x00000000000579c3 */ /* 0x000e620000008800 */
[----:B------:R-:W-:Y:S01]  /*0a30*/  UMOV UR4, 0x400 ;  /* 0x0000040000047882 */ /* 0x000fe20000000000 */
[----:B------:R-:W-:Y:S01]  /*0a40*/  IMAD.MOV.U32 R12, RZ, RZ, R25 ;  /* 0x000000ffff0c7224 */ /* 0x000fe200078e0019 */
[----:B-1----:R-:W-:-:S09]  /*0a50*/  ULEA UR4, UR5, UR4, 0x18 ;  /* 0x0000000405047291 */ /* 0x002fd2000f8ec0ff */
[----:B0-----:R-:W0:Y:S04]  /*0a60*/  LDS.64 R6, [UR4] ;  /* 0x00000004ff067984 */ /* 0x001e280008000a00 */
        /* <DEDUP_REMOVED lines=11> */
.L_x_2204:
[----:B------:R-:W-:Y:S05]  /*0b20*/  BSYNC.RECONVERGENT B0 ;  /* 0x0000000000007941 */ /* 0x000fea0003800200 */
.L_x_2203:
[----:B------:R-:W-:Y:S01]  /*0b30*/  VIADD R5, R5, 0x4 ;  /* 0x0000000405057836 */ /* 0x000fe20000000000 */
[----:B------:R-:W-:Y:S01]  /*0b40*/  BAR.SYNC.DEFER_BLOCKING 0x0 ;  /* 0x0000000000007b1d */ /* 0x000fe20000010000 */
[----:B------:R-:W-:-:S03]  /*0b50*/  VIADD R4, R4, 0x4 ;  /* 0x0000000404047836 */ /* 0x000fc60000000000 */
[----:B------:R-:W-:-:S13]  /*0b60*/  ISETP.NE.AND P0, PT, R5, R0, PT ;  /* 0x000000000500720c */ /* 0x000fda0003f05270 */
[----:B------:R-:W-:Y:S05]  /*0b70*/  @P0 BRA `(.L_x_2205) ;  /* 0xfffffff800800947 */ /* 0x000fea000383ffff */
.L_x_2197:
[----:B------:R-:W-:-:S13]  /*0b80*/  ISETP.NE.AND P0, PT, R2, RZ, PT ;  /* 0x000000ff0200720c */ /* 0x000fda0003f05270 */
[----:B------:R-:W-:Y:S05]  /*0b90*/  @!P0 BRA `(.L_x_2206) ;  /* 0x0000000000848947 */ /* 0x000fea0003800000 */
[----:B0-----:R-:W-:Y:S02]  /*0ba0*/  IMAD.IADD R0, R0, 0x1, -R3 ;  /* 0x0000000100007824 */ /* 0x001fe400078e0a03 */
[----:B------:R-:W-:-:S07]  /*0bb0*/  IMAD.MOV R2, RZ, RZ, -R2 ;  /* 0x000000ffff027224 */ /* 0x000fce00078e0a02 */
.L_x_2209:
[----:B------:R-:W-:Y:S01]  /*0bc0*/  ISETP.NE.AND P1, PT, R0, RZ, PT ;  /* 0x000000ff0000720c */ /* 0x000fe20003f25270 */
[----:B------:R-:W-:-:S05]  /*0bd0*/  VIADD R2, R2, 0x1 ;  /* 0x0000000102027836 */ /* 0x000fca0000000000 */
[----:B------:R-:W-:-:S07]  /*0be0*/  ISETP.NE.AND P0, PT, R2, RZ, PT ;  /* 0x000000ff0200720c */ /* 0x000fce0003f05270 */
[----:B0-2---:R-:W-:Y:S06]  /*0bf0*/  @P1 BRA `(.L_x_2207) ;  /* 0x00000000005c1947 */ /* 0x005fec0003800000 */
[----:B------:R-:W-:-:S13]  /*0c00*/  ISETP.NE.AND P1, PT, R3, RZ, PT ;  /* 0x000000ff0300720c */ /* 0x000fda0003f25270 */
[----:B------:R-:W-:Y:S05]  /*0c10*/  @!P1 BRA `(.L_x_2208) ;  /* 0x0000000000449947 */ /* 0x000fea0003800000 */
[----:B------:R-:W0:Y:S01]  /*0c20*/  S2UR UR5, SR_CgaCtaId ;  /* 0x00000000000579c3 */ /* 0x000e220000008800 */
[----:B------:R-:W-:Y:S01]  /*0c30*/  UMOV UR4, 0x400 ;  /* 0x0000040000047882 */ /* 0x000fe20000000000 */
[----:B------:R-:W-:Y:S01]  /*0c40*/  IMAD.MOV.U32 R10, RZ, RZ, R25 ;  /* 0x000000ffff0a7224 */ /* 0x000fe200078e0019 */
[----:B0-----:R-:W-:-:S09]  /*0c50*/  ULEA UR4, UR5, UR4, 0x18 ;  /* 0x0000000405047291 */ /* 0x001fd2000f8ec0ff */
[----:B------:R-:W0:Y:S04]  /*0c60*/  LDS.64 R4, [UR4] ;  /* 0x00000004ff047984 */ /* 0x000e280008000a00 */
[----:B-1----:R-:W1:Y:S01]  /*0c70*/  LDS.64 R6, [UR4+0x8] ;  /* 0x00000804ff067984 */ /* 0x002e620008000a00 */
        /* <DEDUP_REMOVED lines=9> */
[----:B------:R2:W-:Y:S01]  /*0d10*/  STS.64 [UR4], R4 ;  /* 0x00000004ff007988 */ /* 0x0005e20008000a04 */
[----:B------:R-:W-:Y:S05]  /*0d20*/  BRA `(.L_x_2207) ;  /* 0x0000000000107947 */ /* 0x000fea0003800000 */
.L_x_2208:
[----:B------:R-:W0:Y:S01]  /*0d30*/  S2UR UR5, SR_CgaCtaId ;  /* 0x00000000000579c3 */ /* 0x000e220000008800 */
[----:B------:R-:W-:Y:S02]  /*0d40*/  UMOV UR4, 0x400 ;  /* 0x0000040000047882 */ /* 0x000fe40000000000 */
[----:B0-----:R-:W-:-:S09]  /*0d50*/  ULEA UR4, UR5, UR4, 0x18 ;  /* 0x0000000405047291 */ /* 0x001fd2000f8ec0ff */
[----:B------:R0:W-:Y:S03]  /*0d60*/  STS.128 [UR4], R24 ;  /* 0x00000018ff007988 */ /* 0x0001e60008000c04 */
.L_x_2207:
[----:B------:R-:W-:Y:S05]  /*0d70*/  WARPSYNC.ALL ;  /* 0x0000000000007948 */ /* 0x000fea0003800000 */
[----:B------:R-:W-:Y:S01]  /*0d80*/  BAR.SYNC.DEFER_BLOCKING 0x0 ;  /* 0x0000000000007b1d */ /* 0x000fe20000010000 */
[----:B------:R-:W-:-:S05]  /*0d90*/  VIADD R0, R0, 0x1 ;  /* 0x0000000100007836 */ /* 0x000fca0000000000 */
[----:B------:R-:W-:Y:S05]  /*0da0*/  @P0 BRA `(.L_x_2209) ;  /* 0xfffffffc00840947 */ /* 0x000fea000383ffff */
.L_x_2206:
[----:B0-----:R-:W-:-:S13]  /*0db0*/  ISETP.NE.AND P0, PT, R3, RZ, PT ;  /* 0x000000ff0300720c */ /* 0x001fda0003f05270 */
[----:B------:R-:W-:Y:S05]  /*0dc0*/  @P0 EXIT ;  /* 0x000000000000094d */ /* 0x000fea0003800000 */
[----:B------:R-:W0:Y:S01]  /*0dd0*/  S2UR UR5, SR_CgaCtaId ;  /* 0x00000000000579c3 */ /* 0x000e220000008800 */
[----:B------:R-:W-:-:S07]  /*0de0*/  UMOV UR4, 0x400 ;  /* 0x0000040000047882 */ /* 0x000fce0000000000 */
[----:B------:R-:W3:Y:S01]  /*0df0*/  LDC.64 R2, c[0x0][0x3a0] ;  /* 0x0000e800ff027b82 */ /* 0x000ee20000000a00 */
[----:B0-----:R-:W-:-:S09]  /*0e00*/  ULEA UR4, UR5, UR4, 0x18 ;  /* 0x0000000405047291 */ /* 0x001fd2000f8ec0ff */
[----:B-12---:R-:W3:Y:S04]  /*0e10*/  LDS.128 R4, [UR4] ;  /* 0x00000004ff047984 */ /* 0x006ee80008000c00 */
[----:B---3--:R0:W-:Y:S01]  /*0e20*/  REDG.E.ADD.F64.RN.STRONG.GPU desc[UR36][R2.64], R6 ;  /* 0x00000006020079a6 */ /* 0x0081e2000c12ff24 */
[----:B------:R-:W1:Y:S02]  /*0e30*/  LDC.64 R12, c[0x0][0x398] ;  /* 0x0000e600ff0c7b82 */ /* 0x000e640000000a00 */
.L_x_2210:
[----:B-1----:R-:W2:Y:S01]  /*0e40*/  LDG.E.64 R8, desc[UR36][R12.64] ;  /* 0x000000240c087981 */ /* 0x002ea2000c1e1b00 */
[----:B0-----:R-:W-:Y:S01]  /*0e50*/  IMAD.MOV.U32 R7, RZ, RZ, R5 ;  /* 0x000000ffff077224 */ /* 0x001fe200078e0005 */
[----:B------:R-:W-:Y:S05]  /*0e60*/  YIELD ;  /* 0x0000000000007946 */ /* 0x000fea0003800000 */
[----:B------:R-:W-:Y:S01]  /*0e70*/  IMAD.MOV.U32 R3, RZ, RZ, R4 ;  /* 0x000000ffff037224 */ /* 0x000fe200078e0004 */
[----:B--2---:R-:W-:Y:S01]  /*0e80*/  DSETP.MAX.AND P0, P1, R8, R4, PT ;  /* 0x000000040800722a */ /* 0x004fe2000390f000 */
[----:B------:R-:W-:-:S05]  /*0e90*/  IMAD.MOV.U32 R0, RZ, RZ, R9 ;  /* 0x000000ffff007224 */ /* 0x000fca00078e0009 */
[----:B------:R-:W-:Y:S01]  /*0ea0*/  FSEL R11, R0, R7, P0 ;  /* 0x00000007000b7208 */ /* 0x000fe20000000000 */
[----:B------:R-:W-:-:S05]  /*0eb0*/  IMAD.MOV.U32 R0, RZ, RZ, R8 ;  /* 0x000000ffff007224 */ /* 0x000fca00078e0008 */
[----:B------:R-:W-:Y:S02]  /*0ec0*/  SEL R10, R0, R3, P0 ;  /* 0x00000003000a7207 */ /* 0x000fe40000000000 */
[----:B------:R-:W-:-:S06]  /*0ed0*/  @P1 LOP3.LUT R11, R7, 0x80000, RZ, 0xfc, !PT ;  /* 0x00080000070b1812 */ /* 0x000fcc00078efcff */
[----:B------:R-:W2:Y:S02]  /*0ee0*/  ATOMG.E.CAS.64.STRONG.GPU PT, R10, [R12], R8, R10 ;  /* 0x000000080c0a73a9 */ /* 0x000ea400001ee50a */
[----:B--2---:R-:W-:-:S04]  /*0ef0*/  ISETP.NE.U32.AND P0, PT, R10, R8, PT ;  /* 0x000000080a00720c */ /* 0x004fc80003f05070 */
[----:B------:R-:W-:-:S13]  /*0f00*/  ISETP.NE.AND.EX P0, PT, R11, R9, PT, P0 ;  /* 0x000000090b00720c */ /* 0x000fda0003f05300 */
[----:B------:R-:W-:Y:S05]  /*0f10*/  @P0 BRA `(.L_x_2210) ;  /* 0xfffffffc00c80947 */ /* 0x000fea000383ffff */
[----:B------:R-:W-:Y:S05]  /*0f20*/  EXIT ;  /* 0x000000000000794d */ /* 0x000fea0003800000 */
.L_x_2211:
        /* <DEDUP_REMOVED lines=13> */
.L_x_2913:


//--------------------- .text._Z25reference_abs_diff_kernelIKN7cutlass6half_tEEvPT_S4_mPdS5_b --------------------------
	.section	.text._Z25reference_abs_diff_kernelIKN7cutlass6half_tEEvPT_S4_mPdS5_b,"ax",@progbits
	.align	128
        .global         _Z25reference_abs_diff_kernelIKN7cutlass6half_tEEvPT_S4_mPdS5_b
        .type           _Z25reference_abs_diff_kernelIKN7cutlass6half_tEEvPT_S4_mPdS5_b,@function
        .size           _Z25reference_abs_diff_kernelIKN7cutlass6half_tEEvPT_S4_mPdS5_b,(.L_x_2914 - _Z25reference_abs_diff_kernelIKN7cutlass6half_tEEvPT_S4_mPdS5_b)
        .other          _Z25reference_abs_diff_kernelIKN7cutlass6half_tEEvPT_S4_mPdS5_b,@"STO_CUDA_ENTRY STV_DEFAULT"
_Z25reference_abs_diff_kernelIKN7cutlass6half_tEEvPT_S4_mPdS5_b:
.text._Z25reference_abs_diff_kernelIKN7cutlass6half_tEEvPT_S4_mPdS5_b:
        /* <DEDUP_REMOVED lines=12> */
[----:B------:R-:W0:Y:S01]  /*00c0*/  LDCU.64 UR38, c[0x0][0x390] ;  /* 0x00007200ff2677ac */ /* 0x000e220008000a00 */
[----:B------:R-:W0:Y:S01]  /*00d0*/  LDCU.64 UR48, c[0x0][0x390] ;  /* 0x00007200ff3077ac */ /* 0x000e220008000a00 */
[----:B------:R-:W0:Y:S01]  /*00e0*/  LDCU.128 UR40, c[0x0][0x380] ;  /* 0x00007000ff2877ac */ /* 0x000e220008000c00 */
[----:B---3--:R-:W-:Y:S01]  /*00f0*/  IADD3 R2, P1, PT, R1, UR4, RZ ;  /* 0x0000000401027c10 */ /* 0x008fe2000ff3e0ff */
[----:B------:R-:W3:Y:S04]  /*0100*/  LDCU.128 UR44, c[0x0][0x380] ;  /* 0x00007000ff2c77ac */ /* 0x000ee80008000c00 */
[----:B--2---:R-:W-:-:S02]  /*0110*/  IMAD.X R22, RZ, RZ, UR5, P1 ;  /* 0x00000005ff167e24 */ /* 0x004fc400088e06ff */
[----:B-1----:R-:W-:-:S05]  /*0120*/  IMAD R16, R23, UR6, R16 ;  /* 0x0000000617107c24 */ /* 0x002fca000f8e0210 */
[----:B0-----:R-:W-:-:S04]  /*0130*/  ISETP.GE.U32.AND P0, PT, R16, UR8, PT ;  /* 0x0000000810007c0c */ /* 0x001fc8000bf06070 */
[----:B------:R-:W-:-:S13]  /*0140*/  ISETP.GE.U32.AND.EX P0, PT, RZ, UR9, PT, P0 ;  /* 0x00000009ff007c0c */ /* 0x000fda000bf06100 */
[----:B---34-:R-:W-:Y:S05]  /*0150*/  @P0 BRA `(.L_x_2213) ;  /* 0x0000000400640947 */ /* 0x018fea0003800000 */
[----:B------:R-:W0:Y:S01]  /*0160*/  LDCU.U8 UR4, c[0x0][0x3a8] ;  /* 0x00007500ff0477ac */ /* 0x000e220008000000 */
[----:B------:R-:W-:Y:S01]  /*0170*/  IMAD.MOV.U32 R17, RZ, RZ, RZ ;  /* 0x000000ffff117224 */ /* 0x000fe200078e00ff */
[----:B------:R-:W1:Y:S01]  /*0180*/  LDCU UR5, c[0x0][0x370] ;  /* 0x00006e00ff0577ac */ /* 0x000e620008000800 */
[----:B0-----:R-:W-:-:S04]  /*0190*/  UPRMT UR4, UR4, 0x8880, URZ ;  /* 0x0000888004047896 */ /* 0x001fc800080000ff */
[----:B------:R-:W-:Y:S01]  /*01a0*/  UISETP.NE.AND UP0, UPT, UR4, URZ, UPT ;  /* 0x000000ff0400728c */ /* 0x000fe2000bf05270 */
[----:B-1----:R-:W-:-:S08]  /*01b0*/  IMAD R29, R23, UR5, RZ ;  /* 0x00000005171d7c24 */ /* 0x002fd0000f8e02ff */
[----:B------:R-:W-:Y:S05]  /*01c0*/  BRA.U !UP0, `(.L_x_2214) ;  /* 0x0000000108cc7547 */ /* 0x000fea000b800000 */
[----:B------:R-:W-:Y:S02]  /*01d0*/  CS2R R26, SRZ ;  /* 0x00000000001a7805 */ /* 0x000fe4000001ff00 */
[----:B------:R-:W-:-:S07]  /*01e0*/  CS2R R24, SRZ ;  /* 0x0000000000187805 */ /* 0x000fce000001ff00 */
.L_x_2219:
[C---:B------:R-:W-:Y:S01]  /*01f0*/  IMAD.SHL.U32 R6, R16.reuse, 0x2, RZ ;  /* 0x0000000210067824 */ /* 0x040fe200078e00ff */
[----:B------:R-:W-:-:S04]  /*0200*/  SHF.L.U64.HI R0, R16, 0x1, R17 ;  /* 0x0000000110007819 */ /* 0x000fc80000010211 */
[C---:B------:R-:W-:Y:S02]  /*0210*/  IADD3 R4, P0, PT, R6.reuse, UR40, RZ ;  /* 0x0000002806047c10 */ /* 0x040fe4000ff1e0ff */
[----:B------:R-:W-:Y:S02]  /*0220*/  IADD3 R6, P1, PT, R6, UR42, RZ ;  /* 0x0000002a06067c10 */ /* 0x000fe4000ff3e0ff */
[C---:B------:R-:W-:Y:S02]  /*0230*/  IADD3.X R5, PT, PT, R0.reuse, UR41, RZ, P0, !PT ;  /* 0x0000002900057c10 */ /* 0x040fe400087fe4ff */
[----:B------:R-:W-:-:S03]  /*0240*/  IADD3.X R7, PT, PT, R0, UR43, RZ, P1, !PT ;  /* 0x0000002b00077c10 */ /* 0x000fc60008ffe4ff */
[----:B------:R-:W2:Y:S04]  /*0250*/  LDG.E.U16 R4, desc[UR36][R4.64] ;  /* 0x0000002404047981 */ /* 0x000ea8000c1e1500 */
[----:B------:R-:W2:Y:S01]  /*0260*/  LDG.E.U16 R7, desc[UR36][R6.64] ;  /* 0x0000002406077981 */ /* 0x000ea2000c1e1500 */
[----:B------:R-:W-:Y:S01]  /*0270*/  BSSY.RECONVERGENT B7, `(.L_x_2215) ;  /* 0x0000022000077945 */ /* 0x000fe20003800200 */
[----:B--2---:R-:W-:-:S13]  /*0280*/  HSETP2.NEU.AND P0, PT, R4.H0_H0, R7.H0_H0, PT ;  /* 0x2000000704007234 */ /* 0x004fda0003f0d800 */
[----:B------:R-:W-:Y:S05]  /*0290*/  @!P0 BRA `(.L_x_2216) ;  /* 0x00000000007c8947 */ /* 0x000fea0003800000 */
[----:B------:R-:W-:Y:S01]  /*02a0*/  HADD2 R0, R4.H0_H0, -R7.H0_H0 ;  /* 0xa000000704007230 */ /* 0x000fe20000000800 */
[----:B------:R-:W-:Y:S04]  /*02b0*/  BSSY.RECONVERGENT B6, `(.L_x_2217) ;  /* 0x0000015000067945 */ /* 0x000fe80003800200 */
[----:B------:R-:W-:-:S04]  /*02c0*/  HADD2.F32 R0, -RZ, R0.H0_H0 ;  /* 0x20000000ff007230 */ /* 0x000fc80000004100 */
[----:B------:R-:W0:Y:S01]  /*02d0*/  F2F.F64.F32 R18, |R0| ;  /* 0x4000000000127310 */ /* 0x000e220000201800 */
[----:B------:R-:W-:Y:S01]  /*02e0*/  FSETP.GT.AND P0, PT, |R0|, 0.0099999997764825820923, PT ;  /* 0x3c23d70a0000780b */ /* 0x000fe20003f04200 */
[----:B0-----:R-:W-:-:S14]  /*02f0*/  DSETP.NE.AND P1, PT, |R18|, +INF , PT ;  /* 0x7ff000001200742a */ /* 0x001fdc0003f25200 */
[----:B------:R-:W-:Y:S05]  /*0300*/  @!P0 BRA P1, `(.L_x_2218) ;  /* 0x00000000003c8947 */ /* 0x000fea0000800000 */
[----:B------:R-:W-:Y:S01]  /*0310*/  HADD2.F32 R8, -RZ, R4.H0_H0 ;  /* 0x20000004ff087230 */ /* 0x000fe20000004100 */
[----:B------:R-:W-:Y:S01]  /*0320*/  MOV R12, 0xf8 ;  /* 0x000000f8000c7802 */ /* 0x000fe20000000f00 */
[----:B------:R-:W-:Y:S01]  /*0330*/  HADD2.F32 R10, -RZ, R7.H0_H0 ;  /* 0x20000007ff0a7230 */ /* 0x000fe20000004100 */
[----:B------:R0:W-:Y:S01]  /*0340*/  STL.128 [R1], R16 ;  /* 0x0000001001007387 */ /* 0x0001e20000100c00 */
[----:B------:R-:W1:Y:S01]  /*0350*/  LDCU.64 UR4, c[0x4][0xd8] ;  /* 0x01001b00ff0477ac */ /* 0x000e620008000a00 */
[----:B------:R-:W-:Y:S01]  /*0360*/  IMAD.MOV.U32 R6, RZ, RZ, R2 ;  /* 0x000000ffff067224 */ /* 0x000fe200078e0002 */
[----:B------:R-:W-:Y:S01]  /*0370*/  F2F.F64.F32 R8, R8 ;  /* 0x0000000800087310 */ /* 0x000fe20000201800 */
[----:B------:R-:W2:Y:S01]  /*0380*/  LDC.64 R12, c[0x4][R12] ;  /* 0x010000000c0c7b82 */ /* 0x000ea20000000a00 */
[----:B------:R-:W-:-:S06]  /*0390*/  IMAD.MOV.U32 R7, RZ, RZ, R22 ;  /* 0x000000ffff077224 */ /* 0x000fcc00078e0016 */
[----:B------:R-:W3:Y:S01]  /*03a0*/  F2F.F64.F32 R10, R10 ;  /* 0x0000000a000a7310 */ /* 0x000ee20000201800 */
[----:B-1----:R-:W-:Y:S02]  /*03b0*/  IMAD.U32 R4, RZ, RZ, UR4 ;  /* 0x00000004ff047e24 */ /* 0x002fe4000f8e00ff */
[----:B------:R-:W-:Y:S01]  /*03c0*/  IMAD.U32 R5, RZ, RZ, UR5 ;  /* 0x00000005ff057e24 */ /* 0x000fe2000f8e00ff */
[----:B---3--:R0:W-:Y:S06]  /*03d0*/  STL.128 [R1+0x10], R8 ;  /* 0x0000100801007387 */ /* 0x0081ec0000100c00 */
[----:B------:R-:W-:-:S07]  /*03e0*/  LEPC R20, `(.L_x_2218) ;  /* 0x000000001014794e */ /* 0x000fce0000000000 */
[----:B0-2---:R-:W-:Y:S05]  /*03f0*/  CALL.ABS.NOINC R12 ;  /* 0x000000000c007343 */ /* 0x005fea0003c00000 */
.L_x_2218:
[----:B------:R-:W-:Y:S05]  /*0400*/  BSYNC.RECONVERGENT B6 ;  /* 0x0000000000067941 */ /* 0x000fea0003800200 */
.L_x_2217:
        /* <DEDUP_REMOVED lines=8> */
.L_x_2216:
[----:B------:R-:W-:Y:S05]  /*0490*/  BSYNC.RECONVERGENT B7 ;  /* 0x0000000000077941 */ /* 0x000fea0003800200 */
.L_x_2215:
[----:B------:R-:W-:-:S05]  /*04a0*/  IADD3 R16, P0, PT, R29, R16, RZ ;  /* 0x000000101d107210 */ /* 0x000fca0007f1e0ff */
[----:B------:R-:W-:Y:S01]  /*04b0*/  IMAD.X R17, RZ, RZ, R17, P0 ;  /* 0x000000ffff117224 */ /* 0x000fe200000e0611 */
[----:B------:R-:W-:-:S04]  /*04c0*/  ISETP.GE.U32.AND P0, PT, R16, UR48, PT ;  /* 0x0000003010007c0c */ /* 0x000fc8000bf06070 */
[----:B------:R-:W-:-:S13]  /*04d0*/  ISETP.GE.U32.AND.EX P0, PT, R17, UR49, PT, P0 ;  /* 0x0000003111007c0c */ /* 0x000fda000bf06100 */
[----:B------:R-:W-:Y:S05]  /*04e0*/  @!P0 BRA `(.L_x_2219) ;  /* 0xfffffffc00408947 */ /* 0x000fea000383ffff */
[----:B------:R-:W-:Y:S05]  /*04f0*/  BRA `(.L_x_2213) ;  /* 0x00000000007c7947 */ /* 0x000fea0003800000 */
.L_x_2214:
[----:B------:R-:W-:Y:S02]  /*0500*/  CS2R R26, SRZ ;  /* 0x00000000001a7805 */ /* 0x000fe4000001ff00 */
[----:B------:R-:W-:-:S07]  /*0510*/  CS2R R24, SRZ ;  /* 0x0000000000187805 */ /* 0x000fce000001ff00 */
.L_x_2220:
        /* <DEDUP_REMOVED lines=8> */
[----:B------:R-:W-:-:S05]  /*05a0*/  IADD3 R16, P0, PT, R29, R16, RZ ;  /* 0x000000101d107210 */ /* 0x000fca0007f1e0ff */
[----:B------:R-:W-:Y:S01]  /*05b0*/  IMAD.X R17, RZ, RZ, R17, P0 ;  /* 0x000000ffff117224 */ /* 0x000fe200000e0611 */
[----:B------:R-:W-:-:S04]  /*05c0*/  ISETP.GE.U32.AND P0, PT, R16, UR38, PT ;  /* 0x0000002610007c0c */ /* 0x000fc8000bf06070 */
[----:B------:R-:W-:Y:S02]  /*05d0*/  ISETP.GE.U32.AND.EX P0, PT, R17, UR39, PT, P0 ;  /* 0x0000002711007c0c */ /* 0x000fe4000bf06100 */
[----:B--2---:R-:W-:-:S13]  /*05e0*/  HSETP2.NEU.AND P1, PT, R0.H0_H0, R7.H0_H0, PT ;  /* 0x2000000700007234 */ /* 0x004fda0003f2d800 */
[----:B------:R-:W-:Y:S02]  /*05f0*/  @P1 HADD2 R0, R0.H0_H0, -R7.H0_H0 ;  /* 0xa000000700001230 */ /* 0x000fe40000000800 */
[----:B------:R-:W-:Y:S02]  /*0600*/  @P1 IMAD.MOV.U32 R5, RZ, RZ, R25 ;  /* 0x000000ffff051224 */ /* 0x000fe400078e0019 */
[----:B------:R-:W-:Y:S02]  /*0610*/  @P1 IMAD.MOV.U32 R4, RZ, RZ, R24 ;  /* 0x000000ffff041224 */ /* 0x000fe400078e0018 */
[----:B------:R-:W-:-:S04]  /*0620*/  @P1 HADD2.F32 R0, -RZ, R0.H0_H0 ;  /* 0x20000000ff001230 */ /* 0x000fc80000004100 */
[----:B------:R-:W0:Y:S02]  /*0630*/  @P1 F2F.F64.F32 R2, |R0| ;  /* 0x4000000000021310 */ /* 0x000e240000201800 */
[--C-:B0-----:R-:W-:Y:S01]  /*0640*/  @P1 DSETP.MAX.AND P3, P2, R24, R2.reuse, PT ;  /* 0x000000021800122a */ /* 0x101fe20003a6f000 */
[----:B------:R-:W-:Y:S01]  /*0650*/  @P1 IMAD.MOV.U32 R6, RZ, RZ, R3 ;  /* 0x000000ffff061224 */ /* 0x000fe200078e0003 */
[----:B------:R-:W-:-:S04]  /*0660*/  @P1 DADD R26, R26, R2 ;  /* 0x000000001a1a1229 */ /* 0x000fc80000000002 */
[----:B------:R-:W-:Y:S01]  /*0670*/  @P1 FSEL R7, R5, R6, P3 ;  /* 0x0000000605071208 */ /* 0x000fe20001800000 */
[----:B------:R-:W-:Y:S01]  /*0680*/  @P1 IMAD.MOV.U32 R5, RZ, RZ, R2 ;  /* 0x000000ffff051224 */ /* 0x000fe200078e0002 */
[----:B------:R-:W-:-:S04]  /*0690*/  @P1 LOP3.LUT R6, R6, 0x80000, RZ, 0xfc, !PT ;  /* 0x0008000006061812 */ /* 0x000fc800078efcff */
[----:B------:R-:W-:Y:S02]  /*06a0*/  @P1 SEL R0, R4, R5, P3 ;  /* 0x0000000504001207 */ /* 0x000fe40001800000 */
[----:B------:R-:W-:-:S03]  /*06b0*/  @P1 SEL R7, R6, R7, P2 ;  /* 0x0000000706071207 */ /* 0x000fc60001000000 */
[----:B------:R-:W-:Y:S02]  /*06c0*/  @P1 IMAD.MOV.U32 R24, RZ, RZ, R0 ;  /* 0x000000ffff181224 */ /* 0x000fe400078e0000 */
[----:B------:R-:W-:Y:S01]  /*06d0*/  @P1 IMAD.MOV.U32 R25, RZ, RZ, R7 ;  /* 0x000000ffff191224 */ /* 0x000fe200078e0007 */
[----:B------:R-:W-:Y:S06]  /*06e0*/  @!P0 BRA `(.L_x_2220) ;  /* 0xfffffffc008c8947 */ /* 0x000fec000383ffff */
.L_x_2213:
[----:B------:R-:W-:Y:S05]  /*06f0*/  BSYNC.RECONVERGENT B8 ;  /* 0x0000000000087941 */ /* 0x000fea0003800200 */
.L_x_2212:
        /* <DEDUP_REMOVED lines=8> */
.L_x_2229:
        /* <DEDUP_REMOVED lines=28> */
.L_x_2222:
        /* <DEDUP_REMOVED lines=20> */
.L_x_2224:
[----:B------:R-:W-:Y:S05]  /*0a80*/  BSYNC.RECONVERGENT B0 ;  /* 0x0000000000007941 */ /* 0x000fea0003800200 */
.L_x_2223:
        /* <DEDUP_REMOVED lines=19> */
.L_x_2226:
[----:B------:R-:W-:Y:S05]  /*0bc0*/  BSYNC.RECONVERGENT B0 ;  /* 0x0000000000007941 */ /* 0x000fea0003800200 */
.L_x_2225:
        /* <DEDUP_REMOVED lines=21> */
.L_x_2228:
[----:B------:R-:W-:Y:S05]  /*0d20*/  BSYNC.RECONVERGENT B0 ;  /* 0x0000000000007941 */ /* 0x000fea0003800200 */
.L_x_2227:
[----:B------:R-:W-:Y:S01]  /*0d30*/  VIADD R5, R5, 0x4 ;  /* 0x0000000405057836 */ /* 0x000fe20000000000 */
[----:B------:R-:W-:Y:S01]  /*0d40*/  BAR.SYNC.DEFER_BLOCKING 0x0 ;  /* 0x0000000000007b1d */ /* 0x000fe20000010000 */
[----:B------:R-:W-:-:S03]  /*0d50*/  VIADD R4, R4, 0x4 ;  /* 0x0000000404047836 */ /* 0x000fc60000000000 */
[----:B------:R-:W-:-:S13]  /*0d60*/  ISETP.NE.AND P0, PT, R5, R0, PT ;  /* 0x000000000500720c */ /* 0x000fda0003f05270 */
[----:B------:R-:W-:Y:S05]  /*0d70*/  @P0 BRA `(.L_x_2229) ;  /* 0xfffffff800800947 */ /* 0x000fea000383ffff */
.L_x_2221:
[----:B------:R-:W-:-:S13]  /*0d80*/  ISETP.NE.AND P0, PT, R2, RZ, PT ;  /* 0x000000ff0200720c */ /* 0x000fda0003f05270 */
[----:B------:R-:W-:Y:S05]  /*0d90*/  @!P0 BRA `(.L_x_2230) ;  /* 0x0000000000848947 */ /* 0x000fea0003800000 */
[----:B0-----:R-:W-:Y:S02]  /*0da0*/  IMAD.IADD R0, R0, 0x1, -R3 ;  /* 0x0000000100007824 */ /* 0x001fe400078e0a03 */
[----:B------:R-:W-:-:S07]  /*0db0*/  IMAD.MOV R2, RZ, RZ, -R2 ;  /* 0x000000ffff027224 */ /* 0x000fce00078e0a02 */
.L_x_2233:
        /* <DEDUP_REMOVED lines=23> */
.L_x_2232:
[----:B------:R-:W0:Y:S01]  /*0f30*/  S2UR UR5, SR_CgaCtaId ;  /* 0x00000000000579c3 */ /* 0x000e220000008800 */
[----:B------:R-:W-:Y:S02]  /*0f40*/  UMOV UR4, 0x400 ;  /* 0x0000040000047882 */ /* 0x000fe40000000000 */
[----:B0-----:R-:W-:-:S09]  /*0f50*/  ULEA UR4, UR5, UR4, 0x18 ;  /* 0x0000000405047291 */ /* 0x001fd2000f8ec0ff */
[----:B------:R2:W-:Y:S03]  /*0f60*/  STS.128 [UR4], R24 ;  /* 0x00000018ff007988 */ /* 0x0005e60008000c04 */
.L_x_2231:
[----:B------:R-:W-:Y:S05]  /*0f70*/  WARPSYNC.ALL ;  /* 0x0000000000007948 */ /* 0x000fea0003800000 */
[----:B------:R-:W-:Y:S01]  /*0f80*/  BAR.SYNC.DEFER_BLOCKING 0x0 ;  /* 0x0000000000007b1d */ /* 0x000fe20000010000 */
[----:B------:R-:W-:-:S05]  /*0f90*/  VIADD R0, R0, 0x1 ;  /* 0x0000000100007836 */ /* 0x000fca0000000000 */
[----:B------:R-:W-:Y:S05]  /*0fa0*/  @P0 BRA `(.L_x_2233) ;  /* 0xfffffffc00840947 */ /* 0x000fea000383ffff */
.L_x_2230:
[----:B0-----:R-:W-:-:S13]  /*0fb0*/  ISETP.NE.AND P0, PT, R3, RZ, PT ;  /* 0x000000ff0300720c */ /* 0x001fda0003f05270 */
[----:B------:R-:W-:Y:S05]  /*0fc0*/  @P0 EXIT ;  /* 0x000000000000094d */ /* 0x000fea0003800000 */
[----:B------:R-:W0:Y:S01]  /*0fd0*/  S2UR UR5, SR_CgaCtaId ;  /* 0x00000000000579c3 */ /* 0x000e220000008800 */
[----:B------:R-:W-:-:S07]  /*0fe0*/  UMOV UR4, 0x400 ;  /* 0x0000040000047882 */ /* 0x000fce0000000000 */
[----:B------:R-:W3:Y:S01]  /*0ff0*/  LDC.64 R2, c[0x0][0x3a0] ;  /* 0x0000e800ff027b82 */ /* 0x000ee20000000a00 */
[----:B0-----:R-:W-:-:S09]  /*1000*/  ULEA UR4, UR5, UR4, 0x18 ;  /* 0x0000000405047291 */ /* 0x001fd2000f8ec0ff */
[----:B-1----:R-:W3:Y:S04]  /*1010*/  LDS.128 R4, [UR4] ;  /* 0x00000004ff047984 */ /* 0x002ee80008000c00 */
[----:B---3--:R0:W-:Y:S01]  /*1020*/  REDG.E.ADD.F64.RN.STRONG.GPU desc[UR36][R2.64], R6 ;  /* 0x00000006020079a6 */ /* 0x0081e2000c12ff24 */
[----:B------:R-:W1:Y:S01]  /*1030*/  LDC.64 R12, c[0x0][0x398] ;  /* 0x0000e600ff0c7b82 */ /* 0x000e620000000a00 */
[----:B------:R-:W-:Y:S01]  /*1040*/  BSSY B0, `(.L_x_2234) ;  /* 0x000000f000007945 */ /* 0x000fe20003800000 */
.L_x_2235:
[----:B-1----:R-:W3:Y:S01]  /*1050*/  LDG.E.64 R8, desc[UR36][R12.64] ;  /* 0x000000240c087981 */ /* 0x002ee2000c1e1b00 */
[----:B0-----:R-:W-:Y:S01]  /*1060*/  IMAD.MOV.U32 R7, RZ, RZ, R5 ;  /* 0x000000ffff077224 */ /* 0x001fe200078e0005 */
[----:B------:R-:W-:Y:S05]  /*1070*/  YIELD ;  /* 0x0000000000007946 */ /* 0x000fea0003800000 */
[----:B------:R-:W-:Y:S01]  /*1080*/  IMAD.MOV.U32 R3, RZ, RZ, R4 ;  /* 0x000000ffff037224 */ /* 0x000fe200078e0004 */
[----:B---3--:R-:W-:Y:S01]  /*1090*/  DSETP.MAX.AND P0, P1, R8, R4, PT ;  /* 0x000000040800722a */ /* 0x008fe2000390f000 */
[----:B------:R-:W-:-:S05]  /*10a0*/  IMAD.MOV.U32 R0, RZ, RZ, R9 ;  /* 0x000000ffff007224 */ /* 0x000fca00078e0009 */
[----:B------:R-:W-:Y:S01]  /*10b0*/  FSEL R11, R0, R7, P0 ;  /* 0x00000007000b7208 */ /* 0x000fe20000000000 */
[----:B------:R-:W-:-:S05]  /*10c0*/  IMAD.MOV.U32 R0, RZ, RZ, R8 ;  /* 0x000000ffff007224 */ /* 0x000fca00078e0008 */
[----:B------:R-:W-:Y:S02]  /*10d0*/  SEL R10, R0, R3, P0 ;  /* 0x00000003000a7207 */ /* 0x000fe40000000000 */
[----:B------:R-:W-:-:S06]  /*10e0*/  @P1 LOP3.LUT R11, R7, 0x80000, RZ, 0xfc, !PT ;  /* 0x00080000070b1812 */ /* 0x000fcc00078efcff */
[----:B------:R-:W3:Y:S02]  /*10f0*/  ATOMG.E.CAS.64.STRONG.GPU PT, R10, [R12], R8, R10 ;  /* 0x000000080c0a73a9 */ /* 0x000ee400001ee50a */
[----:B---3--:R-:W-:-:S04]  /*1100*/  ISETP.NE.U32.AND P0, PT, R10, R8, PT ;  /* 0x000000080a00720c */ /* 0x008fc80003f05070 */
[----:B------:R-:W-:-:S13]  /*1110*/  ISETP.NE.AND.EX P0, PT, R11, R9, PT, P0 ;  /* 0x000000090b00720c */ /* 0x000fda0003f05300 */
[----:B------:R-:W-:Y:S05]  /*1120*/  @P0 BRA `(.L_x_2235) ;  /* 0xfffffffc00c80947 */ /* 0x000fea000383ffff */
[----:B------:R-:W-:Y:S05]  /*1130*/  BSYNC B0 ;  /* 0x0000000000007941 */ /* 0x000fea0003800000 */
.L_x_2234:
[----:B------:R-:W-:Y:S05]  /*1140*/  EXIT ;  /* 0x000000000000794d */ /* 0x000fea0003800000 */
.L_x_2236:
        /* <DEDUP_REMOVED lines=11> */
.L_x_2914:


//--------------------- .text._Z29fmha_fwd_gen_reference_kernelIfN4cute5tupleIJNS0_1CILi1EEEiiNS1_IJNS1_IJiiEEEiEEEEEENS0_6TensorINS0_10ViewEngineINS0_8gmem_ptrIPN7cutlass12float_e5m2_tEEEEENS0_6LayoutINS1_IJS3_iS5_EEENS1_IJNS2_ILi0EEES3_S5_EEEEEEENS7_ISE_NSF_ISG_NS1_IJSH_S3_NS1_IJNS1_IJSH_iEEEiEEEEEEEEEESP_NS7_ISE_NSF_INS1_IJiiS5_EEENS1_IJiS3_SM_EEEEEEEST_NS7_INS8_INS9_IPNSA_6half_tEEEEESJ_EEEvT0_PKiS11_T1_T2_T3_T4_T5_T6_ --------------------------
	.section	.text._Z29fmha_fwd_gen_reference_kernelIfN4cute5tupleIJNS0_1CILi1EEEiiNS1_IJNS1_IJiiEEEiEEEEEENS0_6TensorINS0_10ViewEngineINS0_8gmem_ptrIPN7cutlass12float_e5m2_tEEEEENS0_6LayoutINS1_IJS3_iS5_EEENS1_IJNS2_ILi0EEES3_S5_EEEEEEENS7_ISE_NSF_ISG_NS1_IJSH_S3_NS1_IJNS1_IJSH_iEEEiEEEEEEEEEESP_NS7_ISE_NSF_INS1_IJiiS5_EEENS1_IJiS3_SM_EEEEEEEST_NS7_INS8_INS9_IPNSA_6half_tEEEEESJ_EEEvT0_PKiS11_T1_T2_T3_T4_T5_T6_,"ax",@progbits
	.align	128
        .global         _Z29fmha_fwd_gen_reference_kernelIfN4cute5tupleIJNS0_1CILi1EEEiiNS1_IJNS1_IJiiEEEiEEEEEENS0_6TensorINS0_10ViewEngineINS0_8gmem_ptrIPN7cutlass12float_e5m2_tEEEEENS0_6LayoutINS1_IJS3_iS5_EEENS1_IJNS2_ILi0EEES3_S5_EEEEEEENS7_ISE_NSF_ISG_NS1_IJSH_S3_NS1_IJNS1_IJSH_iEEEiEEEEEEEEEESP_NS7_ISE_NSF_INS1_IJiiS5_EEENS1_IJiS3_SM_EEEEEEEST_NS7_INS8_INS9_IPNSA_6half_tEEEEESJ_EEEvT0_PKiS11_T1_T2_T3_T4_T5_T6_
        .type           _Z29fmha_fwd_gen_reference_kernelIfN4cute5tupleIJNS0_1CILi1EEEiiNS1_IJNS1_IJiiEEEiEEEEEENS0_6TensorINS0_10ViewEngineINS0_8gmem_ptrIPN7cutlass12float_e5m2_tEEEEENS0_6LayoutINS1_IJS3_iS5_EEENS1_IJNS2_ILi0EEES3_S5_EEEEEEENS7_ISE_NSF_ISG_NS1_IJSH_S3_NS1_IJNS1_IJSH_iEEEiEEEEEEEEEESP_NS7_ISE_NSF_INS1_IJiiS5_EEENS1_IJiS3_SM_EEEEEEEST_NS7_INS8_INS9_IPNSA_6half_tEEEEESJ_EEEvT0_PKiS11_T1_T2_T3_T4_T5_T6_,@function
        .size           _Z29fmha_fwd_gen_reference_kernelIfN4cute5tupleIJNS0_1CILi1EEEiiNS1_IJNS1_IJiiEEEiEEEEEENS0_6TensorINS0_10ViewEngineINS0_8gmem_ptrIPN7cutlass12float_e5m2_tEEEEENS0_6LayoutINS1_IJS3_iS5_EEENS1_IJNS2_ILi0EEES3_S5_EEEEEEENS7_ISE_NSF_ISG_NS1_IJSH_S3_NS1_IJNS1_IJSH_iEEEiEEEEEEEEEESP_NS7_ISE_NSF_INS1_IJiiS5_EEENS1_IJiS3_SM_EEEEEEEST_NS7_INS8_INS9_IPNSA_6half_tEEEEESJ_EEEvT0_PKiS11_T1_T2_T3_T4_T5_T6_,(.L_x_2908 - _Z29fmha_fwd_gen_reference_kernelIfN4cute5tupleIJNS0_1CILi1EEEiiNS1_IJNS1_IJiiEEEiEEEEEENS0_6TensorINS0_10ViewEngineINS0_8gmem_ptrIPN7cutlass12float_e5m2_tEEEEENS0_6LayoutINS1_IJS3_iS5_EEENS1_IJNS2_ILi0EEES3_S5_EEEEEEENS7_ISE_NSF_ISG_NS1_IJSH_S3_NS1_IJNS1_IJSH_iEEEiEEEEEEEEEESP_NS7_ISE_NSF_INS1_IJiiS5_EEENS1_IJiS3_SM_EEEEEEEST_NS7_INS8_INS9_IPNSA_6half_tEEEEESJ_EEEvT0_PKiS11_T1_T2_T3_T4_T5_T6_)
        .other          _Z29fmha_fwd_gen_reference_kernelIfN4cute5tupleIJNS0_1CILi1EEEiiNS1_IJNS1_IJiiEEEiEEEEEENS0_6TensorINS0_10ViewEngineINS0_8gmem_ptrIPN7cutlass12float_e5m2_tEEEEENS0_6LayoutINS1_IJS3_iS5_EEENS1_IJNS2_ILi0EEES3_S5_EEEEEEENS7_ISE_NSF_ISG_NS1_IJSH_S3_NS1_IJNS1_IJSH_iEEEiEEEEEEEEEESP_NS7_ISE_NSF_INS1_IJiiS5_EEENS1_IJiS3_SM_EEEEEEEST_NS7_INS8_INS9_IPNSA_6half_tEEEEESJ_EEEvT0_PKiS11_T1_T2_T3_T4_T5_T6_,@"STO_CUDA_ENTRY STV_DEFAULT"
_Z29fmha_fwd_gen_reference_kernelIfN4cute5tupleIJNS0_1CILi1EEEiiNS1_IJNS1_IJiiEEEiEEEEEENS0_6TensorINS0_10ViewEngineINS0_8gmem_ptrIPN7cutlass12float_e5m2_tEEEEENS0_6LayoutINS1_IJS3_iS5_EEENS1_IJNS2_ILi0EEES3_S5_EEEEEEENS7_ISE_NSF_ISG_NS1_IJSH_S3_NS1_IJNS1_IJSH_iEEEiEEEEEEEEEESP_NS7_ISE_NSF_INS1_IJiiS5_EEENS1_IJiS3_SM_EEEEEEEST_NS7_INS8_INS9_IPNSA_6half_tEEEEESJ_EEEvT0_PKiS11_T1_T2_T3_T4_T5_T6_:
.text._Z29fmha_fwd_gen_reference_kernelIfN4cute5tupleIJNS0_1CILi1EEEiiNS1_IJNS1_IJiiEEEiEEEEEENS0_6TensorINS0_10ViewEngineINS0_8gmem_ptrIPN7cutlass12float_e5m2_tEEEEENS0_6LayoutINS1_IJS3_iS5_EEENS1_IJNS2_ILi0EEES3_S5_EEEEEEENS7_ISE_NSF_ISG_NS1_IJSH_S3_NS1_IJNS1_IJSH_iEEEiEEEEEEEEEESP_NS7_ISE_NSF_INS1_IJiiS5_EEENS1_IJiS3_SM_EEEEEEEST_NS7_INS8_INS9_IPNSA_6half_tEEEEESJ_EEEvT0_PKiS11_T1_T2_T3_T4_T5_T6_:
[----:B------:R-:W-:Y:S01]  /*0000*/  LDC R1, c[0x0][0x37c] ;  /* 0x0000df00ff017b82 */ /* 0x000fe20000000800 */
[----:B------:R-:W0:Y:S02]  /*0010*/  LDCU UR4, c[0x0][0x384] ;  /* 0x00007080ff0477ac */ /* 0x000e240008000800 */
[----:B0-----:R-:W-:-:S04]  /*0020*/  I2FP.F32.S32 R5, UR4 ;  /* 0x0000000400057c45 */ /* 0x001fc80008201400 */
[----:B------:R0:W1:Y:S01]  /*0030*/  MUFU.RSQ R0, R5 ;  /* 0x0000000500007308 */ /* 0x0000620000001400 */
[----:B------:R-:W-:-:S05]  /*0040*/  VIADD R2, R5, 0xf3000000 ;  /* 0xf300000005027836 */ /* 0x000fca0000000000 */
[----:B------:R-:W-:-:S13]  /*0050*/  ISETP.GT.U32.AND P0, PT, R2, 0x727fffff, PT ;  /* 0x727fffff0200780c */ /* 0x000fda0003f04070 */
[----:B01----:R-:W-:Y:S05]  /*0060*/  @!P0 BRA `(.L_x_2237) ;  /* 0x00000000000c8947 */ /* 0x003fea0003800000 */
[----:B------:R-:W-:Y:S02]  /*0070*/  MOV R0, 0x90 ;  /* 0x0000009000007802 */ /* 0x000fe40000000f00 */
[----:B------:R-:W-:Y:S05]  /*0080*/  CALL.REL.NOINC `($__internal_27_$__cuda_sm20_sqrt_rn_f32_slowpath) ;  /* 0x0000015800247944 */ /* 0x000fea0003c00000 */
[----:B------:R-:W-:Y:S05]  /*0090*/  BRA `(.L_x_2238) ;  /* 0x0000000000107947 */ /* 0x000fea0003800000 */
.L_x_2237:
[----:B------:R-:W-:Y:S01]  /*00a0*/  FMUL.FTZ R2, R5, R0 ;  /* 0x0000000005027220 */ /* 0x000fe20000410000 */
[----:B------:R-:W-:-:S03]  /*00b0*/  FMUL.FTZ R0, R0, 0.5 ;  /* 0x3f00000000007820 */ /* 0x000fc60000410000 */
[----:B------:R-:W-:-:S04]  /*00c0*/  FFMA R5, -R2, R2, R5 ;  /* 0x0000000202057223 */ /* 0x000fc80000000105 */
[----:B------:R-:W-:-:S07]  /*00d0*/  FFMA R2, R5, R0, R2 ;  /* 0x0000000005027223 */ /* 0x000fce0000000002 */
.L_x_2238:
[----:B------:R-:W-:-:S05]  /*00e0*/  VIADD R0, R2, 0x1800000 ;  /* 0x0180000002007836 */ /* 0x000fca0000000000 */
[----:B------:R-:W-:-:S04]  /*00f0*/  LOP3.LUT R0, R0, 0x7f800000, RZ, 0xc0, !PT ;  /* 0x7f80000000007812 */ /* 0x000fc800078ec0ff */
[----:B------:R-:W-:-:S13]  /*0100*/  ISETP.GT.U32.AND P0, PT, R0, 0x1ffffff, PT ;  /* 0x01ffffff0000780c */ /* 0x000fda0003f04070 */
[----:B------:R-:W-:Y:S05]  /*0110*/  @P0 BRA `(.L_x_2239) ;  /* 0x0000000000140947 */ /* 0x000fea0003800000 */
[----:B------:R-:W-:Y:S02]  /*0120*/  MOV R5, R2 ;  /* 0x0000000200057202 */ /* 0x000fe40000000f00 */
[----:B------:R-:W-:Y:S02]  /*0130*/  MOV R4, 0x150 ;  /* 0x0000015000047802 */ /* 0x000fe40000000f00 */
[----:B------:R-:W-:Y:S05]  /*0140*/  CALL.REL.NOINC `($__internal_26_$__cuda_sm20_rcp_rn_f32_slowpath) ;  /* 0x0000015400287944 */ /* 0x000fea0003c00000 */
[----:B------:R-:W-:Y:S01]  /*0150*/  MOV R23, R2 ;  /* 0x0000000200177202 */ /* 0x000fe20000000f00 */
[----:B------:R-:W-:Y:S05]  /*0160*/  BRA `(.L_x_2240) ;  /* 0x0000000000107947 */ /* 0x000fea0003800000 */
.L_x_2239:
[----:B------:R-:W0:Y:S02]  /*0170*/  MUFU.RCP R0, R2 ;  /* 0x0000000200007308 */ /* 0x000e240000001000 */
[----:B0-----:R-:W-:-:S04]  /*0180*/  FFMA R23, R0, R2, -1 ;  /* 0xbf80000000177423 */ /* 0x001fc80000000002 */
[----:B------:R-:W-:-:S04]  /*0190*/  FADD.FTZ R23, -R23, -RZ ;  /* 0x800000ff17177221 */ /* 0x000fc80000010100 */
[----:B------:R-:W-:Y:S01]  /*01a0*/  FFMA R23, R0, R23, R0 ;  /* 0x0000001700177223 */ /* 0x000fe20000000000 */
.L_x_2240:
[----:B------:R-:W0:Y:S01]  /*01b0*/  S2UR UR7, SR_CTAID.X ;  /* 0x00000000000779c3 */ /* 0x000e220000002500 */
[----:B------:R-:W1:Y:S01]  /*01c0*/  LDCU UR6, c[0x0][0x38c] ;  /* 0x00007180ff0677ac */ /* 0x000e620008000800 */
[----:B------:R-:W2:Y:S01]  /*01d0*/  LDCU.64 UR4, c[0x0][0x3e8] ;  /* 0x00007d00ff0477ac */ /* 0x000ea20008000a00 */
[----:B------:R-:W3:Y:S01]  /*01e0*/  LDCU.64 UR8, c[0x0][0x358] ;  /* 0x00006b00ff0877ac */ /* 0x000ee20008000a00 */
[----:B--2---:R-:W-:Y:S01]  /*01f0*/  UISETP.EQ.U32.AND UP0, UPT, UR4, URZ, UPT ;  /* 0x000000ff0400728c */ /* 0x004fe2000bf02070 */
[----:B0-----:R-:W-:Y:S01]  /*0200*/  MOV R22, UR7 ;  /* 0x0000000700167c02 */ /* 0x001fe20008000f00 */
[----:B-1----:R-:W-:-:S04]  /*0210*/  UISETP.GE.AND UP1, UPT, UR7, UR6, UPT ;  /* 0x000000060700728c */ /* 0x002fc8000bf26270 */
[----:B------:R-:W-:-:S09]  /*0220*/  UISETP.EQ.OR.EX UP0, UPT, UR5, URZ, UP1, UP0 ;  /* 0x000000ff0500728c */ /* 0x000fd20008f02700 */
[----:B---3--:R-:W-:Y:S05]  /*0230*/  BRA.U UP0, `(.L_x_2241) ;  /* 0x0000000900447547 */ /* 0x008fea000b800000 */
[----:B------:R-:W0:Y:S01]  /*0240*/  LDCU.64 UR4, c[0x0][0x3a0] ;  /* 0x00007400ff0477ac */ /* 0x000e220008000a00 */
[----:B------:R-:W1:Y:S01]  /*0250*/  S2R R9, SR_TID.X ;  /* 0x0000000000097919 */ /* 0x000e620000002100 */
[----:B------:R-:W2:Y:S01]  /*0260*/  S2UR UR21, SR_CTAID.Z ;  /* 0x00000000001579c3 */ /* 0x000ea20000002700 */
[----:B------:R-:W-:Y:S01]  /*0270*/  MOV R16, R22 ;  /* 0x0000001600107202 */ /* 0x000fe20000000f00 */
[----:B------:R-:W3:Y:S01]  /*0280*/  LDCU UR20, c[0x0][0x360] ;  /* 0x00006c00ff1477ac */ /* 0x000ee20008000800 */
[----:B------:R-:W4:Y:S01]  /*0290*/  LDCU UR19, c[0x0][0x378] ;  /* 0x00006f00ff1377ac */ /* 0x000f220008000800 */
[----:B------:R-:W1:Y:S01]  /*02a0*/  LDCU UR18, c[0x0][0x370] ;  /* 0x00006e00ff1277ac */ /* 0x000e620008000800 */
[----:B0-----:R-:W-:-:S04]  /*02b0*/  UISETP.NE.U32.AND UP0, UPT, UR4, URZ, UPT ;  /* 0x000000ff0400728c */ /* 0x001fc8000bf05070 */
[----:B------:R-:W-:-:S09]  /*02c0*/  UISETP.NE.AND.EX UP0, UPT, UR5, URZ, UPT, UP0 ;  /* 0x000000ff0500728c */ /* 0x000fd2000bf05300 */
[----:B--234-:R-:W-:Y:S05]  /*02d0*/  BRA.U !UP0, `(.L_x_2242) ;  /* 0x0000000508147547 */ /* 0x01cfea000b800000 */
[----:B------:R-:W0:Y:S02]  /*02e0*/  LDCU UR4, c[0x0][0x390] ;  /* 0x00007200ff0477ac */ /* 0x000e240008000800 */
[----:B0-----:R-:W-:-:S11]  /*02f0*/  UISETP.GE.AND UP0, UPT, UR21, UR4, UPT ;  /* 0x000000041500728c */ /* 0x001fd6000bf06270 */
.L_x_2248:
[----:B------:R-:W-:Y:S05]  /*0300*/  BRA.U UP0, `(.L_x_2243) ;  /* 0x0000000100f47547 */ /* 0x000fea000b800000 */
[----:B------:R-:W0:Y:S01]  /*0310*/  LDCU UR24, c[0x0][0x3e0] ;  /* 0x00007c00ff1877ac */ /* 0x000e220008000800 */
[----:B------:R-:W-:Y:S01]  /*0320*/  MOV R8, UR21 ;  /* 0x0000001500087c02 */ /* 0x000fe20008000f00 */
[----:B------:R-:W2:Y:S01]  /*0330*/  LDCU UR23, c[0x0][0x428] ;  /* 0x00008500ff1777ac */ /* 0x000ea20008000800 */
[----:B------:R-:W3:Y:S01]  /*0340*/  LDCU UR5, c[0x0][0x400] ;  /* 0x00008000ff0577ac */ /* 0x000ee20008000800 */
[----:B------:R-:W4:Y:S01]  /*0350*/  LDCU UR4, c[0x0][0x450] ;  /* 0x00008a00ff0477ac */ /* 0x000f220008000800 */
[----:B------:R-:W1:Y:S01]  /*0360*/  LDCU UR22, c[0x0][0x384] ;  /* 0x00007080ff1677ac */ /* 0x000e620008000800 */
[C---:B0-----:R-:W-:Y:S01]  /*0370*/  IMAD R15, R16.reuse, UR24, RZ ;  /* 0x00000018100f7c24 */ /* 0x041fe2000f8e02ff */
[----:B------:R-:W0:Y:S01]  /*0380*/  LDCU UR6, c[0x0][0x424] ;  /* 0x00008480ff0677ac */ /* 0x000e220008000800 */
[C---:B--2---:R-:W-:Y:S01]  /*0390*/  IMAD R5, R16.reuse, UR23, RZ ;  /* 0x0000001710057c24 */ /* 0x044fe2000f8e02ff */
[----:B------:R-:W2:Y:S01]  /*03a0*/  LDCU UR7, c[0x0][0x44c] ;  /* 0x00008980ff0777ac */ /* 0x000ea20008000800 */
[C---:B---3--:R-:W-:Y:S01]  /*03b0*/  IMAD R14, R16.reuse, UR5, RZ ;  /* 0x00000005100e7c24 */ /* 0x048fe2000f8e02ff */
[----:B------:R-:W3:Y:S01]  /*03c0*/  LDCU.64 UR10, c[0x0][0x3e8] ;  /* 0x00007d00ff0a77ac */ /* 0x000ee20008000a00 */
[----:B----4-:R-:W-:Y:S01]  /*03d0*/  IMAD R4, R16, UR4, RZ ;  /* 0x0000000410047c24 */ /* 0x010fe2000f8e02ff */
[----:B------:R-:W4:Y:S01]  /*03e0*/  LDCU.64 UR16, c[0x0][0x430] ;  /* 0x00008600ff1077ac */ /* 0x000f220008000a00 */
[----:B------:R-:W0:Y:S01]  /*03f0*/  LDCU.64 UR12, c[0x0][0x458] ;  /* 0x00008b00ff0c77ac */ /* 0x000e220008000a00 */
[----:B-1----:R-:W0:Y:S04]  /*0400*/  LDCU.64 UR14, c[0x0][0x408] ;  /* 0x00008100ff0e77ac */ /* 0x002e280008000a00 */
.L_x_2247:
[----:B------:R-:W-:Y:S01]  /*0410*/  ISETP.GE.AND P0, PT, R9, UR22, PT ;  /* 0x0000001609007c0c */ /* 0x000fe2000bf06270 */
[----:B------:R-:W-:-:S12]  /*0420*/  BSSY.RECONVERGENT B0, `(.L_x_2244) ;  /* 0x0000027000007945 */ /* 0x000fd80003800200 */
[----:B-1----:R-:W-:Y:S05]  /*0430*/  @P0 BRA `(.L_x_2245) ;  /* 0x0000000000940947 */ /* 0x002fea0003800000 */
[----:B------:R-:W1:Y:S01]  /*0440*/  LDC.64 R2, c[0x0][0x3a0] ;  /* 0x0000e800ff027b82 */ /* 0x000e620000000a00 */
[----:B------:R-:W5:Y:S01]  /*0450*/  LDCU UR5, c[0x0][0x42c] ;  /* 0x00008580ff0577ac */ /* 0x000f620008000800 */
[----:B------:R-:W0:Y:S06]  /*0460*/  LDCU UR24, c[0x0][0x3e4] ;  /* 0x00007c80ff1877ac */ /* 0x000e2c0008000800 */
[----:B------:R-:W2:Y:S01]  /*0470*/  LDC.64 R10, c[0x0][0x398] ;  /* 0x0000e600ff0a7b82 */ /* 0x000ea20000000a00 */
[----:B------:R-:W3:Y:S01]  /*0480*/  LDCU UR23, c[0x0][0x404] ;  /* 0x00008080ff1777ac */ /* 0x000ee20008000800 */
[----:B------:R-:W4:Y:S01]  /*0490*/  LDCU UR4, c[0x0][0x454] ;  /* 0x00008a80ff0477ac */ /* 0x000f220008000800 */
[----:B-1----:R-:W-:-:S06]  /*04a0*/  IMAD.WIDE R2, R8, 0x4, R2 ;  /* 0x0000000408027825 */ /* 0x002fcc00078e0202 */
[----:B------:R-:W5:Y:S01]  /*04b0*/  LDG.E R2, desc[UR8][R2.64] ;  /* 0x0000000802027981 */ /* 0x000f62000c1e1900 */
[----:B------:R-:W-:Y:S01]  /*04c0*/  MOV R6, R9 ;  /* 0x0000000900067202 */ /* 0x000fe20000000f00 */
[C---:B0-----:R-:W-:Y:S02]  /*04d0*/  IMAD R13, R8.reuse, UR24, R15 ;  /* 0x00000018080d7c24 */ /* 0x041fe4000f8e020f */
[C---:B---3--:R-:W-:Y:S02]  /*04e0*/  IMAD R12, R8.reuse, UR23, R14 ;  /* 0x00000017080c7c24 */ /* 0x048fe4000f8e020e */
[----:B--2---:R-:W-:-:S04]  /*04f0*/  IMAD.WIDE R10, R8, 0x4, R10 ;  /* 0x00000004080a7825 */ /* 0x004fc800078e020a */
[C---:B-----5:R-:W-:Y:S02]  /*0500*/  IMAD R3, R2.reuse, UR5, R5 ;  /* 0x0000000502037c24 */ /* 0x060fe4000f8e0205 */
[----:B----4-:R-:W-:-:S07]  /*0510*/  IMAD R2, R2, UR4, R4 ;  /* 0x0000000402027c24 */ /* 0x010fce000f8e0204 */
.L_x_2246:
[----:B------:R-:W2:Y:S01]  /*0520*/  LDG.E R7, desc[UR8][R10.64] ;  /* 0x000000080a077981 */ /* 0x000ea2000c1e1900 */
[--C-:B------:R-:W-:Y:S05]  /*0530*/  IMAD.IADD R0, R13, 0x1, R6.reuse ;  /* 0x000000010d007824 */ /* 0x100fea00078e0206 */
[C---:B-1----:R-:W-:Y:S04]  /*0540*/  IADD3 R18, P0, PT, R0.reuse, UR10, RZ ;  /* 0x0000000a00127c10 */ /* 0x042fe8000ff1e0ff */
[----:B------:R-:W-:Y:S01]  /*0550*/  LEA.HI.X.SX32 R19, R0, UR11, 0x1, P0 ;  /* 0x0000000b00137c11 */ /* 0x000fe200080f0eff */
[----:B------:R-:W-:Y:S04]  /*0560*/  IMAD.IADD R0, R3, 0x1, R6 ;  /* 0x0000000103007824 */ /* 0x000fe800078e0206 */
[----:B------:R0:W3:Y:S01]  /*0570*/  LDG.E.U8 R17, desc[UR8][R18.64] ;  /* 0x0000000812117981 */ /* 0x0000e2000c1e1100 */
[----:B--2---:R-:W-:Y:S05]  /*0580*/  IMAD R0, R7, UR6, R0 ;  /* 0x0000000607007c24 */ /* 0x004fea000f8e0200 */
[C---:B0-----:R-:W-:Y:S04]  /*0590*/  IADD3 R18, P0, PT, R0.reuse, UR16, RZ ;  /* 0x0000001000127c10 */ /* 0x041fe8000ff1e0ff */
[----:B------:R-:W-:Y:S01]  /*05a0*/  LEA.HI.X.SX32 R19, R0, UR17, 0x1, P0 ;  /* 0x0000001100137c11 */ /* 0x000fe200080f0eff */
[--C-:B------:R-:W-:Y:S04]  /*05b0*/  IMAD.IADD R0, R12, 0x1, R6.reuse ;  /* 0x000000010c007824 */ /* 0x100fe800078e0206 */
[----:B---3--:R0:W-:Y:S04]  /*05c0*/  STG.E.U8 desc[UR8][R18.64], R17 ;  /* 0x0000001112007986 */ /* 0x0081e8000c101108 */
[----:B------:R-:W2:Y:S01]  /*05d0*/  LDG.E R7, desc[UR8][R10.64] ;  /* 0x000000080a077981 */ /* 0x000ea2000c1e1900 */
[C---:B0-----:R-:W-:Y:S04]  /*05e0*/  IADD3 R18, P0, PT, R0.reuse, UR14, RZ ;  /* 0x0000000e00127c10 */ /* 0x041fe8000ff1e0ff */
[----:B------:R-:W-:Y:S01]  /*05f0*/  LEA.HI.X.SX32 R19, R0, UR15, 0x1, P0 ;  /* 0x0000000f00137c11 */ /* 0x000fe200080f0eff */
[----:B------:R-:W-:Y:S02]  /*0600*/  IMAD.IADD R0, R2, 0x1, R6 ;  /* 0x0000000102007824 */ /* 0x000fe400078e0206 */
[----:B------:R-:W-:Y:S02]  /*0610*/  VIADD R6, R6, UR20 ;  /* 0x0000001406067c36 */ /* 0x000fe40008000000 */
[----:B------:R0:W3:Y:S01]  /*0620*/  LDG.E.U8 R17, desc[UR8][R18.64] ;  /* 0x0000000812117981 */ /* 0x0000e2000c1e1100 */
[----:B--2---:R-:W-:Y:S05]  /*0630*/  IMAD R0, R7, UR7, R0 ;  /* 0x0000000707007c24 */ /* 0x004fea000f8e0200 */
[C---:B0-----:R-:W-:Y:S04]  /*0640*/  IADD3 R18, P0, PT, R0.reuse, UR12, RZ ;  /* 0x0000000c00127c10 */ /* 0x041fe8000ff1e0ff */
[----:B------:R-:W-:Y:S02]  /*0650*/  LEA.HI.X.SX32 R19, R0, UR13, 0x1, P0 ;  /* 0x0000000d00137c11 */ /* 0x000fe400080f0eff */
[----:B------:R-:W-:Y:S03]  /*0660*/  ISETP.GE.AND P0, PT, R6, UR22, PT ;  /* 0x0000001606007c0c */ /* 0x000fe6000bf06270 */
[----:B---3--:R1:W-:Y:S10]  /*0670*/  STG.E.U8 desc[UR8][R18.64], R17 ;  /* 0x0000001112007986 */ /* 0x0083f4000c101108 */
[----:B------:R-:W-:Y:S08]  /*0680*/  @!P0 BRA `(.L_x_2246) ;  /* 0xfffffffc00a48947 */ /* 0x000ff0000383ffff */
.L_x_2245:
[----:B0-234-:R-:W-:Y:S05]  /*0690*/  BSYNC.RECONVERGENT B0 ;  /* 0x0000000000007941 */ /* 0x01dfea0003800200 */
.L_x_2244:
[----:B------:R-:W0:Y:S01]  /*06a0*/  LDCU UR4, c[0x0][0x390] ;  /* 0x00007200ff0477ac */ /* 0x000e220008000800 */
[----:B------:R-:W-:-:S04]  /*06b0*/  IADD3 R8, PT, PT, R8, UR19, RZ ;  /* 0x0000001308087c10 */ /* 0x000fc8000fffe0ff */
[----:B0-----:R-:W-:-:S13]  /*06c0*/  ISETP.GE.AND P0, PT, R8, UR4, PT ;  /* 0x0000000408007c0c */ /* 0x001fda000bf06270 */
[----:B------:R-:W-:Y:S05]  /*06d0*/  @!P0 BRA `(.L_x_2247) ;  /* 0xfffffffc004c8947 */ /* 0x000fea000383ffff */
.L_x_2243:
[----:B------:R-:W0:Y:S01]  /*06e0*/  LDCU UR6, c[0x0][0x38c] ;  /* 0x00007180ff0677ac */ /* 0x000e220008000800 */
[----:B-1----:R-:W-:-:S04]  /*06f0*/  IADD3 R16, PT, PT, R16, UR18, RZ ;  /* 0x0000001210107c10 */ /* 0x002fc8000fffe0ff */
[----:B0-----:R-:W-:-:S13]  /*0700*/  ISETP.GE.AND P0, PT, R16, UR6, PT ;  /* 0x0000000610007c0c */ /* 0x001fda000bf06270 */
[----:B------:R-:W-:Y:S05]  /*0710*/  @!P0 BRA `(.L_x_2248) ;  /* 0xfffffff800f88947 */ /* 0x000fea000383ffff */
[----:B------:R-:W-:Y:S05]  /*0720*/  BRA `(.L_x_2241) ;  /* 0x0000000400087947 */ /* 0x000fea0003800000 */
.L_x_2242:
[----:B------:R-:W0:Y:S01]  /*0730*/  LDCU UR4, c[0x0][0x390] ;  /* 0x00007200ff0477ac */ /* 0x000e220008000800 */
[----:B------:R-:W-:Y:S01]  /*0740*/  MOV R16, R22 ;  /* 0x0000001600107202 */ /* 0x000fe20000000f00 */
[----:B0-----:R-:W-:-:S11]  /*0750*/  UISETP.GE.AND UP0, UPT, UR21, UR4, UPT ;  /* 0x000000041500728c */ /* 0x001fd6000bf06270 */
.L_x_2254:
        /* <DEDUP_REMOVED lines=17> */
.L_x_2253:
[----:B------:R-:W-:Y:S01]  /*0870*/  ISETP.GE.AND P0, PT, R9, UR24, PT ;  /* 0x0000001809007c0c */ /* 0x000fe2000bf06270 */
[----:B------:R-:W-:-:S12]  /*0880*/  BSSY.RECONVERGENT B0, `(.L_x_2250) ;  /* 0x0000024000007945 */ /* 0x000fd80003800200 */
[----:B-1----:R-:W-:Y:S05]  /*0890*/  @P0 BRA `(.L_x_2251) ;  /* 0x0000000000880947 */ /* 0x002fea0003800000 */
[----:B------:R-:W1:Y:S01]  /*08a0*/  LDC.64 R10, c[0x0][0x398] ;  /* 0x0000e600ff0a7b82 */ /* 0x000e620000000a00 */
[----:B------:R-:W5:Y:S01]  /*08b0*/  LDCU UR23, c[0x0][0x3e4] ;  /* 0x00007c80ff1777ac */ /* 0x000f620008000800 */
[----:B------:R-:W-:Y:S01]  /*08c0*/  MOV R6, R9 ;  /* 0x0000000900067202 */ /* 0x000fe20000000f00 */
[----:B------:R-:W0:Y:S01]  /*08d0*/  LDCU UR5, c[0x0][0x42c] ;  /* 0x00008580ff0577ac */ /* 0x000e220008000800 */
[----:B------:R-:W2:Y:S01]  /*08e0*/  LDCU UR22, c[0x0][0x404] ;  /* 0x00008080ff1677ac */ /* 0x000ea20008000800 */
[----:B------:R-:W3:Y:S01]  /*08f0*/  LDCU UR4, c[0x0][0x454] ;  /* 0x00008a80ff0477ac */ /* 0x000ee20008000800 */
[C---:B-----5:R-:W-:Y:S02]  /*0900*/  IMAD R13, R7.reuse, UR23, R15 ;  /* 0x00000017070d7c24 */ /* 0x060fe4000f8e020f */
[C---:B0-----:R-:W-:Y:S02]  /*0910*/  IMAD R3, R7.reuse, UR5, R5 ;  /* 0x0000000507037c24 */ /* 0x041fe4000f8e0205 */
[----:B-1----:R-:W-:-:S04]  /*0920*/  IMAD.WIDE R10, R7, 0x4, R10 ;  /* 0x00000004070a7825 */ /* 0x002fc800078e020a */
[C---:B--2---:R-:W-:Y:S02]  /*0930*/  IMAD R12, R7.reuse, UR22, R14 ;  /* 0x00000016070c7c24 */ /* 0x044fe4000f8e020e */
[----:B---3--:R-:W-:-:S07]  /*0940*/  IMAD R2, R7, UR4, R4 ;  /* 0x0000000407027c24 */ /* 0x008fce000f8e0204 */
.L_x_2252:
[----:B------:R-:W2:Y:S01]  /*0950*/  LDG.E R8, desc[UR8][R10.64] ;  /* 0x000000080a087981 */ /* 0x000ea2000c1e1900 */
[--C-:B------:R-:W-:Y:S05]  /*0960*/  IMAD.IADD R0, R13, 0x1, R6.reuse ;  /* 0x000000010d007824 */ /* 0x100fea00078e0206 */
[C---:B-1----:R-:W-:Y:S04]  /*0970*/  IADD3 R18, P0, PT, R0.reuse, UR16, RZ ;  /* 0x0000001000127c10 */ /* 0x042fe8000ff1e0ff */
[----:B------:R-:W-:Y:S01]  /*0980*/  LEA.HI.X.SX32 R19, R0, UR17, 0x1, P0 ;  /* 0x0000001100137c11 */ /* 0x000fe200080f0eff */
[----:B------:R-:W-:Y:S04]  /*0990*/  IMAD.IADD R0, R3, 0x1, R6 ;  /* 0x0000000103007824 */ /* 0x000fe800078e0206 */
[----:B------:R4:W3:Y:S01]  /*09a0*/  LDG.E.U8 R17, desc[UR8][R18.64] ;  /* 0x0000000812117981 */ /* 0x0008e2000c1e1100 */
[----:B--2---:R-:W-:Y:S05]  /*09b0*/  IMAD R0, R8, UR6, R0 ;  /* 0x0000000608007c24 */ /* 0x004fea000f8e0200 */
[C---:B----4-:R-:W-:Y:S04]  /*09c0*/  IADD3 R18, P0, PT, R0.reuse, UR14, RZ ;  /* 0x0000000e00127c10 */ /* 0x050fe8000ff1e0ff */
        /* <DEDUP_REMOVED lines=15> */
.L_x_2251:
[----:B0-234-:R-:W-:Y:S05]  /*0ac0*/  BSYNC.RECONVERGENT B0 ;  /* 0x0000000000007941 */ /* 0x01dfea0003800200 */
.L_x_2250:
[----:B------:R-:W0:Y:S01]  /*0ad0*/  LDCU UR4, c[0x0][0x390] ;  /* 0x00007200ff0477ac */ /* 0x000e220008000800 */
[----:B------:R-:W-:-:S04]  /*0ae0*/  IADD3 R7, PT, PT, R7, UR19, RZ ;  /* 0x0000001307077c10 */ /* 0x000fc8000fffe0ff */
[----:B0-----:R-:W-:-:S13]  /*0af0*/  ISETP.GE.AND P0, PT, R7, UR4, PT ;  /* 0x0000000407007c0c */ /* 0x001fda000bf06270 */
[----:B------:R-:W-:Y:S05]  /*0b00*/  @!P0 BRA `(.L_x_2253) ;  /* 0xfffffffc00588947 */ /* 0x000fea000383ffff */
.L_x_2249:
[----:B------:R-:W0:Y:S01]  /*0b10*/  LDCU UR6, c[0x0][0x38c] ;  /* 0x00007180ff0677ac */ /* 0x000e220008000800 */
[----:B-1----:R-:W-:-:S04]  /*0b20*/  IADD3 R16, PT, PT, R16, UR18, RZ ;  /* 0x0000001210107c10 */ /* 0x002fc8000fffe0ff */
[----:B0-----:R-:W-:-:S13]  /*0b30*/  ISETP.GE.AND P0, PT, R16, UR6, PT ;  /* 0x0000000610007c0c */ /* 0x001fda000bf06270 */
[----:B------:R-:W-:Y:S05]  /*0b40*/  @!P0 BRA `(.L_x_2254) ;  /* 0xfffffffc00048947 */ /* 0x000fea000383ffff */
.L_x_2241:
[----:B------:R-:W-:-:S13]  /*0b50*/  ISETP.GE.AND P0, PT, R22, UR6, PT ;  /* 0x0000000616007c0c */ /* 0x000fda000bf06270 */
[----:B------:R-:W-:Y:S05]  /*0b60*/  @P0 EXIT ;  /* 0x000000000000094d */ /* 0x000fea0003800000 */
[----:B------:R-:W0:Y:S01]  /*0b70*/  S2R R0, SR_TID.X ;  /* 0x0000000000007919 */ /* 0x000e220000002100 */
[----:B------:R-:W1:Y:S01]  /*0b80*/  LDCU.64 UR4, c[0x0][0x3e8] ;  /* 0x00007d00ff0477ac */ /* 0x000e620008000a00 */
[----:B------:R-:W2:Y:S08]  /*0b90*/  S2UR UR15, SR_CTAID.Y ;  /* 0x00000000000f79c3 */ /* 0x000eb00000002600 */
[----:B------:R-:W3:Y:S01]  /*0ba0*/  S2UR UR14, SR_CTAID.Z ;  /* 0x00000000000e79c3 */ /* 0x000ee20000002700 */
[----:B-1----:R-:W-:-:S04]  /*0bb0*/  ISETP.NE.U32.AND P0, PT, RZ, UR4, PT ;  /* 0x00000004ff007c0c */ /* 0x002fc8000bf05070 */
[----:B------:R-:W-:-:S04]  /*0bc0*/  ISETP.NE.AND.EX P0, PT, RZ, UR5, PT, P0 ;  /* 0x00000005ff007c0c */ /* 0x000fc8000bf05300 */
[----:B0-2---:R-:W-:-:S13]  /*0bd0*/  ISETP.EQ.AND P6, PT, R0, RZ, P0 ;  /* 0x000000ff0000720c */ /* 0x005fda00007c2270 */
.L_x_2791:
[----:B------:R-:W0:Y:S02]  /*0be0*/  LDCU UR4, c[0x0][0x388] ;  /* 0x00007100ff0477ac */ /* 0x000e240008000800 */
[----:B0-----:R-:W-:-:S09]  /*0bf0*/  UISETP.GE.AND UP0, UPT, UR15, UR4, UPT ;  /* 0x000000040f00728c */ /* 0x001fd2000bf06270 */
[----:B-1----:R-:W-:Y:S05]  /*0c00*/  BRA.U UP0, `(.L_x_2255) ;  /* 0x0000014900607547 */ /* 0x002fea000b800000 */
[----:B------:R-:W-:Y:S01]  /*0c10*/  UMOV UR16, UR15 ;  /* 0x0000000f00107c82 */ /* 0x000fe20008000000 */
.L_x_2790:
[----:B------:R-:W3:Y:S02]  /*0c20*/  LDCU UR4, c[0x0][0x390] ;  /* 0x00007200ff0477ac */ /* 0x000ee40008000800 */
[----:B---3--:R-:W-:-:S09]  /*0c30*/  UISETP.GE.AND UP0, UPT, UR14, UR4, UPT ;  /* 0x000000040e00728c */ /* 0x008fd2000bf06270 */
[----:B-1----:R-:W-:Y:S05]  /*0c40*/  BRA.U UP0, `(.L_x_2256) ;  /* 0x00000149003c7547 */ /* 0x002fea000b800000 */
[----:B------:R-:W-:-:S07]  /*0c50*/  MOV R157, UR14 ;  /* 0x0000000e009d7c02 */ /* 0x000fce0008000f00 */
.L_x_2789:
[----:B-1----:R-:W0:Y:S01]  /*0c60*/  LDC.64 R2, c[0x0][0x398] ;  /* 0x0000e600ff027b82 */ /* 0x002e220000000a00 */
[----:B------:R-:W1:Y:S01]  /*0c70*/  S2R R27, SR_TID.X ;  /* 0x00000000001b7919 */ /* 0x000e620000002100 */
[----:B------:R-:W-:Y:S01]  /*0c80*/  IMAD.MOV.U32 R0, RZ, RZ, R157 ;  /* 0x000000ffff007224 */ /* 0x000fe200078e009d */
[----:B------:R-:W2:Y:S01]  /*0c90*/  LDCU.64 UR10, c[0x0][0x3c8] ;  /* 0x00007900ff0a77ac */ /* 0x000ea20008000a00 */
[----:B0-----:R-:W-:-:S05]  /*0ca0*/  IMAD.WIDE R2, R157, 0x4, R2 ;  /* 0x000000049d027825 */ /* 0x001fca00078e0202 */
[----:B------:R0:W1:Y:S02]  /*0cb0*/  LDG.E R4, desc[UR8][R2.64] ;  /* 0x0000000802047981 */ /* 0x000064000c1e1900 */
[----:B0-----:R-:W0:Y:S02]  /*0cc0*/  LDC.64 R2, c[0x0][0x3a0] ;  /* 0x0000e800ff027b82 */ /* 0x001e240000000a00 */
[----:B0-----:R-:W-:-:S04]  /*0cd0*/  ISETP.NE.U32.AND P0, PT, R2, RZ, PT ;  /* 0x000000ff0200720c */ /* 0x001fc80003f05070 */
[----:B------:R-:W-:-:S13]  /*0ce0*/  ISETP.NE.AND.EX P0, PT, R3, RZ, PT, P0 ;  /* 0x000000ff0300720c */ /* 0x000fda0003f05300 */
[----:B------:R-:W0:Y:S01]  /*0cf0*/  @P0 LDC.64 R2, c[0x0][0x3a0] ;  /* 0x0000e800ff020b82 */ /* 0x000e220000000a00 */
[----:B------:R-:W-:Y:S01]  /*0d00*/  BSSY.RECONVERGENT B0, `(.L_x_2257) ;  /* 0x000038f000007945 */ /* 0x000fe20003800200 */
[----:B------:R-:W-:Y:S01]  /*0d10*/  IMAD.MOV.U32 R158, RZ, RZ, -0x800000 ;  /* 0xff800000ff9e7424 */ /* 0x000fe200078e00ff */
[----:B------:R-:W-:Y:S01]  /*0d20*/  CS2R R154, SRZ ;  /* 0x00000000009a7805 */ /* 0x000fe2000001ff00 */
[----:B0-----:R-:W-:-:S05]  /*0d30*/  @P0 IMAD.WIDE R2, R157, 0x4, R2 ;  /* 0x000000049d020825 */ /* 0x001fca00078e0202 */
[----:B------:R0:W5:Y:S01]  /*0d40*/  @P0 LDG.E R0, desc[UR8][R2.64] ;  /* 0x0000000802000981 */ /* 0x000162000c1e1900 */
[----:B------:R-:W-:Y:S01]  /*0d50*/  IMAD.MOV.U32 R156, RZ, RZ, RZ ;  /* 0x000000ffff9c7224 */ /* 0x000fe200078e00ff */
[----:B------:R-:W-:Y:S02]  /*0d60*/  CS2R R152, SRZ ;  /* 0x0000000000987805 */ /* 0x000fe4000001ff00 */
[----:B------:R-:W-:Y:S02]  /*0d70*/  CS2R R150, SRZ ;  /* 0x0000000000967805 */ /* 0x000fe4000001ff00 */
[----:B------:R-:W-:Y:S02]  /*0d80*/  CS2R R148, SRZ ;  /* 0x0000000000947805 */ /* 0x000fe4000001ff00 */
[----:B------:R-:W-:Y:S02]  /*0d90*/  CS2R R146, SRZ ;  /* 0x0000000000927805 */ /* 0x000fe4000001ff00 */
[----:B------:R-:W-:-:S02]  /*0da0*/  CS2R R144, SRZ ;  /* 0x0000000000907805 */ /* 0x000fc4000001ff00 */
[----:B------:R-:W-:Y:S02]  /*0db0*/  CS2R R142, SRZ ;  /* 0x00000000008e7805 */ /* 0x000fe4000001ff00 */
        /* <DEDUP_REMOVED lines=57> */
[----:B-1----:R-:W-:-:S13]  /*1150*/  ISETP.GE.AND P0, PT, R27, R4, PT ;  /* 0x000000041b00720c */ /* 0x002fda0003f06270 */
[----:B0-2---:R-:W-:Y:S05]  /*1160*/  @P0 BRA `(.L_x_2258) ;  /* 0x0000003400200947 */ /* 0x005fea0003800000 */
[----:B------:R-:W0:Y:S01]  /*1170*/  LDC R10, c[0x0][0x418] ;  /* 0x00010600ff0a7b82 */ /* 0x000e220000000800 */
[----:B------:R-:W-:Y:S01]  /*1180*/  IMAD.MOV.U32 R16, RZ, RZ, RZ ;  /* 0x000000ffff107224 */ /* 0x000fe200078e00ff */
[----:B------:R-:W1:Y:S01]  /*1190*/  LDCU.64 UR12, c[0x0][0x3b8] ;  /* 0x00007700ff0c77ac */ /* 0x000e620008000a00 */
[----:B------:R-:W-:Y:S01]  /*11a0*/  MOV R159, 0xff800000 ;  /* 0xff800000009f7802 */ /* 0x000fe20000000f00 */
[----:B------:R-:W-:Y:S01]  /*11b0*/  IMAD.MOV.U32 R156, RZ, RZ, RZ ;  /* 0x000000ffff9c7224 */ /* 0x000fe200078e00ff */
[----:B------:R-:W2:Y:S03]  /*11c0*/  LDCU.64 UR6, c[0x0][0x428] ;  /* 0x00008500ff0677ac */ /* 0x000ea60008000a00 */
[----:B------:R-:W3:Y:S01]  /*11d0*/  LDC R7, c[0x0][0x440] ;  /* 0x00011000ff077b82 */ /* 0x000ee20000000800 */
[----:B------:R-:W4:Y:S01]  /*11e0*/  LDCU.64 UR4, c[0x0][0x450] ;  /* 0x00008a00ff0477ac */ /* 0x000f220008000a00 */
[----:B------:R-:W4:Y:S06]  /*11f0*/  LDCU UR17, c[0x0][0x3c0] ;  /* 0x00007800ff1177ac */ /* 0x000f2c0008000800 */
[----:B------:R-:W1:Y:S01]  /*1200*/  LDC R5, c[0x0][0x3ac] ;  /* 0x0000eb00ff057b82 */ /* 0x000e620000000800 */
[----:B0-----:R-:W-:-:S07]  /*1210*/  IABS R11, R10 ;  /* 0x0000000a000b7213 */ /* 0x001fce0000000000 */
[----:B------:R-:W0:Y:S01]  /*1220*/  LDC R4, c[0x0][0x388] ;  /* 0x0000e200ff047b82 */ /* 0x000e220000000800 */
[----:B------:R-:W2:Y:S01]  /*1230*/  I2F.RP R2, R11 ;  /* 0x0000000b00027306 */ /* 0x000ea20000209400 */
[----:B---3--:R-:W-:-:S07]  /*1240*/  IABS R8, R7 ;  /* 0x0000000700087213 */ /* 0x008fce0000000000 */
[----:B------:R-:W3:Y:S01]  /*1250*/  I2F.RP R14, R8 ;  /* 0x00000008000e7306 */ /* 0x000ee20000209400 */
[----:B-1----:R-:W-:-:S07]  /*1260*/  IABS R6, R5 ;  /* 0x0000000500067213 */ /* 0x002fce0000000000 */
[----:B------:R-:W1:Y:S01]  /*1270*/  I2F.RP R12, R6 ;  /* 0x00000006000c7306 */ /* 0x000e620000209400 */
[----:B0-----:R-:W-:-:S07]  /*1280*/  IMAD R4, R22, R4, UR16 ;  /* 0x0000001016047e24 */ /* 0x001fce000f8e0204 */
[----:B--2---:R-:W0:Y:S08]  /*1290*/  MUFU.RCP R2, R2 ;  /* 0x0000000200027308 */ /* 0x004e300000001000 */
[----:B---3--:R-:W2:Y:S08]  /*12a0*/  MUFU.RCP R14, R14 ;  /* 0x0000000e000e7308 */ /* 0x008eb00000001000 */
[----:B-1----:R-:W1:Y:S01]  /*12b0*/  MUFU.RCP R12, R12 ;  /* 0x0000000c000c7308 */ /* 0x002e620000001000 */
[----:B0-----:R-:W-:-:S07]  /*12c0*/  VIADD R2, R2, 0xffffffe ;  /* 0x0ffffffe02027836 */ /* 0x001fce0000000000 */
[----:B------:R-:W0:Y:S01]  /*12d0*/  F2I.FTZ.U32.TRUNC.NTZ R17, R2 ;  /* 0x0000000200117305 */ /* 0x000e22000021f000 */
[----:B--2---:R-:W-:-:S07]  /*12e0*/  IADD3 R14, PT, PT, R14, 0xffffffe, RZ ;  /* 0x0ffffffe0e0e7810 */ /* 0x004fce0007ffe0ff */
[----:B------:R2:W3:Y:S01]  /*12f0*/  F2I.FTZ.U32.TRUNC.NTZ R15, R14 ;  /* 0x0000000e000f7305 */ /* 0x0004e2000021f000 */
[----:B-1----:R-:W-:Y:S01]  /*1300*/  VIADD R12, R12, 0xffffffe ;  /* 0x0ffffffe0c0c7836 */ /* 0x002fe20000000000 */
[----:B0-----:R-:W-:-:S06]  /*1310*/  IADD3 R9, PT, PT, RZ, -R17, RZ ;  /* 0x80000011ff097210 */ /* 0x001fcc0007ffe0ff */
[----:B------:R-:W0:Y:S01]  /*1320*/  F2I.FTZ.U32.TRUNC.NTZ R13, R12 ;  /* 0x0000000c000d7305 */ /* 0x000e22000021f000 */
[----:B------:R-:W-:Y:S02]  /*1330*/  IMAD R9, R9, R11, RZ ;  /* 0x0000000b09097224 */ /* 0x000fe400078e02ff */
[----:B--2---:R-:W-:Y:S02]  /*1340*/  HFMA2 R14, -RZ, RZ, 0, 0 ;  /* 0x00000000ff0e7431 */ /* 0x004fe400000001ff */
[----:B---3--:R-:W-:Y:S02]  /*1350*/  IMAD.MOV R3, RZ, RZ, -R15 ;  /* 0x000000ffff037224 */ /* 0x008fe400078e0a0f */
[----:B------:R-:W-:Y:S01]  /*1360*/  IMAD.HI.U32 R9, R17, R9, R16 ;  /* 0x0000000911097227 */ /* 0x000fe200078e0010 */
[----:B0-----:R-:W-:-:S03]  /*1370*/  IADD3 R2, PT, PT, RZ, -R13, RZ ;  /* 0x8000000dff027210 */ /* 0x001fc60007ffe0ff */
[----:B------:R-:W-:Y:S01]  /*1380*/  IMAD R12, R3, R8, RZ ;  /* 0x00000008030c7224 */ /* 0x000fe200078e02ff */
[----:B------:R-:W-:-:S03]  /*1390*/  IABS R3, R4 ;  /* 0x0000000400037213 */ /* 0x000fc60000000000 */
[----:B------:R-:W-:-:S04]  /*13a0*/  IMAD.HI.U32 R14, R15, R12, R14 ;  /* 0x0000000c0f0e7227 */ /* 0x000fc800078e000e */
[----:B------:R-:W-:Y:S02]  /*13b0*/  IMAD R2, R2, R6, RZ ;  /* 0x0000000602027224 */ /* 0x000fe400078e02ff */
[----:B------:R-:W-:Y:S02]  /*13c0*/  IMAD.MOV.U32 R12, RZ, RZ, RZ ;  /* 0x000000ffff0c7224 */ /* 0x000fe400078e00ff */
[----:B------:R-:W-:-:S04]  /*13d0*/  IMAD.HI.U32 R9, R9, R3, RZ ;  /* 0x0000000309097227 */ /* 0x000fc800078e00ff */
[----:B------:R-:W-:Y:S01]  /*13e0*/  IMAD.HI.U32 R2, R13, R2, R12 ;  /* 0x000000020d027227 */ /* 0x000fe200078e000c */
[----:B------:R-:W-:-:S03]  /*13f0*/  IADD3 R13, PT, PT, -R9, RZ, RZ ;  /* 0x000000ff090d7210 */ /* 0x000fc60007ffe1ff */
[----:B------:R-:W-:-:S04]  /*1400*/  IMAD.HI.U32 R15, R14, R3, RZ ;  /* 0x000000030e0f7227 */ /* 0x000fc800078e00ff */
[----:B------:R-:W-:-:S04]  /*1410*/  IMAD.HI.U32 R14, R2, R3, RZ ;  /* 0x00000003020e7227 */ /* 0x000fc800078e00ff */
[----:B------:R-:W-:Y:S01]  /*1420*/  IMAD R13, R11, R13, R3 ;  /* 0x0000000d0b0d7224 */ /* 0x000fe200078e0203 */
[----:B------:R-:W-:Y:S01]  /*1430*/  IADD3 R2, PT, PT, -R14, RZ, RZ ;  /* 0x000000ff0e027210 */ /* 0x000fe20007ffe1ff */
[----:B------:R-:W-:-:S03]  /*1440*/  IMAD.MOV R12, RZ, RZ, -R15 ;  /* 0x000000ffff0c7224 */ /* 0x000fc600078e0a0f */
[----:B------:R-:W-:Y:S01]  /*1450*/  ISETP.GT.U32.AND P2, PT, R11, R13, PT ;  /* 0x0000000d0b00720c */ /* 0x000fe20003f44070 */
[--C-:B------:R-:W-:Y:S02]  /*1460*/  IMAD R2, R6, R2, R3.reuse ;  /* 0x0000000206027224 */ /* 0x100fe400078e0203 */
[----:B------:R-:W-:Y:S01]  /*1470*/  IMAD R12, R8, R12, R3 ;  /* 0x0000000c080c7224 */ /* 0x000fe200078e0203 */
[----:B------:R-:W-:Y:S02]  /*1480*/  LOP3.LUT R3, R4, R10, RZ, 0x3c, !PT ;  /* 0x0000000a04037212 */ /* 0x000fe400078e3cff */
[----:B------:R-:W-:Y:S02]  /*1490*/  ISETP.GT.U32.AND P1, PT, R6, R2, PT ;  /* 0x000000020600720c */ /* 0x000fe40003f24070 */
[----:B------:R-:W-:-:S05]  /*14a0*/  ISETP.GT.U32.AND P0, PT, R8, R12, PT ;  /* 0x0000000c0800720c */ /* 0x000fca0003f04070 */
[----:B------:R-:W-:Y:S01]  /*14b0*/  @!P2 IMAD.IADD R13, R13, 0x1, -R11 ;  /* 0x000000010d0da824 */ /* 0x000fe200078e0a0b */
[----:B------:R-:W-:Y:S02]  /*14c0*/  @!P2 IADD3 R9, PT, PT, R9, 0x1, RZ ;  /* 0x000000010909a810 */ /* 0x000fe40007ffe0ff */
[----:B------:R-:W-:Y:S02]  /*14d0*/  ISETP.GE.AND P2, PT, R3, RZ, PT ;  /* 0x000000ff0300720c */ /* 0x000fe40003f46270 */
[----:B------:R-:W-:Y:S01]  /*14e0*/  ISETP.GE.U32.AND P5, PT, R13, R11, PT ;  /* 0x0000000b0d00720c */ /* 0x000fe20003fa6070 */
[----:B------:R-:W-:Y:S01]  /*14f0*/  @!P1 IMAD.IADD R2, R2, 0x1, -R6 ;  /* 0x0000000102029824 */ /* 0x000fe200078e0a06 */
[----:B------:R-:W-:Y:S01]  /*1500*/  @!P1 IADD3 R14, PT, PT, R14, 0x1, RZ ;  /* 0x000000010e0e9810 */ /* 0x000fe20007ffe0ff */
[----:B------:R-:W-:Y:S01]  /*1510*/  @!P0 VIADD R15, R15, 0x1 ;  /* 0x000000010f0f8836 */ /* 0x000fe20000000000 */
[----:B------:R-:W-:Y:S02]  /*1520*/  @!P0 IADD3 R12, PT, PT, R12, -R8, RZ ;  /* 0x800000080c0c8210 */ /* 0x000fe40007ffe0ff */
[----:B------:R-:W-:-:S02]  /*1530*/  ISETP.GE.U32.AND P3, PT, R2, R6, PT ;  /* 0x000000060200720c */ /* 0x000fc40003f66070 */
[----:B------:R-:W-:Y:S02]  /*1540*/  ISETP.GE.U32.AND P4, PT, R12, R8, PT ;  /* 0x000000080c00720c */ /* 0x000fe40003f86070 */
[----:B------:R-:W-:-:S03]  /*1550*/  LOP3.LUT R2, R4, R5, RZ, 0x3c, !PT ;  /* 0x0000000504027212 */ /* 0x000fc600078e3cff */
[----:B------:R-:W-:Y:S01]  /*1560*/  @P5 VIADD R9, R9, 0x1 ;  /* 0x0000000109095836 */ /* 0x000fe20000000000 */
[----:B------:R-:W-:Y:S02]  /*1570*/  ISETP.GE.AND P0, PT, R2, RZ, PT ;  /* 0x000000ff0200720c */ /* 0x000fe40003f06270 */
[----:B------:R-:W-:Y:S01]  /*1580*/  LOP3.LUT R2, R4, R7, RZ, 0x3c, !PT ;  /* 0x0000000704027212 */ /* 0x000fe200078e3cff */
[----:B------:R-:W-:Y:S01]  /*1590*/  @!P2 IMAD.MOV R9, RZ, RZ, -R9 ;  /* 0x000000ffff09a224 */ /* 0x000fe200078e0a09 */
[----:B------:R-:W-:Y:S02]  /*15a0*/  ISETP.NE.AND P5, PT, R5, RZ, PT ;  /* 0x000000ff0500720c */ /* 0x000fe40003fa5270 */
[----:B------:R-:W-:Y:S01]  /*15b0*/  ISETP.GE.AND P1, PT, R2, RZ, PT ;  /* 0x000000ff0200720c */ /* 0x000fe20003f26270 */
[----:B------:R-:W-:Y:S01]  /*15c0*/  @P4 VIADD R15, R15, 0x1 ;  /* 0x000000010f0f4836 */ /* 0x000fe20000000000 */
[----:B------:R-:W-:Y:S02]  /*15d0*/  @P3 IADD3 R14, PT, PT, R14, 0x1, RZ ;  /* 0x000000010e0e3810 */ /* 0x000fe40007ffe0ff */
[----:B------:R-:W-:-:S02]  /*15e0*/  ISETP.NE.AND P4, PT, R10, RZ, PT ;  /* 0x000000ff0a00720c */ /* 0x000fc40003f85270 */
[----:B------:R-:W-:Y:S02]  /*15f0*/  ISETP.NE.AND P3, PT, R7, RZ, PT ;  /* 0x000000ff0700720c */ /* 0x000fe40003f65270 */
[----:B------:R-:W-:-:S03]  /*1600*/  @!P0 IADD3 R14, PT, PT, -R14, RZ, RZ ;  /* 0x000000ff0e0e8210 */ /* 0x000fc60007ffe1ff */
[----:B------:R-:W-:Y:S02]  /*1610*/  @!P5 LOP3.LUT R14, RZ, R5, RZ, 0x33, !PT ;  /* 0x00000005ff0ed212 */ /* 0x000fe400078e33ff */
[----:B------:R-:W-:-:S03]  /*1620*/  @!P1 IADD3 R15, PT, PT, -R15, RZ, RZ ;  /* 0x000000ff0f0f9210 */ /* 0x000fc60007ffe1ff */
[----:B------:R-:W-:Y:S01]  /*1630*/  IMAD.MOV R2, RZ, RZ, -R14 ;  /* 0x000000ffff027224 */ /* 0x000fe200078e0a0e */
[----:B------:R-:W-:Y:S01]  /*1640*/  @!P4 LOP3.LUT R9, RZ, R10, RZ, 0x33, !PT ;  /* 0x0000000aff09c212 */ /* 0x000fe200078e33ff */
[----:B------:R-:W-:Y:S01]  /*1650*/  IMAD R14, R14, UR13, RZ ;  /* 0x0000000d0e0e7c24 */ /* 0x000fe2000f8e02ff */
[----:B------:R-:W-:Y:S01]  /*1660*/  @!P3 LOP3.LUT R15, RZ, R7, RZ, 0x33, !PT ;  /* 0x00000007ff0fb212 */ /* 0x000fe200078e33ff */
[----:B------:R-:W-:Y:S02]  /*1670*/  IMAD R2, R5, R2, R4 ;  /* 0x0000000205027224 */ /* 0x000fe400078e0204 */
[----:B------:R-:W-:Y:S02]  /*1680*/  IMAD R26, R9, UR6, RZ ;  /* 0x00000006091a7c24 */ /* 0x000fe4000f8e02ff */
[----:B----4-:R-:W-:Y:S02]  /*1690*/  IMAD R25, R15, UR4, RZ ;  /* 0x000000040f197c24 */ /* 0x010fe4000f8e02ff */
[----:B------:R-:W-:-:S02]  /*16a0*/  IMAD R14, R157, UR17, R14 ;  /* 0x000000119d0e7c24 */ /* 0x000fc4000f8e020e */
[C---:B-----5:R-:W-:Y:S02]  /*16b0*/  IMAD R26, R0.reuse, UR7, R26 ;  /* 0x00000007001a7c24 */ /* 0x060fe4000f8e021a */
[----:B------:R-:W-:Y:S02]  /*16c0*/  IMAD R25, R0, UR5, R25 ;  /* 0x0000000500197c24 */ /* 0x000fe4000f8e0219 */
[----:B------:R-:W-:-:S07]  /*16d0*/  IMAD R24, R2, UR12, R14 ;  /* 0x0000000c02187c24 */ /* 0x000fce000f8e020e */
.L_x_2260:
[----:B------:R-:W0:Y:S01]  /*16e0*/  LDCU UR6, c[0x0][0x424] ;  /* 0x00008480ff0677ac */ /* 0x000e220008000800 */
[----:B------:R-:W-:Y:S01]  /*16f0*/  IMAD.MOV.U32 R0, RZ, RZ, RZ ;  /* 0x000000ffff007224 */ /* 0x000fe200078e00ff */
[----:B------:R-:W-:Y:S01]  /*1700*/  MOV R158, R24 ;  /* 0x00000018009e7202 */ /* 0x000fe20000000f00 */
[----:B------:R-:W-:Y:S01]  /*1710*/  IMAD.MOV.U32 R160, RZ, RZ, RZ ;  /* 0x000000ffffa07224 */ /* 0x000fe200078e00ff */
[----:B------:R-:W1:Y:S01]  /*1720*/  LDCU.64 UR4, c[0x0][0x430] ;  /* 0x00008600ff0477ac */ /* 0x000e620008000a00 */
[----:B0-----:R-:W-:-:S05]  /*1730*/  IMAD R7, R27, UR6, R26 ;  /* 0x000000061b077c24 */ /* 0x001fca000f8e021a */
[----:B-1----:R-:W-:-:S04]  /*1740*/  IADD3 R6, P1, PT, R7, UR4, RZ ;  /* 0x0000000407067c10 */ /* 0x002fc8000ff3e0ff */
[----:B------:R-:W-:Y:S02]  /*1750*/  IADD3 R6, P0, PT, R6, 0x3, RZ ;  /* 0x0000000306067810 */ /* 0x000fe40007f1e0ff */
[----:B------:R-:W-:-:S05]  /*1760*/  LEA.HI.X.SX32 R7, R7, UR5, 0x1, P1 ;  /* 0x0000000507077c11 */ /* 0x000fca00088f0eff */
[----:B------:R-:W-:-:S07]  /*1770*/  IMAD.X R7, RZ, RZ, R7, P0 ;  /* 0x000000ffff077224 */ /* 0x000fce00000e0607 */
.L_x_2259:
[----:B------:R-:W2:Y:S01]  /*1780*/  LDG.E.U8 R3, desc[UR8][R6.64+-0x3] ;  /* 0xfffffd0806037981 */ /* 0x000ea2000c1e1100 */
[----:B------:R-:W-:Y:S02]  /*1790*/  IADD3 R20, P0, PT, R158, UR10, RZ ;  /* 0x0000000a9e147c10 */ /* 0x000fe4000ff1e0ff */
[----:B------:R-:W-:Y:S01]  /*17a0*/  IADD3 R160, PT, PT, R160, 0x8, RZ ;  /* 0x00000008a0a07810 */ /* 0x000fe20007ffe0ff */
[----:B------:R-:W3:Y:S01]  /*17b0*/  LDG.E.U8 R4, desc[UR8][R6.64+-0x2] ;  /* 0xfffffe0806047981 */ /* 0x000ee2000c1e1100 */
[----:B------:R-:W-:Y:S02]  /*17c0*/  LEA.HI.X.SX32 R21, R158, UR11, 0x1, P0 ;  /* 0x0000000b9e157c11 */ /* 0x000fe400080f0eff */
[----:B------:R-:W-:Y:S01]  /*17d0*/  ISETP.NE.AND P1, PT, R160, 0x80, PT ;  /* 0x00000080a000780c */ /* 0x000fe20003f25270 */
[----:B------:R-:W4:Y:S01]  /*17e0*/  LDG.E.U8 R18, desc[UR8][R6.64+-0x1] ;  /* 0xffffff0806127981 */ /* 0x000f22000c1e1100 */
[----:B------:R-:W-:Y:S03]  /*17f0*/  IADD3 R158, PT, PT, R158, 0x8, RZ ;  /* 0x000000089e9e7810 */ /* 0x000fe60007ffe0ff */
[----:B------:R-:W5:Y:S04]  /*1800*/  LDG.E.U8 R2, desc[UR8][R20.64] ;  /* 0x0000000814027981 */ /* 0x000f68000c1e1100 */
[----:B------:R-:W4:Y:S04]  /*1810*/  LDG.E.U8 R5, desc[UR8][R20.64+0x1] ;  /* 0x0000010814057981 */ /* 0x000f28000c1e1100 */
        /* <DEDUP_REMOVED lines=10> */
[----:B------:R0:W4:Y:S02]  /*18c0*/  LDG.E.U8 R8, desc[UR8][R6.64+0x4] ;  /* 0x0000040806087981 */ /* 0x000124000c1e1100 */
[----:B0-----:R-:W-:Y:S04]  /*18d0*/  IADD3 R6, P0, PT, R6, 0x8, RZ ;  /* 0x0000000806067810 */ /* 0x001fe80007f1e0ff */
[----:B------:R-:W-:Y:S02]  /*18e0*/  IADD3.X R7, PT, PT, RZ, R7, RZ, P0, !PT ;  /* 0x00000007ff077210 */ /* 0x000fe400007fe4ff */
[----:B--2---:R-:W-:Y:S02]  /*18f0*/  F2FP.F16.E5M2.UNPACK_B R3, R3 ;  /* 0x00000003ff03723e */ /* 0x004fe400020004ff */
[----:B---3--:R-:W-:Y:S03]  /*1900*/  F2FP.F16.E5M2.UNPACK_B R4, R4 ;  /* 0x00000004ff04723e */ /* 0x008fe600020004ff */
[----:B------:R-:W-:Y:S01]  /*1910*/  HADD2.F32 R3, -RZ, R3.H0_H0 ;  /* 0x20000003ff037230 */ /* 0x000fe20000004100 */
[----:B-----5:R-:W-:Y:S02]  /*1920*/  F2FP.F16.E5M2.UNPACK_B R2, R2 ;  /* 0x00000002ff02723e */ /* 0x020fe400020004ff */
[----:B----4-:R-:W-:Y:S03]  /*1930*/  F2FP.F16.E5M2.UNPACK_B R5, R5 ;  /* 0x00000005ff05723e */ /* 0x010fe600020004ff */
[----:B------:R-:W-:Y:S05]  /*1940*/  HADD2.F32 R2, -RZ, R2.H0_H0 ;  /* 0x20000002ff027230 */ /* 0x000fea0000004100 */
[----:B------:R-:W-:Y:S01]  /*1950*/  FFMA R0, R2, R3, R0 ;  /* 0x0000000302007223 */ /* 0x000fe20000000000 */
[----:B------:R-:W-:Y:S01]  /*1960*/  HADD2.F32 R2, -RZ, R5.H0_H0 ;  /* 0x20000005ff027230 */ /* 0x000fe20000004100 */
[----:B------:R-:W-:Y:S01]  /*1970*/  F2FP.F16.E5M2.UNPACK_B R5, R19 ;  /* 0x00000013ff05723e */ /* 0x000fe200020004ff */
[----:B------:R-:W-:Y:S01]  /*1980*/  HADD2.F32 R3, -RZ, R4.H0_H0 ;  /* 0x20000004ff037230 */ /* 0x000fe20000004100 */
[----:B------:R-:W-:Y:S02]  /*1990*/  F2FP.F16.E5M2.UNPACK_B R4, R18 ;  /* 0x00000012ff04723e */ /* 0x000fe400020004ff */
[----:B------:R-:W-:Y:S02]  /*19a0*/  F2FP.F16.E5M2.UNPACK_B R12, R12 ;  /* 0x0000000cff0c723e */ /* 0x000fe400020004ff */
        /* <DEDUP_REMOVED lines=9> */
[----:B------:R-:W-:Y:S02]  /*1a40*/  HADD2.F32 R3, -RZ, R5.H0_H0 ;  /* 0x20000005ff037230 */ /* 0x000fe40000004100 */
[----:B------:R-:W-:Y:S01]  /*1a50*/  HADD2.F32 R4, -RZ, R4.H0_H0 ;  /* 0x20000004ff047230 */ /* 0x000fe20000004100 */
[----:B------:R-:W-:Y:S01]  /*1a60*/  F2FP.F16.E5M2.UNPACK_B R13, R13 ;  /* 0x0000000dff0d723e */ /* 0x000fe200020004ff */
[----:B------:R-:W-:Y:S02]  /*1a70*/  HADD2.F32 R5, -RZ, R15.H0_H0 ;  /* 0x2000000fff057230 */ /* 0x000fe40000004100 */
[----:B------:R-:W-:Y:S01]  /*1a80*/  FFMA R0, R2, R3, R0 ;  /* 0x0000000302007223 */ /* 0x000fe20000000000 */
[----:B------:R-:W-:Y:S01]  /*1a90*/  HADD2.F32 R2, -RZ, R14.H0_H0 ;  /* 0x2000000eff027230 */ /* 0x000fe20000004100 */
[----:B------:R-:W-:Y:S01]  /*1aa0*/  F2FP.F16.E5M2.UNPACK_B R11, R11 ;  /* 0x0000000bff0b723e */ /* 0x000fe200020004ff */
[----:B------:R-:W-:Y:S02]  /*1ab0*/  HADD2.F32 R3, -RZ, R13.H0_H0 ;  /* 0x2000000dff037230 */ /* 0x000fe40000004100 */
[----:B------:R-:W-:Y:S04]  /*1ac0*/  FFMA R0, R4, R5, R0 ;  /* 0x0000000504007223 */ /* 0x000fe80000000000 */
[----:B------:R-:W-:Y:S01]  /*1ad0*/  FFMA R0, R2, R3, R0 ;  /* 0x0000000302007223 */ /* 0x000fe20000000000 */
[----:B------:R-:W-:Y:S01]  /*1ae0*/  HADD2.F32 R2, -RZ, R11.H0_H0 ;  /* 0x2000000bff027230 */ /* 0x000fe20000004100 */
[----:B------:R-:W-:Y:S02]  /*1af0*/  F2FP.F16.E5M2.UNPACK_B R3, R10 ;  /* 0x0000000aff03723e */ /* 0x000fe400020004ff */
[----:B------:R-:W-:Y:S02]  /*1b00*/  F2FP.F16.E5M2.UNPACK_B R4, R9 ;  /* 0x00000009ff04723e */ /* 0x000fe400020004ff */
[----:B------:R-:W-:Y:S01]  /*1b10*/  F2FP.F16.E5M2.UNPACK_B R5, R8 ;  /* 0x00000008ff05723e */ /* 0x000fe200020004ff */
[----:B------:R-:W-:Y:S02]  /*1b20*/  HADD2.F32 R3, -RZ, R3.H0_H0 ;  /* 0x20000003ff037230 */ /* 0x000fe40000004100 */
[----:B------:R-:W-:Y:S02]  /*1b30*/  HADD2.F32 R4, -RZ, R4.H0_H0 ;  /* 0x20000004ff047230 */ /* 0x000fe40000004100 */
[----:B------:R-:W-:Y:S02]  /*1b40*/  HADD2.F32 R5, -RZ, R5.H0_H0 ;  /* 0x20000005ff057230 */ /* 0x000fe40000004100 */
[----:B------:R-:W-:Y:S04]  /*1b50*/  FFMA R0, R2, R3, R0 ;  /* 0x0000000302007223 */ /* 0x000fe80000000000 */
[----:B------:R-:W-:Y:S01]  /*1b60*/  FFMA R0, R4, R5, R0 ;  /* 0x0000000504007223 */ /* 0x000fe20000000000 */
[----:B------:R-:W-:Y:S09]  /*1b70*/  @P1 BRA `(.L_x_2259) ;  /* 0xfffffffc00001947 */ /* 0x000ff2000383ffff */
[----:B------:R-:W0:Y:S01]  /*1b80*/  LDCU UR6, c[0x0][0x44c] ;  /* 0x00008980ff0677ac */ /* 0x000e220008000800 */
[----:B------:R-:W1:Y:S01]  /*1b90*/  LDC.64 R4, c[0x0][0x398] ;  /* 0x0000e600ff047b82 */ /* 0x000e620000000a00 */
[----:B------:R-:W2:Y:S01]  /*1ba0*/  LDCU.64 UR4, c[0x0][0x458] ;  /* 0x00008b00ff0477ac */ /* 0x000ea20008000a00 */
[----:B0-----:R-:W-:-:S05]  /*1bb0*/  IMAD R2, R27, UR6, R25 ;  /* 0x000000061b027c24 */ /* 0x001fca000f8e0219 */
[----:B--2---:R-:W-:-:S04]  /*1bc0*/  IADD3 R10, P0, PT, R2, UR4, RZ ;  /* 0x00000004020a7c10 */ /* 0x004fc8000ff1e0ff */
[----:B------:R-:W-:-:S05]  /*1bd0*/  LEA.HI.X.SX32 R11, R2, UR5, 0x1, P0 ;  /* 0x00000005020b7c11 */ /* 0x000fca00080f0eff */
[----:B------:R-:W2:Y:S04]  /*1be0*/  LDG.E.U8 R160, desc[UR8][R10.64+0x7f] ;  /* 0x00007f080aa07981 */ /* 0x000ea8000c1e1100 */
[----:B------:R-:W3:Y:S04]  /*1bf0*/  LDG.E.U8 R3, desc[UR8][R10.64+0x3] ;  /* 0x000003080a037981 */ /* 0x000ee8000c1e1100 */
[----:B------:R-:W4:Y:S04]  /*1c00*/  LDG.E.U8 R158, desc[UR8][R10.64+0x1] ;  /* 0x000001080a9e7981 */ /* 0x000f28000c1e1100 */
[----:B------:R-:W5:Y:S04]  /*1c10*/  LDG.E.U8 R2, desc[UR8][R10.64] ;  /* 0x000000080a027981 */ /* 0x000f68000c1e1100 */
[----:B------:R-:W5:Y:S01]  /*1c20*/  LDG.E.U8 R17, desc[UR8][R10.64+0x6] ;  /* 0x000006080a117981 */ /* 0x000f62000c1e1100 */
[----:B-1----:R-:W-:-:S03]  /*1c30*/  IMAD.WIDE R4, R157, 0x4, R4 ;  /* 0x000000049d047825 */ /* 0x002fc600078e0204 */
[----:B------:R-:W5:Y:S04]  /*1c40*/  LDG.E.U8 R18, desc[UR8][R10.64+0x5] ;  /* 0x000005080a127981 */ /* 0x000f68000c1e1100 */
[----:B------:R0:W5:Y:S04]  /*1c50*/  LDG.E R4, desc[UR8][R4.64] ;  /* 0x0000000804047981 */ /* 0x000168000c1e1900 */
[----:B------:R-:W5:Y:S04]  /*1c60*/  LDG.E.U8 R21, desc[UR8][R10.64+0x2] ;  /* 0x000002080a157981 */ /* 0x000f68000c1e1100 */
[----:B------:R-:W5:Y:S04]  /*1c70*/  LDG.E.U8 R19, desc[UR8][R10.64+0x4] ;  /* 0x000004080a137981 */ /* 0x000f68000c1e1100 */
[----:B------:R-:W5:Y:S04]  /*1c80*/  LDG.E.U8 R14, desc[UR8][R10.64+0x7] ;  /* 0x000007080a0e7981 */ /* 0x000f68000c1e1100 */
[----:B------:R-:W5:Y:S01]  /*1c90*/  LDG.E.U8 R9, desc[UR8][R10.64+0xa] ;  /* 0x00000a080a097981 */ /* 0x000f62000c1e1100 */
[----:B------:R-:W-:-:S03]  /*1ca0*/  FSETP.GEU.AND P0, PT, R159, R0, PT ;  /* 0x000000009f00720b */ /* 0x000fc60003f0e000 */
[----:B------:R-:W5:Y:S01]  /*1cb0*/  LDG.E.U8 R163, desc[UR8][R10.64+0xb] ;  /* 0x00000b080aa37981 */ /* 0x000f62000c1e1100 */
[----:B------:R-:W-:Y:S01]  /*1cc0*/  FSEL R6, R0, R159, !P0 ;  /* 0x0000009f00067208 */ /* 0x000fe20004000000 */
[----:B------:R-:W-:Y:S01]  /*1cd0*/  HFMA2 R7, -RZ, RZ, 0.96630859375, -0.0022525787353515625 ;  /* 0x3bbb989dff077431 */ /* 0x000fe200000001ff */
[----:B------:R-:W-:Y:S01]  /*1ce0*/  MOV R13, 0x437c0000 ;  /* 0x437c0000000d7802 */ /* 0x000fe20000000f00 */
[----:B------:R-:W5:Y:S02]  /*1cf0*/  LDG.E.U8 R162, desc[UR8][R10.64+0xc] ;  /* 0x00000c080aa27981 */ /* 0x000f64000c1e1100 */
[----:B------:R-:W-:Y:S01]  /*1d00*/  FADD R8, -R6, R159 ;  /* 0x0000009f06087221 */ /* 0x000fe20000000100 */
[----:B0-----:R-:W-:Y:S01]  /*1d10*/  FADD R5, R0, -R6 ;  /* 0x8000000600057221 */ /* 0x001fe20000000000 */
[----:B------:R-:W5:Y:S02]  /*1d20*/  LDG.E.U8 R12, desc[UR8][R10.64+0x9] ;  /* 0x000009080a0c7981 */ /* 0x000f64000c1e1100 */
[-C--:B------:R-:W-:Y:S01]  /*1d30*/  FMUL R8, R8, R23.reuse ;  /* 0x0000001708087220 */ /* 0x080fe20000400000 */
[----:B------:R-:W-:Y:S01]  /*1d40*/  FMUL R5, R5, R23 ;  /* 0x0000001705057220 */ /* 0x000fe20000400000 */
[----:B------:R-:W5:Y:S02]  /*1d50*/  LDG.E.U8 R20, desc[UR8][R10.64+0xd] ;  /* 0x00000d080a147981 */ /* 0x000f64000c1e1100 */
[-C--:B------:R-:W-:Y:S01]  /*1d60*/  FFMA.SAT R0, R8, R7.reuse, 0.5 ;  /* 0x3f00000008007423 */ /* 0x080fe20000002007 */
[----:B------:R-:W-:Y:S01]  /*1d70*/  FFMA.SAT R7, R5, R7, 0.5 ;  /* 0x3f00000005077423 */ /* 0x000fe20000002007 */
[----:B------:R-:W5:Y:S02]  /*1d80*/  LDG.E.U8 R16, desc[UR8][R10.64+0x8] ;  /* 0x000008080a107981 */ /* 0x000f64000c1e1100 */
[-C--:B------:R-:W-:Y:S01]  /*1d90*/  FFMA.RM R0, R0, R13.reuse, 12582913 ;  /* 0x4b40000100007423 */ /* 0x080fe2000000400d */
[----:B------:R-:W-:Y:S01]  /*1da0*/  FFMA.RM R13, R7, R13, 12582913 ;  /* 0x4b400001070d7423 */ /* 0x000fe2000000400d */
[----:B------:R-:W5:Y:S03]  /*1db0*/  LDG.E.U8 R15, desc[UR8][R10.64+0xf] ;  /* 0x00000f080a0f7981 */ /* 0x000f66000c1e1100 */
[----:B------:R-:W-:Y:S01]  /*1dc0*/  FADD R7, R13, -12583039 ;  /* 0xcb40007f0d077421 */ /* 0x000fe20000000000 */
[----:B------:R-:W5:Y:S03]  /*1dd0*/  LDG.E.U8 R161, desc[UR8][R10.64+0x11] ;  /* 0x000011080aa17981 */ /* 0x000f66000c1e1100 */
[C---:B------:R-:W-:Y:S01]  /*1de0*/  FFMA R7, R5.reuse, 1.4426950216293334961, -R7 ;  /* 0x3fb8aa3b05077823 */ /* 0x040fe20000000807 */
[----:B------:R-:W0:Y:S01]  /*1df0*/  LDCU UR4, c[0x0][0x360] ;  /* 0x00006c00ff0477ac */ /* 0x000e220008000800 */
[----:B------:R-:W5:Y:S02]  /*1e00*/  LDG.E.U8 R159, desc[UR8][R10.64+0x12] ;  /* 0x000012080a9f7981 */ /* 0x000f64000c1e1100 */
[----:B------:R-:W-:Y:S01]  /*1e10*/  FFMA R7, R5, 1.925963033500011079e-08, R7 ;  /* 0x32a5706005077823 */ /* 0x000fe20000000007 */
[----:B------:R-:W-:Y:S01]  /*1e20*/  FADD R5, R0, -12583039 ;  /* 0xcb40007f00057421 */ /* 0x000fe20000000000 */
[----:B------:R-:W5:Y:S03]  /*1e30*/  LDG.E.U8 R164, desc[UR8][R10.64+0x23] ;  /* 0x000023080aa47981 */ /* 0x000f66000c1e1100 */
[C---:B------:R-:W-:Y:S01]  /*1e40*/  FFMA R5, R8.reuse, 1.4426950216293334961, -R5 ;  /* 0x3fb8aa3b08057823 */ /* 0x040fe20000000805 */
[----:B------:R-:W1:Y:S03]  /*1e50*/  MUFU.EX2 R7, R7 ;  /* 0x0000000700077308 */ /* 0x000e660000000800 */
[----:B------:R-:W-:-:S02]  /*1e60*/  FFMA R8, R8, 1.925963033500011079e-08, R5 ;  /* 0x32a5706008087823 */ /* 0x000fc40000000005 */
[----:B------:R-:W5:Y:S01]  /*1e70*/  LDG.E.U8 R5, desc[UR8][R10.64+0xe] ;  /* 0x00000e080a057981 */ /* 0x000f62000c1e1100 */
[----:B------:R-:W-:-:S05]  /*1e80*/  SHF.L.U32 R13, R13, 0x17, RZ ;  /* 0x000000170d0d7819 */ /* 0x000fca00000006ff */
[----:B-1----:R-:W-:Y:S02]  /*1e90*/  FMUL R7, R13, R7 ;  /* 0x000000070d077220 */ /* 0x002fe40000400000 */
[----:B------:R-:W5:Y:S01]  /*1ea0*/  LDG.E.U8 R13, desc[UR8][R10.64+0x10] ;  /* 0x000010080a0d7981 */ /* 0x000f62000c1e1100 */
[----:B------:R-:W1:Y:S01]  /*1eb0*/  MUFU.EX2 R8, R8 ;  /* 0x0000000800087308 */ /* 0x000e620000000800 */
[----:B------:R-:W-:-:S05]  /*1ec0*/  SHF.L.U32 R0, R0, 0x17, RZ ;  /* 0x0000001700007819 */ /* 0x000fca00000006ff */
[----:B-1----:R-:W-:Y:S01]  /*1ed0*/  FMUL R8, R0, R8 ;  /* 0x0000000800087220 */ /* 0x002fe20000400000 */
[----:B0-----:R-:W-:Y:S02]  /*1ee0*/  IADD3 R27, PT, PT, R27, UR4, RZ ;  /* 0x000000041b1b7c10 */ /* 0x001fe4000fffe0ff */
[----:B--2---:R-:W-:Y:S02]  /*1ef0*/  F2FP.F16.E5M2.UNPACK_B R0, R160 ;  /* 0x000000a0ff00723e */ /* 0x004fe400020004ff */
[----:B------:R-:W2:Y:S03]  /*1f00*/  LDG.E.U8 R160, desc[UR8][R10.64+0x13] ;  /* 0x000013080aa07981 */ /* 0x000ea6000c1e1100 */
[----:B------:R-:W-:Y:S01]  /*1f10*/  HADD2.F32 R0, -RZ, R0.H0_H0 ;  /* 0x20000000ff007230 */ /* 0x000fe20000004100 */
[----:B---3--:R-:W-:-:S04]  /*1f20*/  F2FP.F16.E5M2.UNPACK_B R3, R3 ;  /* 0x00000003ff03723e */ /* 0x008fc800020004ff */
[----:B------:R-:W-:Y:S01]  /*1f30*/  FMUL R0, R7, R0 ;  /* 0x0000000007007220 */ /* 0x000fe20000400000 */
[----:B------:R-:W-:-:S03]  /*1f40*/  HADD2.F32 R3, -RZ, R3.H0_H0 ;  /* 0x20000003ff037230 */ /* 0x000fc60000004100 */
[C---:B------:R-:W-:Y:S01]  /*1f50*/  FFMA R156, R8.reuse, R156, R0 ;  /* 0x0000009c089c7223 */ /* 0x040fe20000000000 */
[----:B----4-:R-:W-:Y:S01]  /*1f60*/  F2FP.F16.E5M2.UNPACK_B R0, R158 ;  /* 0x0000009eff00723e */ /* 0x010fe200020004ff */
[C---:B------:R-:W-:Y:S01]  /*1f70*/  FMUL R3, R7.reuse, R3 ;  /* 0x0000000307037220 */ /* 0x040fe20000400000 */
[----:B-----5:R-:W-:Y:S01]  /*1f80*/  F2FP.F16.E5M2.UNPACK_B R2, R2 ;  /* 0x00000002ff02723e */ /* 0x020fe200020004ff */
[----:B------:R-:W3:Y:S02]  /*1f90*/  LDG.E.U8 R158, desc[UR8][R10.64+0x14] ;  /* 0x000014080a9e7981 */ /* 0x000ee4000c1e1100 */
[----:B------:R-:W-:Y:S02]  /*1fa0*/  HADD2.F32 R0, -RZ, R0.H0_H0 ;  /* 0x20000000ff007230 */ /* 0x000fe40000004100 */
[----:B------:R-:W-:Y:S01]  /*1fb0*/  FFMA R32, R8, R32, R3 ;  /* 0x0000002008207223 */ /* 0x000fe20000000003 */
[----:B------:R-:W-:Y:S02]  /*1fc0*/  F2FP.F16.E5M2.UNPACK_B R3, R17 ;  /* 0x00000011ff03723e */ /* 0x000fe400020004ff */
[----:B------:R-:W4:Y:S01]  /*1fd0*/  LDG.E.U8 R17, desc[UR8][R10.64+0x17] ;  /* 0x000017080a117981 */ /* 0x000f22000c1e1100 */
[----:B------:R-:W-:Y:S01]  /*1fe0*/  FMUL R0, R7, R0 ;  /* 0x0000000007007220 */ /* 0x000fe20000400000 */
[----:B------:R-:W-:-:S03]  /*1ff0*/  HADD2.F32 R2, -RZ, R2.H0_H0 ;  /* 0x20000002ff027230 */ /* 0x000fc60000004100 */
[C---:B------:R-:W-:Y:S01]  /*2000*/  FFMA R30, R8.reuse, R30, R0 ;  /* 0x0000001e081e7223 */ /* 0x040fe20000000000 */
[----:B------:R-:W-:Y:S01]  /*2010*/  F2FP.F16.E5M2.UNPACK_B R0, R18 ;  /* 0x00000012ff00723e */ /* 0x000fe200020004ff */
[----:B------:R-:W-:Y:S01]  /*2020*/  FMUL R2, R7, R2 ;  /* 0x0000000207027220 */ /* 0x000fe20000400000 */
[----:B------:R-:W-:Y:S01]  /*2030*/  ISETP.GE.AND P0, PT, R27, R4, PT ;  /* 0x000000041b00720c */ /* 0x000fe20003f06270 */
[----:B------:R-:W-:Y:S01]  /*2040*/  HADD2.F32 R3, -RZ, R3.H0_H0 ;  /* 0x20000003ff037230 */ /* 0x000fe20000004100 */
[----:B------:R-:W-:Y:S01]  /*2050*/  F2FP.F16.E5M2.UNPACK_B R4, R21 ;  /* 0x00000015ff04723e */ /* 0x000fe200020004ff */
[----:B------:R-:W-:Y:S01]  /*2060*/  HADD2.F32 R0, -RZ, R0.H0_H0 ;  /* 0x20000000ff007230 */ /* 0x000fe20000004100 */
[----:B------:R-:W5:Y:S01]  /*2070*/  LDG.E.U8 R21, desc[UR8][R10.64+0x15] ;  /* 0x000015080a157981 */ /* 0x000f62000c1e1100 */
[C---:B------:R-:W-:Y:S01]  /*2080*/  FFMA R29, R8.reuse, R29, R2 ;  /* 0x0000001d081d7223 */ /* 0x040fe20000000002 */
[----:B------:R-:W-:Y:S02]  /*2090*/  F2FP.F16.E5M2.UNPACK_B R2, R19 ;  /* 0x00000013ff02723e */ /* 0x000fe400020004ff */
[C---:B------:R-:W-:Y:S01]  /*20a0*/  FMUL R0, R7.reuse, R0 ;  /* 0x0000000007007220 */ /* 0x040fe20000400000 */
[----:B------:R-:W5:Y:S03]  /*20b0*/  LDG.E.U8 R19, desc[UR8][R10.64+0x18] ;  /* 0x000018080a137981 */ /* 0x000f66000c1e1100 */
[C---:B------:R-:W-:Y:S01]  /*20c0*/  FFMA R34, R8.reuse, R34, R0 ;  /* 0x0000002208227223 */ /* 0x040fe20000000000 */
[----:B------:R-:W-:Y:S01]  /*20d0*/  FMUL R0, R7, R3 ;  /* 0x0000000307007220 */ /* 0x000fe20000400000 */
[----:B------:R-:W5:Y:S03]  /*20e0*/  LDG.E.U8 R18, desc[UR8][R10.64+0x1a] ;  /* 0x00001a080a127981 */ /* 0x000f66000c1e1100 */
[----:B------:R-:W-:Y:S01]  /*20f0*/  FFMA R35, R8, R35, R0 ;  /* 0x0000002308237223 */ /* 0x000fe20000000000 */
[----:B------:R-:W-:-:S02]  /*2100*/  F2FP.F16.E5M2.UNPACK_B R0, R14 ;  /* 0x0000000eff00723e */ /* 0x000fc400020004ff */
[----:B------:R-:W5:Y:S03]  /*2110*/  LDG.E.U8 R14, desc[UR8][R10.64+0x19] ;  /* 0x000019080a0e7981 */ /* 0x000f66000c1e1100 */
[----:B------:R-:W-:-:S05]  /*2120*/  HADD2.F32 R0, -RZ, R0.H0_H0 ;  /* 0x20000000ff007230 */ /* 0x000fca0000004100 */
[----:B------:R-:W-:-:S04]  /*2130*/  FMUL R0, R7, R0 ;  /* 0x0000000007007220 */ /* 0x000fc80000400000 */
[----:B------:R-:W-:Y:S01]  /*2140*/  FFMA R36, R8, R36, R0 ;  /* 0x0000002408247223 */ /* 0x000fe20000000000 */
[----:B------:R-:W-:Y:S02]  /*2150*/  F2FP.F16.E5M2.UNPACK_B R0, R9 ;  /* 0x00000009ff00723e */ /* 0x000fe400020004ff */
[----:B------:R-:W5:Y:S03]  /*2160*/  LDG.E.U8 R9, desc[UR8][R10.64+0x1d] ;  /* 0x00001d080a097981 */ /* 0x000f66000c1e1100 */
[----:B------:R-:W-:-:S05]  /*2170*/  HADD2.F32 R0, -RZ, R0.H0_H0 ;  /* 0x20000000ff007230 */ /* 0x000fca0000004100 */
[----:B------:R-:W-:-:S04]  /*2180*/  FMUL R0, R7, R0 ;  /* 0x0000000007007220 */ /* 0x000fc80000400000 */
[----:B------:R-:W-:Y:S01]  /*2190*/  FFMA R39, R8, R39, R0 ;  /* 0x0000002708277223 */ /* 0x000fe20000000000 */
[----:B------:R-:W-:Y:S01]  /*21a0*/  F2FP.F16.E5M2.UNPACK_B R0, R163 ;  /* 0x000000a3ff00723e */ /* 0x000fe200020004ff */
[----:B------:R-:W-:Y:S01]  /*21b0*/  HADD2.F32 R2, -RZ, R2.H0_H0 ;  /* 0x20000002ff027230 */ /* 0x000fe20000004100 */
[----:B------:R-:W-:Y:S01]  /*21c0*/  F2FP.F16.E5M2.UNPACK_B R3, R16 ;  /* 0x00000010ff03723e */ /* 0x000fe200020004ff */
[----:B------:R-:W-:Y:S01]  /*21d0*/  HADD2.F32 R4, -RZ, R4.H0_H0 ;  /* 0x20000004ff047230 */ /* 0x000fe20000004100 */
[----:B------:R-:W5:Y:S01]  /*21e0*/  LDG.E.U8 R16, desc[UR8][R10.64+0x1b] ;  /* 0x00001b080a107981 */ /* 0x000f62000c1e1100 */
[----:B------:R-:W-:-:S03]  /*21f0*/  HADD2.F32 R0, -RZ, R0.H0_H0 ;  /* 0x20000000ff007230 */ /* 0x000fc60000004100 */
[----:B------:R-:W5:Y:S02]  /*2200*/  LDG.E.U8 R163, desc[UR8][R10.64+0x24] ;  /* 0x000024080aa37981 */ /* 0x000f64000c1e1100 */
[----:B------:R-:W-:-:S04]  /*2210*/  FMUL R0, R7, R0 ;  /* 0x0000000007007220 */ /* 0x000fc80000400000 */
[----:B------:R-:W-:Y:S01]  /*2220*/  FFMA R40, R8, R40, R0 ;  /* 0x0000002808287223 */ /* 0x000fe20000000000 */
[----:B------:R-:W-:Y:S02]  /*2230*/  F2FP.F16.E5M2.UNPACK_B R0, R162 ;  /* 0x000000a2ff00723e */ /* 0x000fe400020004ff */
[----:B------:R-:W5:Y:S03]  /*2240*/  LDG.E.U8 R162, desc[UR8][R10.64+0x1e] ;  /* 0x00001e080aa27981 */ /* 0x000f66000c1e1100 */
[----:B------:R-:W-:Y:S02]  /*2250*/  HADD2.F32 R0, -RZ, R0.H0_H0 ;  /* 0x20000000ff007230 */ /* 0x000fe40000004100 */
[----:B------:R-:W-:-:S03]  /*2260*/  FMUL R2, R7, R2 ;  /* 0x0000000207027220 */ /* 0x000fc60000400000 */
[----:B------:R-:W-:Y:S01]  /*2270*/  FMUL R0, R7, R0 ;  /* 0x0000000007007220 */ /* 0x000fe20000400000 */
[C---:B------:R-:W-:Y:S01]  /*2280*/  FFMA R33, R8.reuse, R33, R2 ;  /* 0x0000002108217223 */ /* 0x040fe20000000002 */
[----:B------:R-:W-:Y:S02]  /*2290*/  F2FP.F16.E5M2.UNPACK_B R2, R12 ;  /* 0x0000000cff02723e */ /* 0x000fe400020004ff */
[----:B------:R-:W-:Y:S01]  /*22a0*/  FFMA R41, R8, R41, R0 ;  /* 0x0000002908297223 */ /* 0x000fe20000000000 */
[----:B------:R-:W5:Y:S01]  /*22b0*/  LDG.E.U8 R12, desc[UR8][R10.64+0x1c] ;  /* 0x00001c080a0c7981 */ /* 0x000f62000c1e1100 */
[----:B------:R-:W-:-:S03]  /*22c0*/  F2FP.F16.E5M2.UNPACK_B R0, R20 ;  /* 0x00000014ff00723e */ /* 0x000fc600020004ff */
[----:B------:R-:W5:Y:S02]  /*22d0*/  LDG.E.U8 R20, desc[UR8][R10.64+0x1f] ;  /* 0x00001f080a147981 */ /* 0x000f64000c1e1100 */
[----:B------:R-:W-:-:S05]  /*22e0*/  HADD2.F32 R0, -RZ, R0.H0_H0 ;  /* 0x20000000ff007230 */ /* 0x000fca0000004100 */
[----:B------:R-:W-:-:S04]  /*22f0*/  FMUL R0, R7, R0 ;  /* 0x0000000007007220 */ /* 0x000fc80000400000 */
[----:B------:R-:W-:Y:S01]  /*2300*/  FFMA R42, R8, R42, R0 ;  /* 0x0000002a082a7223 */ /* 0x000fe20000000000 */
[----:B------:R-:W-:Y:S02]  /*2310*/  F2FP.F16.E5M2.UNPACK_B R0, R5 ;  /* 0x00000005ff00723e */ /* 0x000fe400020004ff */
[----:B------:R-:W5:Y:S01]  /*2320*/  LDG.E.U8 R5, desc[UR8][R10.64+0x20] ;  /* 0x000020080a057981 */ /* 0x000f62000c1e1100 */
[----:B------:R-:W-:-:S05]  /*2330*/  HADD2.F32 R3, -RZ, R3.H0_H0 ;  /* 0x20000003ff037230 */ /* 0x000fca0000004100 */
[----:B------:R-:W-:-:S04]  /*2340*/  FMUL R3, R7, R3 ;  /* 0x0000000307037220 */ /* 0x000fc80000400000 */
[C---:B------:R-:W-:Y:S01]  /*2350*/  FFMA R37, R8.reuse, R37, R3 ;  /* 0x0000002508257223 */ /* 0x040fe20000000003 */
[----:B------:R-:W-:Y:S02]  /*2360*/  F2FP.F16.E5M2.UNPACK_B R3, R13 ;  /* 0x0000000dff03723e */ /* 0x000fe400020004ff */
[----:B------:R-:W5:Y:S01]  /*2370*/  LDG.E.U8 R13, desc[UR8][R10.64+0x22] ;  /* 0x000022080a0d7981 */ /* 0x000f62000c1e1100 */
[----:B------:R-:W-:Y:S01]  /*2380*/  FMUL R4, R7, R4 ;  /* 0x0000000407047220 */ /* 0x000fe20000400000 */
[----:B------:R-:W-:Y:S02]  /*2390*/  HADD2.F32 R0, -RZ, R0.H0_H0 ;  /* 0x20000000ff007230 */ /* 0x000fe40000004100 */
[----:B------:R-:W-:Y:S02]  /*23a0*/  HADD2.F32 R2, -RZ, R2.H0_H0 ;  /* 0x20000002ff027230 */ /* 0x000fe40000004100 */
[----:B------:R-:W-:Y:S01]  /*23b0*/  FFMA R31, R8, R31, R4 ;  /* 0x0000001f081f7223 */ /* 0x000fe20000000004 */
[----:B------:R-:W-:-:S02]  /*23c0*/  HADD2.F32 R3, -RZ, R3.H0_H0 ;  /* 0x20000003ff037230 */ /* 0x000fc40000004100 */
[C---:B------:R-:W-:Y:S01]  /*23d0*/  FMUL R0, R7.reuse, R0 ;  /* 0x0000000007007220 */ /* 0x040fe20000400000 */
[----:B------:R-:W5:Y:S01]  /*23e0*/  LDG.E.U8 R4, desc[UR8][R10.64+0x16] ;  /* 0x000016080a047981 */ /* 0x000f62000c1e1100 */
[C---:B------:R-:W-:Y:S02]  /*23f0*/  FMUL R2, R7.reuse, R2 ;  /* 0x0000000207027220 */ /* 0x040fe40000400000 */
[C---:B------:R-:W-:Y:S01]  /*2400*/  FFMA R43, R8.reuse, R43, R0 ;  /* 0x0000002b082b7223 */ /* 0x040fe20000000000 */
[----:B------:R-:W-:Y:S01]  /*2410*/  FMUL R3, R7, R3 ;  /* 0x0000000307037220 */ /* 0x000fe20000400000 */
[----:B------:R-:W-:Y:S02]  /*2420*/  F2FP.F16.E5M2.UNPACK_B R0, R15 ;  /* 0x0000000fff00723e */ /* 0x000fe400020004ff */
[----:B------:R-:W5:Y:S01]  /*2430*/  LDG.E.U8 R15, desc[UR8][R10.64+0x21] ;  /* 0x000021080a0f7981 */ /* 0x000f62000c1e1100 */
[C---:B------:R-:W-:Y:S01]  /*2440*/  FFMA R38, R8.reuse, R38, R2 ;  /* 0x0000002608267223 */ /* 0x040fe20000000002 */
[----:B------:R-:W-:Y:S01]  /*2450*/  FFMA R45, R8, R45, R3 ;  /* 0x0000002d082d7223 */ /* 0x000fe20000000003 */
[----:B------:R-:W-:-:S05]  /*2460*/  F2FP.F16.E5M2.UNPACK_B R2, R161 ;  /* 0x000000a1ff02723e */ /* 0x000fca00020004ff */
[----:B------:R-:W-:Y:S02]  /*2470*/  HADD2.F32 R2, -RZ, R2.H0_H0 ;  /* 0x20000002ff027230 */ /* 0x000fe40000004100 */
[----:B------:R-:W-:Y:S01]  /*2480*/  HADD2.F32 R161, -RZ, R0.H0_H0 ;  /* 0x20000000ffa17230 */ /* 0x000fe20000004100 */
[----:B------:R-:W-:Y:S02]  /*2490*/  F2FP.F16.E5M2.UNPACK_B R0, R159 ;  /* 0x0000009fff00723e */ /* 0x000fe400020004ff */
[----:B------:R-:W-:Y:S01]  /*24a0*/  FMUL R2, R7, R2 ;  /* 0x0000000207027220 */ /* 0x000fe20000400000 */
[----:B------:R-:W5:Y:S03]  /*24b0*/  LDG.E.U8 R159, desc[UR8][R10.64+0x27] ;  /* 0x000027080a9f7981 */ /* 0x000f66000c1e1100 */
[----:B------:R-:W-:Y:S01]  /*24c0*/  FFMA R46, R8, R46, R2 ;  /* 0x0000002e082e7223 */ /* 0x000fe20000000002 */
[----:B------:R-:W-:-:S02]  /*24d0*/  HADD2.F32 R0, -RZ, R0.H0_H0 ;  /* 0x20000000ff007230 */ /* 0x000fc40000004100 */
[----:B------:R-:W-:-:S03]  /*24e0*/  FMUL R161, R7, R161 ;  /* 0x000000a107a17220 */ /* 0x000fc60000400000 */
[----:B------:R-:W-:Y:S01]  /*24f0*/  FMUL R0, R7, R0 ;  /* 0x0000000007007220 */ /* 0x000fe20000400000 */
[C---:B------:R-:W-:Y:S02]  /*2500*/  FFMA R44, R8.reuse, R44, R161 ;  /* 0x0000002c082c7223 */ /* 0x040fe400000000a1 */
[----:B------:R-:W5:Y:S01]  /*2510*/  LDG.E.U8 R161, desc[UR8][R10.64+0x25] ;  /* 0x000025080aa17981 */ /* 0x000f62000c1e1100 */
[----:B------:R-:W-:Y:S01]  /*2520*/  FFMA R47, R8, R47, R0 ;  /* 0x0000002f082f7223 */ /* 0x000fe20000000000 */
[----:B--2---:R-:W-:Y:S02]  /*2530*/  F2FP.F16.E5M2.UNPACK_B R3, R160 ;  /* 0x000000a0ff03723e */ /* 0x004fe400020004ff */
[----:B------:R-:W2:Y:S03]  /*2540*/  LDG.E.U8 R160, desc[UR8][R10.64+0x26] ;  /* 0x000026080aa07981 */ /* 0x000ea6000c1e1100 */
[----:B------:R-:W-:-:S05]  /*2550*/  HADD2.F32 R3, -RZ, R3.H0_H0 ;  /* 0x20000003ff037230 */ /* 0x000fca0000004100 */
[----:B------:R-:W-:-:S04]  /*2560*/  FMUL R3, R7, R3 ;  /* 0x0000000307037220 */ /* 0x000fc80000400000 */
[----:B------:R-:W-:Y:S01]  /*2570*/  FFMA R48, R8, R48, R3 ;  /* 0x0000003008307223 */ /* 0x000fe20000000003 */
[----:B---3--:R-:W-:Y:S02]  /*2580*/  F2FP.F16.E5M2.UNPACK_B R2, R158 ;  /* 0x0000009eff02723e */ /* 0x008fe400020004ff */
[----:B------:R-:W3:Y:S01]  /*2590*/  LDG.E.U8 R158, desc[UR8][R10.64+0x2b] ;  /* 0x00002b080a9e7981 */ /* 0x000ee2000c1e1100 */
[----:B----4-:R-:W-:-:S03]  /*25a0*/  F2FP.F16.E5M2.UNPACK_B R3, R17 ;  /* 0x00000011ff03723e */ /* 0x010fc600020004ff */
[----:B------:R-:W4:Y:S01]  /*25b0*/  LDG.E.U8 R17, desc[UR8][R10.64+0x29] ;  /* 0x000029080a117981 */ /* 0x000f22000c1e1100 */
[----:B------:R-:W-:-:S05]  /*25c0*/  HADD2.F32 R2, -RZ, R2.H0_H0 ;  /* 0x20000002ff027230 */ /* 0x000fca0000004100 */
[----:B------:R-:W-:Y:S01]  /*25d0*/  FMUL R2, R7, R2 ;  /* 0x0000000207027220 */ /* 0x000fe20000400000 */
[----:B-----5:R-:W-:-:S03]  /*25e0*/  F2FP.F16.E5M2.UNPACK_B R0, R21 ;  /* 0x00000015ff00723e */ /* 0x020fc600020004ff */
[----:B------:R-:W-:Y:S01]  /*25f0*/  FFMA R49, R8, R49, R2 ;  /* 0x0000003108317223 */ /* 0x000fe20000000002 */
[----:B------:R-:W5:Y:S01]  /*2600*/  LDG.E.U8 R21, desc[UR8][R10.64+0x28] ;  /* 0x000028080a157981 */ /* 0x000f62000c1e1100 */
[----:B------:R-:W-:Y:S01]  /*2610*/  F2FP.F16.E5M2.UNPACK_B R2, R19 ;  /* 0x00000013ff02723e */ /* 0x000fe200020004ff */
[----:B------:R-:W-:Y:S02]  /*2620*/  HADD2.F32 R0, -RZ, R0.H0_H0 ;  /* 0x20000000ff007230 */ /* 0x000fe40000004100 */
[----:B------:R-:W3:Y:S03]  /*2630*/  LDG.E.U8 R19, desc[UR8][R10.64+0x2a] ;  /* 0x00002a080a137981 */ /* 0x000ee6000c1e1100 */
[----:B------:R-:W-:-:S04]  /*2640*/  FMUL R0, R7, R0 ;  /* 0x0000000007007220 */ /* 0x000fc80000400000 */
[----:B------:R-:W-:Y:S01]  /*2650*/  FFMA R50, R8, R50, R0 ;  /* 0x0000003208327223 */ /* 0x000fe20000000000 */
[----:B------:R-:W-:Y:S02]  /*2660*/  F2FP.F16.E5M2.UNPACK_B R0, R14 ;  /* 0x0000000eff00723e */ /* 0x000fe400020004ff */
        /* <DEDUP_REMOVED lines=11> */
[----:B------:R-:W5:Y:S03]  /*2720*/  LDG.E.U8 R9, desc[UR8][R10.64+0x30] ;  /* 0x000030080a097981 */ /* 0x000f66000c1e1100 */
[----:B------:R-:W-:-:S05]  /*2730*/  HADD2.F32 R0, -RZ, R0.H0_H0 ;  /* 0x20000000ff007230 */ /* 0x000fca0000004100 */
[----:B------:R-:W-:-:S04]  /*2740*/  FMUL R0, R7, R0 ;  /* 0x0000000007007220 */ /* 0x000fc80000400000 */
[C---:B------:R-:W-:Y:S01]  /*2750*/  FFMA R58, R8.reuse, R58, R0 ;  /* 0x0000003a083a7223 */ /* 0x040fe20000000000 */
[----:B------:R-:W-:Y:S01]  /*2760*/  F2FP.F16.E5M2.UNPACK_B R0, R162 ;  /* 0x000000a2ff00723e */ /* 0x000fe200020004ff */
[----:B------:R-:W-:Y:S01]  /*2770*/  FMUL R2, R7, R2 ;  /* 0x0000000207027220 */ /* 0x000fe20000400000 */
[----:B------:R-:W-:Y:S01]  /*2780*/  HADD2.F32 R3, -RZ, R3.H0_H0 ;  /* 0x20000003ff037230 */ /* 0x000fe20000004100 */
[----:B------:R-:W5:Y:S02]  /*2790*/  LDG.E.U8 R162, desc[UR8][R10.64+0x31] ;  /* 0x000031080aa27981 */ /* 0x000f64000c1e1100 */
[----:B------:R-:W-:Y:S02]  /*27a0*/  HADD2.F32 R0, -RZ, R0.H0_H0 ;  /* 0x20000000ff007230 */ /* 0x000fe40000004100 */
[----:B------:R-:W-:-:S03]  /*27b0*/  FFMA R53, R8, R53, R2 ;  /* 0x0000003508357223 */ /* 0x000fc60000000002 */
[----:B------:R-:W-:Y:S01]  /*27c0*/  FMUL R0, R7, R0 ;  /* 0x0000000007007220 */ /* 0x000fe20000400000 */
[----:B------:R-:W-:-:S03]  /*27d0*/  F2FP.F16.E5M2.UNPACK_B R2, R12 ;  /* 0x0000000cff02723e */ /* 0x000fc600020004ff */
[C---:B------:R-:W-:Y:S01]  /*27e0*/  FFMA R59, R8.reuse, R59, R0 ;  /* 0x0000003b083b7223 */ /* 0x040fe20000000000 */
[----:B------:R-:W5:Y:S01]  /*27f0*/  LDG.E.U8 R12, desc[UR8][R10.64+0x2f] ;  /* 0x00002f080a0c7981 */ /* 0x000f62000c1e1100 */
[----:B------:R-:W-:Y:S01]  /*2800*/  F2FP.F16.E5M2.UNPACK_B R0, R20 ;  /* 0x00000014ff00723e */ /* 0x000fe200020004ff */
[----:B------:R-:W-:Y:S01]  /*2810*/  FMUL R3, R7, R3 ;  /* 0x0000000307037220 */ /* 0x000fe20000400000 */
[----:B------:R-:W-:Y:S01]  /*2820*/  HADD2.F32 R2, -RZ, R2.H0_H0 ;  /* 0x20000002ff027230 */ /* 0x000fe20000004100 */
[----:B------:R-:W5:Y:S02]  /*2830*/  LDG.E.U8 R20, desc[UR8][R10.64+0x34] ;  /* 0x000034080a147981 */ /* 0x000f64000c1e1100 */
[----:B------:R-:W-:Y:S02]  /*2840*/  HADD2.F32 R0, -RZ, R0.H0_H0 ;  /* 0x20000000ff007230 */ /* 0x000fe40000004100 */
[----:B------:R-:W-:-:S03]  /*2850*/  FFMA R52, R8, R52, R3 ;  /* 0x0000003408347223 */ /* 0x000fc60000000003 */
[----:B------:R-:W-:Y:S01]  /*2860*/  FMUL R0, R7, R0 ;  /* 0x0000000007007220 */ /* 0x000fe20000400000 */
[----:B------:R-:W-:Y:S02]  /*2870*/  F2FP.F16.E5M2.UNPACK_B R3, R16 ;  /* 0x00000010ff03723e */ /* 0x000fe400020004ff */
[----:B------:R-:W5:Y:S01]  /*2880*/  LDG.E.U8 R16, desc[UR8][R10.64+0x2e] ;  /* 0x00002e080a107981 */ /* 0x000f62000c1e1100 */
[----:B------:R-:W-:Y:S01]  /*2890*/  FFMA R60, R8, R60, R0 ;  /* 0x0000003c083c7223 */ /* 0x000fe20000000000 */
[----:B------:R-:W-:Y:S02]  /*28a0*/  F2FP.F16.E5M2.UNPACK_B R0, R5 ;  /* 0x00000005ff00723e */ /* 0x000fe400020004ff */
[----:B------:R-:W5:Y:S03]  /*28b0*/  LDG.E.U8 R5, desc[UR8][R10.64+0x32] ;  /* 0x000032080a057981 */ /* 0x000f66000c1e1100 */
[----:B------:R-:W-:-:S05]  /*28c0*/  HADD2.F32 R0, -RZ, R0.H0_H0 ;  /* 0x20000000ff007230 */ /* 0x000fca0000004100 */
[----:B------:R-:W-:-:S04]  /*28d0*/  FMUL R0, R7, R0 ;  /* 0x0000000007007220 */ /* 0x000fc80000400000 */
[C---:B------:R-:W-:Y:S01]  /*28e0*/  FFMA R61, R8.reuse, R61, R0 ;  /* 0x0000003d083d7223 */ /* 0x040fe20000000000 */
[----:B------:R-:W-:Y:S02]  /*28f0*/  F2FP.F16.E5M2.UNPACK_B R0, R13 ;  /* 0x0000000dff00723e */ /* 0x000fe400020004ff */
[----:B------:R-:W5:Y:S01]  /*2900*/  LDG.E.U8 R13, desc[UR8][R10.64+0x35] ;  /* 0x000035080a0d7981 */ /* 0x000f62000c1e1100 */
[----:B------:R-:W-:Y:S02]  /*2910*/  FMUL R2, R7, R2 ;  /* 0x0000000207027220 */ /* 0x000fe40000400000 */
[----:B------:R-:W-:Y:S01]  /*2920*/  HADD2.F32 R0, -RZ, R0.H0_H0 ;  /* 0x20000000ff007230 */ /* 0x000fe20000004100 */
[----:B------:R-:W-:Y:S01]  /*2930*/  F2FP.F16.E5M2.UNPACK_B R4, R4 ;  /* 0x00000004ff04723e */ /* 0x000fe200020004ff */
[----:B------:R-:W-:-:S03]  /*2940*/  FFMA R57, R8, R57, R2 ;  /* 0x0000003908397223 */ /* 0x000fc60000000002 */
[C---:B------:R-:W-:Y:S01]  /*2950*/  FMUL R0, R7.reuse, R0 ;  /* 0x0000000007007220 */ /* 0x040fe20000400000 */
[----:B------:R-:W-:Y:S01]  /*2960*/  HADD2.F32 R4, -RZ, R4.H0_H0 ;  /* 0x20000004ff047230 */ /* 0x000fe20000004100 */
[----:B------:R-:W-:Y:S02]  /*2970*/  F2FP.F16.E5M2.UNPACK_B R2, R15 ;  /* 0x0000000fff02723e */ /* 0x000fe400020004ff */
[----:B------:R-:W5:Y:S01]  /*2980*/  LDG.E.U8 R15, desc[UR8][R10.64+0x33] ;  /* 0x000033080a0f7981 */ /* 0x000f62000c1e1100 */
[----:B------:R-:W-:Y:S01]  /*2990*/  FFMA R63, R8, R63, R0 ;  /* 0x0000003f083f7223 */ /* 0x000fe20000000000 */
[----:B------:R-:W-:Y:S02]  /*29a0*/  HADD2.F32 R3, -RZ, R3.H0_H0 ;  /* 0x20000003ff037230 */ /* 0x000fe40000004100 */
[----:B------:R-:W-:-:S04]  /*29b0*/  FMUL R4, R7, R4 ;  /* 0x0000000407047220 */ /* 0x000fc80000400000 */
[C---:B------:R-:W-:Y:S01]  /*29c0*/  FFMA R51, R8.reuse, R51, R4 ;  /* 0x0000003308337223 */ /* 0x040fe20000000004 */
[C---:B------:R-:W-:Y:S01]  /*29d0*/  FMUL R3, R7.reuse, R3 ;  /* 0x0000000307037220 */ /* 0x040fe20000400000 */
[----:B------:R-:W-:Y:S01]  /*29e0*/  F2FP.F16.E5M2.UNPACK_B R4, R164 ;  /* 0x000000a4ff04723e */ /* 0x000fe200020004ff */
[----:B------:R-:W-:Y:S01]  /*29f0*/  HADD2.F32 R2, -RZ, R2.H0_H0 ;  /* 0x20000002ff027230 */ /* 0x000fe20000004100 */
[----:B------:R-:W5:Y:S01]  /*2a00*/  LDG.E.U8 R164, desc[UR8][R10.64+0x48] ;  /* 0x000048080aa47981 */ /* 0x000f62000c1e1100 */
[----:B------:R-:W-:Y:S01]  /*2a10*/  FFMA R56, R8, R56, R3 ;  /* 0x0000003808387223 */ /* 0x000fe20000000003 */
[----:B------:R-:W-:Y:S02]  /*2a20*/  F2FP.F16.E5M2.UNPACK_B R3, R163 ;  /* 0x000000a3ff03723e */ /* 0x000fe400020004ff */
[----:B------:R-:W-:Y:S01]  /*2a30*/  FMUL R2, R7, R2 ;  /* 0x0000000207027220 */ /* 0x000fe20000400000 */
[----:B------:R-:W5:Y:S02]  /*2a40*/  LDG.E.U8 R163, desc[UR8][R10.64+0x37] ;  /* 0x000037080aa37981 */ /* 0x000f64000c1e1100 */
[----:B------:R-:W-:-:S05]  /*2a50*/  HADD2.F32 R3, -RZ, R3.H0_H0 ;  /* 0x20000003ff037230 */ /* 0x000fca0000004100 */
[----:B------:R-:W-:Y:S01]  /*2a60*/  FMUL R3, R7, R3 ;  /* 0x0000000307037220 */ /* 0x000fe20000400000 */
[C---:B------:R-:W-:Y:S01]  /*2a70*/  FFMA R62, R8.reuse, R62, R2 ;  /* 0x0000003e083e7223 */ /* 0x040fe20000000002 */
[----:B------:R-:W-:Y:S02]  /*2a80*/  F2FP.F16.E5M2.UNPACK_B R2, R161 ;  /* 0x000000a1ff02723e */ /* 0x000fe400020004ff */
[----:B------:R-:W-:Y:S01]  /*2a90*/  FFMA R65, R8, R65, R3 ;  /* 0x0000004108417223 */ /* 0x000fe20000000003 */
[----:B------:R-:W-:Y:S01]  /*2aa0*/  F2FP.F16.E5M2.UNPACK_B R3, R159 ;  /* 0x0000009fff03723e */ /* 0x000fe200020004ff */
[----:B------:R-:W5:Y:S04]  /*2ab0*/  LDG.E.U8 R161, desc[UR8][R10.64+0x38] ;  /* 0x000038080aa17981 */ /* 0x000f68000c1e1100 */
[----:B------:R-:W5:Y:S01]  /*2ac0*/  LDG.E.U8 R159, desc[UR8][R10.64+0x3a] ;  /* 0x00003a080a9f7981 */ /* 0x000f62000c1e1100 */
[----:B------:R-:W-:-:S02]  /*2ad0*/  HADD2.F32 R3, -RZ, R3.H0_H0 ;  /* 0x20000003ff037230 */ /* 0x000fc40000004100 */
[----:B------:R-:W-:-:S03]  /*2ae0*/  HADD2.F32 R2, -RZ, R2.H0_H0 ;  /* 0x20000002ff027230 */ /* 0x000fc60000004100 */
[C---:B------:R-:W-:Y:S02]  /*2af0*/  FMUL R3, R7.reuse, R3 ;  /* 0x0000000307037220 */ /* 0x040fe40000400000 */
[----:B------:R-:W-:Y:S02]  /*2b00*/  FMUL R2, R7, R2 ;  /* 0x0000000207027220 */ /* 0x000fe40000400000 */
[C---:B------:R-:W-:Y:S02]  /*2b10*/  FFMA R68, R8.reuse, R68, R3 ;  /* 0x0000004408447223 */ /* 0x040fe40000000003 */
[----:B------:R-:W-:Y:S01]  /*2b20*/  FFMA R66, R8, R66, R2 ;  /* 0x0000004208427223 */ /* 0x000fe20000000002 */
[----:B--2---:R-:W-:-:S05]  /*2b30*/  F2FP.F16.E5M2.UNPACK_B R0, R160 ;  /* 0x000000a0ff00723e */ /* 0x004fca00020004ff */
[----:B------:R-:W-:Y:S02]  /*2b40*/  HADD2.F32 R0, -RZ, R0.H0_H0 ;  /* 0x20000000ff007230 */ /* 0x000fe40000004100 */
[----:B------:R-:W-:Y:S02]  /*2b50*/  HADD2.F32 R160, -RZ, R4.H0_H0 ;  /* 0x20000004ffa07230 */ /* 0x000fe40000004100 */
[----:B------:R-:W2:Y:S01]  /*2b60*/  LDG.E.U8 R4, desc[UR8][R10.64+0x36] ;  /* 0x000036080a047981 */ /* 0x000ea2000c1e1100 */
[----:B------:R-:W-:-:S04]  /*2b70*/  FMUL R0, R7, R0 ;  /* 0x0000000007007220 */ /* 0x000fc80000400000 */
[----:B------:R-:W-:Y:S01]  /*2b80*/  FFMA R67, R8, R67, R0 ;  /* 0x0000004308437223 */ /* 0x000fe20000000000 */
[----:B------:R-:W-:Y:S01]  /*2b90*/  FMUL R160, R7, R160 ;  /* 0x000000a007a07220 */ /* 0x000fe20000400000 */
[----:B----4-:R-:W-:-:S03]  /*2ba0*/  F2FP.F16.E5M2.UNPACK_B R0, R17 ;  /* 0x00000011ff00723e */ /* 0x010fc600020004ff */
[----:B------:R-:W-:Y:S01]  /*2bb0*/  FFMA R64, R8, R64, R160 ;  /* 0x0000004008407223 */ /* 0x000fe200000000a0 */
[----:B------:R-:W4:Y:S01]  /*2bc0*/  LDG.E.U8 R17, desc[UR8][R10.64+0x3f] ;  /* 0x00003f080a117981 */ /* 0x000f22000c1e1100 */
[----:B------:R-:W-:-:S03]  /*2bd0*/  HADD2.F32 R0, -RZ, R0.H0_H0 ;  /* 0x20000000ff007230 */ /* 0x000fc60000004100 */
[----:B------:R-:W4:Y:S02]  /*2be0*/  LDG.E.U8 R160, desc[UR8][R10.64+0x39] ;  /* 0x000039080aa07981 */ /* 0x000f24000c1e1100 */
[----:B------:R-:W-:-:S04]  /*2bf0*/  FMUL R0, R7, R0 ;  /* 0x0000000007007220 */ /* 0x000fc80000400000 */
[----:B------:R-:W-:Y:S01]  /*2c00*/  FFMA R70, R8, R70, R0 ;  /* 0x0000004608467223 */ /* 0x000fe20000000000 */
[----:B---3--:R-:W-:Y:S02]  /*2c10*/  F2FP.F16.E5M2.UNPACK_B R0, R19 ;  /* 0x00000013ff00723e */ /* 0x008fe400020004ff */
[----:B-----5:R-:W-:Y:S01]  /*2c20*/  F2FP.F16.E5M2.UNPACK_B R2, R21 ;  /* 0x00000015ff02723e */ /* 0x020fe200020004ff */
[----:B------:R-:W3:Y:S02]  /*2c30*/  LDG.E.U8 R19, desc[UR8][R10.64+0x3c] ;  /* 0x00003c080a137981 */ /* 0x000ee4000c1e1100 */
[----:B------:R-:W-:Y:S02]  /*2c40*/  HADD2.F32 R0, -RZ, R0.H0_H0 ;  /* 0x20000000ff007230 */ /* 0x000fe40000004100 */
[----:B------:R-:W5:Y:S03]  /*2c50*/  LDG.E.U8 R21, desc[UR8][R10.64+0x3b] ;  /* 0x00003b080a157981 */ /* 0x000f66000c1e1100 */
[----:B------:R-:W-:Y:S01]  /*2c60*/  FMUL R3, R7, R0 ;  /* 0x0000000007037220 */ /* 0x000fe20000400000 */
[----:B------:R-:W-:Y:S01]  /*2c70*/  F2FP.F16.E5M2.UNPACK_B R0, R14 ;  /* 0x0000000eff00723e */ /* 0x000fe200020004ff */
[----:B------:R-:W-:Y:S01]  /*2c80*/  HADD2.F32 R2, -RZ, R2.H0_H0 ;  /* 0x20000002ff027230 */ /* 0x000fe20000004100 */
[----:B------:R-:W5:Y:S03]  /*2c90*/  LDG.E.U8 R14, desc[UR8][R10.64+0x3d] ;  /* 0x00003d080a0e7981 */ /* 0x000f66000c1e1100 */
[----:B------:R-:W-:-:S05]  /*2ca0*/  HADD2.F32 R0, -RZ, R0.H0_H0 ;  /* 0x20000000ff007230 */ /* 0x000fca0000004100 */
[----:B------:R-:W-:-:S04]  /*2cb0*/  FMUL R0, R7, R0 ;  /* 0x0000000007007220 */ /* 0x000fc80000400000 */
[----:B------:R-:W-:Y:S01]  /*2cc0*/  FFMA R73, R8, R73, R0 ;  /* 0x0000004908497223 */ /* 0x000fe20000000000 */
[----:B------:R-:W-:Y:S02]  /*2cd0*/  F2FP.F16.E5M2.UNPACK_B R0, R18 ;  /* 0x00000012ff00723e */ /* 0x000fe400020004ff */
[----:B------:R-:W5:Y:S01]  /*2ce0*/  LDG.E.U8 R18, desc[UR8][R10.64+0x3e] ;  /* 0x00003e080a127981 */ /* 0x000f62000c1e1100 */
[----:B------:R-:W-:-:S04]  /*2cf0*/  FMUL R2, R7, R2 ;  /* 0x0000000207027220 */ /* 0x000fc80000400000 */
[----:B------:R-:W-:Y:S01]  /*2d00*/  FFMA R69, R8, R69, R2 ;  /* 0x0000004508457223 */ /* 0x000fe20000000002 */
[----:B------:R-:W-:Y:S01]  /*2d10*/  F2FP.F16.E5M2.UNPACK_B R2, R158 ;  /* 0x0000009eff02723e */ /* 0x000fe200020004ff */
[----:B------:R-:W-:Y:S01]  /*2d20*/  HADD2.F32 R0, -RZ, R0.H0_H0 ;  /* 0x20000000ff007230 */ /* 0x000fe20000004100 */
[----:B------:R-:W5:Y:S03]  /*2d30*/  LDG.E.U8 R158, desc[UR8][R10.64+0x40] ;  /* 0x000040080a9e7981 */ /* 0x000f66000c1e1100 */
[----:B------:R-:W-:Y:S02]  /*2d40*/  HADD2.F32 R2, -RZ, R2.H0_H0 ;  /* 0x20000002ff027230 */ /* 0x000fe40000004100 */
[----:B------:R-:W-:-:S03]  /*2d50*/  FMUL R0, R7, R0 ;  /* 0x0000000007007220 */ /* 0x000fc60000400000 */
[----:B------:R-:W-:Y:S01]  /*2d60*/  FMUL R2, R7, R2 ;  /* 0x0000000207027220 */ /* 0x000fe20000400000 */
[C---:B------:R-:W-:Y:S01]  /*2d70*/  FFMA R74, R8.reuse, R74, R0 ;  /* 0x0000004a084a7223 */ /* 0x040fe20000000000 */
[----:B------:R-:W-:Y:S02]  /*2d80*/  F2FP.F16.E5M2.UNPACK_B R0, R9 ;  /* 0x00000009ff00723e */ /* 0x000fe400020004ff */
[C---:B------:R-:W-:Y:S01]  /*2d90*/  FFMA R72, R8.reuse, R72, R2 ;  /* 0x0000004808487223 */ /* 0x040fe20000000002 */
[----:B------:R-:W-:Y:S01]  /*2da0*/  FFMA R71, R8, R71, R3 ;  /* 0x0000004708477223 */ /* 0x000fe20000000003 */
[----:B------:R-:W5:Y:S01]  /*2db0*/  LDG.E.U8 R9, desc[UR8][R10.64+0x43] ;  /* 0x000043080a097981 */ /* 0x000f62000c1e1100 */
[----:B------:R-:W-:-:S05]  /*2dc0*/  HADD2.F32 R0, -RZ, R0.H0_H0 ;  /* 0x20000000ff007230 */ /* 0x000fca0000004100 */
[----:B------:R-:W-:Y:S01]  /*2dd0*/  FMUL R0, R7, R0 ;  /* 0x0000000007007220 */ /* 0x000fe20000400000 */
[----:B------:R-:W-:Y:S02]  /*2de0*/  F2FP.F16.E5M2.UNPACK_B R2, R12 ;  /* 0x0000000cff02723e */ /* 0x000fe400020004ff */
[----:B------:R-:W5:Y:S01]  /*2df0*/  LDG.E.U8 R12, desc[UR8][R10.64+0x41] ;  /* 0x000041080a0c7981 */ /* 0x000f62000c1e1100 */
[----:B------:R-:W-:Y:S01]  /*2e00*/  FFMA R77, R8, R77, R0 ;  /* 0x0000004d084d7223 */ /* 0x000fe20000000000 */
[----:B------:R-:W-:Y:S01]  /*2e10*/  F2FP.F16.E5M2.UNPACK_B R0, R162 ;  /* 0x000000a2ff00723e */ /* 0x000fe200020004ff */
[----:B------:R-:W-:Y:S01]  /*2e20*/  HADD2.F32 R2, -RZ, R2.H0_H0 ;  /* 0x20000002ff027230 */ /* 0x000fe20000004100 */
[----:B------:R-:W5:Y:S03]  /*2e30*/  LDG.E.U8 R162, desc[UR8][R10.64+0x49] ;  /* 0x000049080aa27981 */ /* 0x000f66000c1e1100 */
[----:B------:R-:W-:Y:S01]  /*2e40*/  HADD2.F32 R0, -RZ, R0.H0_H0 ;  /* 0x20000000ff007230 */ /* 0x000fe20000004100 */
[----:B------:R-:W-:-:S02]  /*2e50*/  F2FP.F16.E5M2.UNPACK_B R3, R16 ;  /* 0x00000010ff03723e */ /* 0x000fc400020004ff */
[----:B------:R-:W5:Y:S02]  /*2e60*/  LDG.E.U8 R16, desc[UR8][R10.64+0x42] ;  /* 0x000042080a107981 */ /* 0x000f64000c1e1100 */
[C---:B------:R-:W-:Y:S01]  /*2e70*/  FMUL R0, R7.reuse, R0 ;  /* 0x0000000007007220 */ /* 0x040fe20000400000 */
[----:B------:R-:W-:-:S03]  /*2e80*/  FMUL R2, R7, R2 ;  /* 0x0000000207027220 */ /* 0x000fc60000400000 */
[C---:B------:R-:W-:Y:S01]  /*2e90*/  FFMA R78, R8.reuse, R78, R0 ;  /* 0x0000004e084e7223 */ /* 0x040fe20000000000 */
[----:B------:R-:W-:Y:S01]  /*2ea0*/  FFMA R76, R8, R76, R2 ;  /* 0x0000004c084c7223 */ /* 0x000fe20000000002 */
[----:B------:R-:W-:Y:S02]  /*2eb0*/  F2FP.F16.E5M2.UNPACK_B R0, R5 ;  /* 0x00000005ff00723e */ /* 0x000fe400020004ff */
[----:B------:R-:W5:Y:S01]  /*2ec0*/  LDG.E.U8 R5, desc[UR8][R10.64+0x44] ;  /* 0x000044080a057981 */ /* 0x000f62000c1e1100 */
[----:B------:R-:W-:-:S03]  /*2ed0*/  F2FP.F16.E5M2.UNPACK_B R2, R13 ;  /* 0x0000000dff02723e */ /* 0x000fc600020004ff */
[----:B------:R-:W5:Y:S01]  /*2ee0*/  LDG.E.U8 R13, desc[UR8][R10.64+0x47] ;  /* 0x000047080a0d7981 */ /* 0x000f62000c1e1100 */
[----:B------:R-:W-:-:S05]  /*2ef0*/  HADD2.F32 R0, -RZ, R0.H0_H0 ;  /* 0x20000000ff007230 */ /* 0x000fca0000004100 */
[----:B------:R-:W-:-:S04]  /*2f00*/  FMUL R0, R7, R0 ;  /* 0x0000000007007220 */ /* 0x000fc80000400000 */
[----:B------:R-:W-:Y:S01]  /*2f10*/  FFMA R79, R8, R79, R0 ;  /* 0x0000004f084f7223 */ /* 0x000fe20000000000 */
[----:B------:R-:W-:Y:S01]  /*2f20*/  F2FP.F16.E5M2.UNPACK_B R0, R15 ;  /* 0x0000000fff00723e */ /* 0x000fe200020004ff */
[----:B------:R-:W-:Y:S01]  /*2f30*/  HADD2.F32 R3, -RZ, R3.H0_H0 ;  /* 0x20000003ff037230 */ /* 0x000fe20000004100 */
[----:B------:R-:W5:Y:S03]  /*2f40*/  LDG.E.U8 R15, desc[UR8][R10.64+0x45] ;  /* 0x000045080a0f7981 */ /* 0x000f66000c1e1100 */
[----:B------:R-:W-:Y:S02]  /*2f50*/  HADD2.F32 R0, -RZ, R0.H0_H0 ;  /* 0x20000000ff007230 */ /* 0x000fe40000004100 */
[----:B------:R-:W-:-:S03]  /*2f60*/  FMUL R3, R7, R3 ;  /* 0x0000000307037220 */ /* 0x000fc60000400000 */
[----:B------:R-:W-:-:S04]  /*2f70*/  FMUL R0, R7, R0 ;  /* 0x0000000007007220 */ /* 0x000fc80000400000 */
[C---:B------:R-:W-:Y:S01]  /*2f80*/  FFMA R80, R8.reuse, R80, R0 ;  /* 0x0000005008507223 */ /* 0x040fe20000000000 */
[----:B------:R-:W-:Y:S01]  /*2f90*/  FFMA R75, R8, R75, R3 ;  /* 0x0000004b084b7223 */ /* 0x000fe20000000003 */
[----:B------:R-:W-:Y:S01]  /*2fa0*/  F2FP.F16.E5M2.UNPACK_B R3, R20 ;  /* 0x00000014ff03723e */ /* 0x000fe200020004ff */
[----:B------:R-:W-:Y:S01]  /*2fb0*/  HADD2.F32 R2, -RZ, R2.H0_H0 ;  /* 0x20000002ff027230 */ /* 0x000fe20000004100 */
[----:B------:R-:W5:Y:S03]  /*2fc0*/  LDG.E.U8 R20, desc[UR8][R10.64+0x46] ;  /* 0x000046080a147981 */ /* 0x000f66000c1e1100 */
[----:B------:R-:W-:Y:S02]  /*2fd0*/  HADD2.F32 R3, -RZ, R3.H0_H0 ;  /* 0x20000003ff037230 */ /* 0x000fe40000004100 */
[----:B------:R-:W-:-:S03]  /*2fe0*/  FMUL R2, R7, R2 ;  /* 0x0000000207027220 */ /* 0x000fc60000400000 */
[----:B------:R-:W-:Y:S01]  /*2ff0*/  FMUL R3, R7, R3 ;  /* 0x0000000307037220 */ /* 0x000fe20000400000 */
[----:B------:R-:W-:-:S03]  /*3000*/  FFMA R82, R8, R82, R2 ;  /* 0x0000005208527223 */ /* 0x000fc60000000002 */
[----:B------:R-:W-:Y:S01]  /*3010*/  FFMA R81, R8, R81, R3 ;  /* 0x0000005108517223 */ /* 0x000fe20000000003 */
[----:B------:R-:W-:Y:S02]  /*3020*/  F2FP.F16.E5M2.UNPACK_B R3, R161 ;  /* 0x000000a1ff03723e */ /* 0x000fe400020004ff */
[----:B------:R-:W5:Y:S03]  /*3030*/  LDG.E.U8 R161, desc[UR8][R10.64+0x4a] ;  /* 0x00004a080aa17981 */ /* 0x000f66000c1e1100 */
[----:B------:R-:W-:-:S05]  /*3040*/  HADD2.F32 R3, -RZ, R3.H0_H0 ;  /* 0x20000003ff037230 */ /* 0x000fca0000004100 */
[----:B------:R-:W-:-:S04]  /*3050*/  FMUL R3, R7, R3 ;  /* 0x0000000307037220 */ /* 0x000fc80000400000 */
[----:B------:R-:W-:Y:S01]  /*3060*/  FFMA R85, R8, R85, R3 ;  /* 0x0000005508557223 */ /* 0x000fe20000000003 */
[----:B--2---:R-:W-:-:S05]  /*3070*/  F2FP.F16.E5M2.UNPACK_B R0, R4 ;  /* 0x00000004ff00723e */ /* 0x004fca00020004ff */
[----:B------:R-:W-:-:S05]  /*3080*/  HADD2.F32 R0, -RZ, R0.H0_H0 ;  /* 0x20000000ff007230 */ /* 0x000fca0000004100 */
[----:B------:R-:W-:-:S04]  /*3090*/  FMUL R0, R7, R0 ;  /* 0x0000000007007220 */ /* 0x000fc80000400000 */
[----:B------:R-:W-:Y:S01]  /*30a0*/  FFMA R83, R8, R83, R0 ;  /* 0x0000005308537223 */ /* 0x000fe20000000000 */
[----:B------:R-:W-:Y:S02]  /*30b0*/  F2FP.F16.E5M2.UNPACK_B R0, R159 ;  /* 0x0000009fff00723e */ /* 0x000fe400020004ff */
[----:B----4-:R-:W-:-:S03]  /*30c0*/  F2FP.F16.E5M2.UNPACK_B R2, R160 ;  /* 0x000000a0ff02723e */ /* 0x010fc600020004ff */
[----:B------:R-:W-:Y:S01]  /*30d0*/  HADD2.F32 R0, -RZ, R0.H0_H0 ;  /* 0x20000000ff007230 */ /* 0x000fe20000004100 */
[----:B------:R-:W-:Y:S01]  /*30e0*/  F2FP.F16.E5M2.UNPACK_B R4, R163 ;  /* 0x000000a3ff04723e */ /* 0x000fe200020004ff */
[----:B------:R-:W2:Y:S01]  /*30f0*/  LDG.E.U8 R160, desc[UR8][R10.64+0x4c] ;  /* 0x00004c080aa07981 */ /* 0x000ea2000c1e1100 */
[----:B------:R-:W-:Y:S02]  /*3100*/  HADD2.F32 R2, -RZ, R2.H0_H0 ;  /* 0x20000002ff027230 */ /* 0x000fe40000004100 */
[C---:B------:R-:W-:Y:S01]  /*3110*/  FMUL R0, R7.reuse, R0 ;  /* 0x0000000007007220 */ /* 0x040fe20000400000 */
[----:B------:R-:W4:Y:S02]  /*3120*/  LDG.E.U8 R163, desc[UR8][R10.64+0x4b] ;  /* 0x00004b080aa37981 */ /* 0x000f24000c1e1100 */
[----:B------:R-:W-:Y:S01]  /*3130*/  FMUL R2, R7, R2 ;  /* 0x0000000207027220 */ /* 0x000fe20000400000 */
[C---:B------:R-:W-:Y:S01]  /*3140*/  FFMA R87, R8.reuse, R87, R0 ;  /* 0x0000005708577223 */ /* 0x040fe20000000000 */
[----:B------:R-:W2:Y:S02]  /*3150*/  LDG.E.U8 R159, desc[UR8][R10.64+0x51] ;  /* 0x000051080a9f7981 */ /* 0x000ea4000c1e1100 */
[----:B------:R-:W-:Y:S01]  /*3160*/  FFMA R86, R8, R86, R2 ;  /* 0x0000005608567223 */ /* 0x000fe20000000002 */
[----:B---3--:R-:W-:-:S02]  /*3170*/  F2FP.F16.E5M2.UNPACK_B R0, R19 ;  /* 0x00000013ff00723e */ /* 0x008fc400020004ff */
[----:B------:R-:W3:Y:S01]  /*3180*/  LDG.E.U8 R19, desc[UR8][R10.64+0x4d] ;  /* 0x00004d080a137981 */ /* 0x000ee2000c1e1100 */
[----:B-----5:R-:W-:-:S03]  /*3190*/  F2FP.F16.E5M2.UNPACK_B R2, R21 ;  /* 0x00000015ff02723e */ /* 0x020fc600020004ff */
        /* <DEDUP_REMOVED lines=8> */
[----:B------:R-:W-:Y:S01]  /*3220*/  FFMA R89, R8, R89, R0 ;  /* 0x0000005908597223 */ /* 0x000fe20000000000 */
[----:B------:R-:W-:Y:S02]  /*3230*/  F2FP.F16.E5M2.UNPACK_B R0, R14 ;  /* 0x0000000eff00723e */ /* 0x000fe400020004ff */
[----:B------:R-:W5:Y:S03]  /*3240*/  LDG.E.U8 R14, desc[UR8][R10.64+0x4f] ;  /* 0x00004f080a0e7981 */ /* 0x000f66000c1e1100 */
[----:B------:R-:W-:Y:S01]  /*3250*/  HADD2.F32 R3, -RZ, R0.H0_H0 ;  /* 0x20000000ff037230 */ /* 0x000fe20000004100 */
[----:B------:R-:W-:Y:S02]  /*3260*/  F2FP.F16.E5M2.UNPACK_B R0, R17 ;  /* 0x00000011ff00723e */ /* 0x000fe400020004ff */
[----:B------:R-:W5:Y:S02]  /*3270*/  LDG.E.U8 R17, desc[UR8][R10.64+0x52] ;  /* 0x000052080a117981 */ /* 0x000f64000c1e1100 */
[----:B------:R-:W-:Y:S01]  /*3280*/  FMUL R3, R7, R3 ;  /* 0x0000000307037220 */ /* 0x000fe20000400000 */
[----:B------:R-:W-:-:S03]  /*3290*/  HADD2.F32 R0, -RZ, R0.H0_H0 ;  /* 0x20000000ff007230 */ /* 0x000fc60000004100 */
[----:B------:R-:W-:Y:S01]  /*32a0*/  FFMA R90, R8, R90, R3 ;  /* 0x0000005a085a7223 */ /* 0x000fe20000000003 */
[----:B------:R-:W-:Y:S02]  /*32b0*/  HADD2.F32 R4, -RZ, R4.H0_H0 ;  /* 0x20000004ff047230 */ /* 0x000fe40000004100 */
[----:B------:R-:W-:Y:S01]  /*32c0*/  FMUL R0, R7, R0 ;  /* 0x0000000007007220 */ /* 0x000fe20000400000 */
[----:B------:R-:W-:-:S03]  /*32d0*/  HADD2.F32 R2, -RZ, R2.H0_H0 ;  /* 0x20000002ff027230 */ /* 0x000fc60000004100 */
[C---:B------:R-:W-:Y:S01]  /*32e0*/  FFMA R92, R8.reuse, R92, R0 ;  /* 0x0000005c085c7223 */ /* 0x040fe20000000000 */
[C---:B------:R-:W-:Y:S01]  /*32f0*/  FMUL R4, R7.reuse, R4 ;  /* 0x0000000407047220 */ /* 0x040fe20000400000 */
[----:B------:R-:W-:Y:S02]  /*3300*/  F2FP.F16.E5M2.UNPACK_B R3, R12 ;  /* 0x0000000cff03723e */ /* 0x000fe400020004ff */
[----:B------:R-:W5:Y:S01]  /*3310*/  LDG.E.U8 R12, desc[UR8][R10.64+0x53] ;  /* 0x000053080a0c7981 */ /* 0x000f62000c1e1100 */
[----:B------:R-:W-:Y:S01]  /*3320*/  F2FP.F16.E5M2.UNPACK_B R0, R158 ;  /* 0x0000009eff00723e */ /* 0x000fe200020004ff */
[----:B------:R-:W-:Y:S01]  /*3330*/  FMUL R2, R7, R2 ;  /* 0x0000000207027220 */ /* 0x000fe20000400000 */
[----:B------:R-:W-:Y:S01]  /*3340*/  FFMA R84, R8, R84, R4 ;  /* 0x0000005408547223 */ /* 0x000fe20000000004 */
[----:B------:R-:W-:Y:S01]  /*3350*/  HADD2.F32 R3, -RZ, R3.H0_H0 ;  /* 0x20000003ff037230 */ /* 0x000fe20000004100 */
[----:B------:R-:W5:Y:S01]  /*3360*/  LDG.E.U8 R158, desc[UR8][R10.64+0x54] ;  /* 0x000054080a9e7981 */ /* 0x000f62000c1e1100 */
[----:B------:R-:W-:-:S02]  /*3370*/  HADD2.F32 R4, -RZ, R0.H0_H0 ;  /* 0x20000000ff047230 */ /* 0x000fc40000004100 */
[----:B------:R-:W-:Y:S01]  /*3380*/  FFMA R91, R8, R91, R2 ;  /* 0x0000005b085b7223 */ /* 0x000fe20000000002 */
[----:B------:R-:W-:Y:S02]  /*3390*/  F2FP.F16.E5M2.UNPACK_B R0, R9 ;  /* 0x00000009ff00723e */ /* 0x000fe400020004ff */
[----:B------:R-:W5:Y:S01]  /*33a0*/  LDG.E.U8 R9, desc[UR8][R10.64+0x56] ;  /* 0x000056080a097981 */ /* 0x000f62000c1e1100 */
[----:B------:R-:W-:-:S03]  /*33b0*/  F2FP.F16.E5M2.UNPACK_B R2, R16 ;  /* 0x00000010ff02723e */ /* 0x000fc600020004ff */
[----:B------:R-:W5:Y:S01]  /*33c0*/  LDG.E.U8 R16, desc[UR8][R10.64+0x55] ;  /* 0x000055080a107981 */ /* 0x000f62000c1e1100 */
[----:B------:R-:W-:Y:S02]  /*33d0*/  HADD2.F32 R0, -RZ, R0.H0_H0 ;  /* 0x20000000ff007230 */ /* 0x000fe40000004100 */
[----:B------:R-:W-:-:S03]  /*33e0*/  FMUL R3, R7, R3 ;  /* 0x0000000307037220 */ /* 0x000fc60000400000 */
[----:B------:R-:W-:Y:S01]  /*33f0*/  FMUL R0, R7, R0 ;  /* 0x0000000007007220 */ /* 0x000fe20000400000 */
[----:B------:R-:W-:-:S03]  /*3400*/  FFMA R94, R8, R94, R3 ;  /* 0x0000005e085e7223 */ /* 0x000fc60000000003 */
[----:B------:R-:W-:Y:S01]  /*3410*/  FFMA R96, R8, R96, R0 ;  /* 0x0000006008607223 */ /* 0x000fe20000000000 */
[----:B------:R-:W-:Y:S02]  /*3420*/  F2FP.F16.E5M2.UNPACK_B R0, R5 ;  /* 0x00000005ff00723e */ /* 0x000fe400020004ff */
[----:B------:R-:W5:Y:S01]  /*3430*/  LDG.E.U8 R5, desc[UR8][R10.64+0x57] ;  /* 0x000057080a057981 */ /* 0x000f62000c1e1100 */
[----:B------:R-:W-:-:S03]  /*3440*/  F2FP.F16.E5M2.UNPACK_B R3, R13 ;  /* 0x0000000dff03723e */ /* 0x000fc600020004ff */
[----:B------:R-:W5:Y:S01]  /*3450*/  LDG.E.U8 R13, desc[UR8][R10.64+0x59] ;  /* 0x000059080a0d7981 */ /* 0x000f62000c1e1100 */
        /* <DEDUP_REMOVED lines=9> */
[----:B------:R-:W-:-:S04]  /*34f0*/  FMUL R0, R7, R0 ;  /* 0x0000000007007220 */ /* 0x000fc80000400000 */
[----:B------:R-:W-:Y:S01]  /*3500*/  FFMA R98, R8, R98, R0 ;  /* 0x0000006208627223 */ /* 0x000fe20000000000 */
[----:B------:R-:W-:Y:S01]  /*3510*/  F2FP.F16.E5M2.UNPACK_B R4, R20 ;  /* 0x00000014ff04723e */ /* 0x000fe200020004ff */
[----:B------:R-:W-:Y:S01]  /*3520*/  HADD2.F32 R20, -RZ, R3.H0_H0 ;  /* 0x20000003ff147230 */ /* 0x000fe20000004100 */
[----:B------:R-:W-:Y:S01]  /*3530*/  F2FP.F16.E5M2.UNPACK_B R0, R162 ;  /* 0x000000a2ff00723e */ /* 0x000fe200020004ff */
[C---:B------:R-:W-:Y:S01]  /*3540*/  FMUL R2, R7.reuse, R2 ;  /* 0x0000000207027220 */ /* 0x040fe20000400000 */
[----:B------:R-:W5:Y:S02]  /*3550*/  LDG.E.U8 R162, desc[UR8][R10.64+0x61] ;  /* 0x000061080aa27981 */ /* 0x000f64000c1e1100 */
[----:B------:R-:W-:Y:S01]  /*3560*/  FMUL R20, R7, R20 ;  /* 0x0000001407147220 */ /* 0x000fe20000400000 */
[----:B------:R-:W-:-:S03]  /*3570*/  HADD2.F32 R0, -RZ, R0.H0_H0 ;  /* 0x20000000ff007230 */ /* 0x000fc60000004100 */
[C---:B------:R-:W-:Y:S01]  /*3580*/  FFMA R100, R8.reuse, R100, R20 ;  /* 0x0000006408647223 */ /* 0x040fe20000000014 */
[----:B------:R-:W-:Y:S01]  /*3590*/  F2FP.F16.E5M2.UNPACK_B R3, R161 ;  /* 0x000000a1ff03723e */ /* 0x000fe200020004ff */
[C---:B------:R-:W-:Y:S01]  /*35a0*/  FMUL R0, R7.reuse, R0 ;  /* 0x0000000007007220 */ /* 0x040fe20000400000 */
[----:B------:R-:W5:Y:S03]  /*35b0*/  LDG.E.U8 R20, desc[UR8][R10.64+0x5a] ;  /* 0x00005a080a147981 */ /* 0x000f66000c1e1100 */
[----:B------:R-:W-:Y:S02]  /*35c0*/  HADD2.F32 R3, -RZ, R3.H0_H0 ;  /* 0x20000003ff037230 */ /* 0x000fe40000004100 */
[C---:B------:R-:W-:Y:S01]  /*35d0*/  FFMA R102, R8.reuse, R102, R0 ;  /* 0x0000006608667223 */ /* 0x040fe20000000000 */
[----:B------:R-:W-:Y:S01]  /*35e0*/  FFMA R95, R8, R95, R2 ;  /* 0x0000005f085f7223 */ /* 0x000fe20000000002 */
[----:B------:R-:W5:Y:S01]  /*35f0*/  LDG.E.U8 R161, desc[UR8][R10.64+0x5c] ;  /* 0x00005c080aa17981 */ /* 0x000f62000c1e1100 */
[----:B------:R-:W-:-:S04]  /*3600*/  FMUL R3, R7, R3 ;  /* 0x0000000307037220 */ /* 0x000fc80000400000 */
[----:B------:R-:W-:Y:S01]  /*3610*/  FFMA R103, R8, R103, R3 ;  /* 0x0000006708677223 */ /* 0x000fe20000000003 */
[----:B------:R-:W-:Y:S02]  /*3620*/  F2FP.F16.E5M2.UNPACK_B R2, R164 ;  /* 0x000000a4ff02723e */ /* 0x000fe400020004ff */
[----:B------:R-:W5:Y:S03]  /*3630*/  LDG.E.U8 R164, desc[UR8][R10.64+0x60] ;  /* 0x000060080aa47981 */ /* 0x000f66000c1e1100 */
[----:B------:R-:W-:-:S05]  /*3640*/  HADD2.F32 R2, -RZ, R2.H0_H0 ;  /* 0x20000002ff027230 */ /* 0x000fca0000004100 */
[----:B------:R-:W-:-:S04]  /*3650*/  FMUL R2, R7, R2 ;  /* 0x0000000207027220 */ /* 0x000fc80000400000 */
[----:B------:R-:W-:Y:S01]  /*3660*/  FFMA R101, R8, R101, R2 ;  /* 0x0000006508657223 */ /* 0x000fe20000000002 */
[----:B------:R-:W-:-:S05]  /*3670*/  HADD2.F32 R4, -RZ, R4.H0_H0 ;  /* 0x20000004ff047230 */ /* 0x000fca0000004100 */
[----:B------:R-:W-:-:S04]  /*3680*/  FMUL R4, R7, R4 ;  /* 0x0000000407047220 */ /* 0x000fc80000400000 */
[----:B------:R-:W-:Y:S02]  /*3690*/  FFMA R99, R8, R99, R4 ;  /* 0x0000006308637223 */ /* 0x000fe40000000004 */
[----:B------:R-:W5:Y:S01]  /*36a0*/  LDG.E.U8 R4, desc[UR8][R10.64+0x66] ;  /* 0x000066080a047981 */ /* 0x000f62000c1e1100 */
[----:B----4-:R-:W-:Y:S02]  /*36b0*/  F2FP.F16.E5M2.UNPACK_B R3, R163 ;  /* 0x000000a3ff03723e */ /* 0x010fe400020004ff */
[----:B---3--:R-:W-:-:S03]  /*36c0*/  F2FP.F16.E5M2.UNPACK_B R0, R19 ;  /* 0x00000013ff00723e */ /* 0x008fc600020004ff */
[----:B------:R-:W-:Y:S01]  /*36d0*/  HADD2.F32 R3, -RZ, R3.H0_H0 ;  /* 0x20000003ff037230 */ /* 0x000fe20000004100 */
[----:B------:R-:W3:Y:S01]  /*36e0*/  LDG.E.U8 R19, desc[UR8][R10.64+0x5d] ;  /* 0x00005d080a137981 */ /* 0x000ee2000c1e1100 */
[----:B------:R-:W-:-:S03]  /*36f0*/  HADD2.F32 R0, -RZ, R0.H0_H0 ;  /* 0x20000000ff007230 */ /* 0x000fc60000004100 */
[C---:B------:R-:W-:Y:S01]  /*3700*/  FMUL R3, R7.reuse, R3 ;  /* 0x0000000307037220 */ /* 0x040fe20000400000 */
[----:B--2---:R-:W-:Y:S01]  /*3710*/  F2FP.F16.E5M2.UNPACK_B R2, R160 ;  /* 0x000000a0ff02723e */ /* 0x004fe200020004ff */
[----:B------:R-:W2:Y:S01]  /*3720*/  LDG.E.U8 R163, desc[UR8][R10.64+0x5b] ;  /* 0x00005b080aa37981 */ /* 0x000ea2000c1e1100 */
[----:B------:R-:W-:Y:S01]  /*3730*/  FMUL R0, R7, R0 ;  /* 0x0000000007007220 */ /* 0x000fe20000400000 */
[C---:B------:R-:W-:Y:S02]  /*3740*/  FFMA R104, R8.reuse, R104, R3 ;  /* 0x0000006808687223 */ /* 0x040fe40000000003 */
[----:B------:R-:W4:Y:S01]  /*3750*/  LDG.E.U8 R160, desc[UR8][R10.64+0x62] ;  /* 0x000062080aa07981 */ /* 0x000f22000c1e1100 */
[----:B------:R-:W-:Y:S01]  /*3760*/  FFMA R106, R8, R106, R0 ;  /* 0x0000006a086a7223 */ /* 0x000fe20000000000 */
[----:B-----5:R-:W-:Y:S02]  /*3770*/  F2FP.F16.E5M2.UNPACK_B R3, R21 ;  /* 0x00000015ff03723e */ /* 0x020fe400020004ff */
[----:B------:R-:W5:Y:S01]  /*3780*/  LDG.E.U8 R21, desc[UR8][R10.64+0x5e] ;  /* 0x00005e080a157981 */ /* 0x000f62000c1e1100 */
[----:B------:R-:W-:-:S03]  /*3790*/  F2FP.F16.E5M2.UNPACK_B R0, R18 ;  /* 0x00000012ff00723e */ /* 0x000fc600020004ff */
[----:B------:R-:W2:Y:S01]  /*37a0*/  LDG.E.U8 R18, desc[UR8][R10.64+0x5f] ;  /* 0x00005f080a127981 */ /* 0x000ea2000c1e1100 */
[----:B------:R-:W-:Y:S02]  /*37b0*/  HADD2.F32 R2, -RZ, R2.H0_H0 ;  /* 0x20000002ff027230 */ /* 0x000fe40000004100 */
[----:B------:R-:W-:-:S03]  /*37c0*/  HADD2.F32 R3, -RZ, R3.H0_H0 ;  /* 0x20000003ff037230 */ /* 0x000fc60000004100 */
[C---:B------:R-:W-:Y:S02]  /*37d0*/  FMUL R2, R7.reuse, R2 ;  /* 0x0000000207027220 */ /* 0x040fe40000400000 */
[----:B------:R-:W-:Y:S02]  /*37e0*/  FMUL R3, R7, R3 ;  /* 0x0000000307037220 */ /* 0x000fe40000400000 */
[C---:B------:R-:W-:Y:S01]  /*37f0*/  FFMA R105, R8.reuse, R105, R2 ;  /* 0x0000006908697223 */ /* 0x040fe20000000002 */
[----:B------:R-:W-:Y:S01]  /*3800*/  F2FP.F16.E5M2.UNPACK_B R2, R14 ;  /* 0x0000000eff02723e */ /* 0x000fe200020004ff */
[----:B------:R-:W-:Y:S01]  /*3810*/  FFMA R107, R8, R107, R3 ;  /* 0x0000006b086b7223 */ /* 0x000fe20000000003 */
[----:B------:R-:W-:Y:S01]  /*3820*/  F2FP.F16.E5M2.UNPACK_B R3, R159 ;  /* 0x0000009fff03723e */ /* 0x000fe200020004ff */
[----:B------:R-:W-:Y:S01]  /*3830*/  HADD2.F32 R0, -RZ, R0.H0_H0 ;  /* 0x20000000ff007230 */ /* 0x000fe20000004100 */
[----:B------:R-:W4:Y:S01]  /*3840*/  LDG.E.U8 R159, desc[UR8][R10.64+0x63] ;  /* 0x000063080a9f7981 */ /* 0x000f22000c1e1100 */
[----:B------:R-:W-:-:S03]  /*3850*/  HADD2.F32 R2, -RZ, R2.H0_H0 ;  /* 0x20000002ff027230 */ /* 0x000fc60000004100 */
[C---:B------:R-:W-:Y:S01]  /*3860*/  FMUL R0, R7.reuse, R0 ;  /* 0x0000000007007220 */ /* 0x040fe20000400000 */
[----:B------:R-:W4:Y:S01]  /*3870*/  LDG.E.U8 R14, desc[UR8][R10.64+0x65] ;  /* 0x000065080a0e7981 */ /* 0x000f22000c1e1100 */
[----:B------:R-:W-:Y:S02]  /*3880*/  FMUL R2, R7, R2 ;  /* 0x0000000207027220 */ /* 0x000fe40000400000 */
[C---:B------:R-:W-:Y:S02]  /*3890*/  FFMA R109, R8.reuse, R109, R0 ;  /* 0x0000006d086d7223 */ /* 0x040fe40000000000 */
[----:B------:R-:W-:Y:S01]  /*38a0*/  FFMA R108, R8, R108, R2 ;  /* 0x0000006c086c7223 */ /* 0x000fe20000000002 */
[----:B------:R-:W-:Y:S02]  /*38b0*/  F2FP.F16.E5M2.UNPACK_B R2, R17 ;  /* 0x00000011ff02723e */ /* 0x000fe400020004ff */
[----:B------:R-:W4:Y:S03]  /*38c0*/  LDG.E.U8 R17, desc[UR8][R10.64+0x64] ;  /* 0x000064080a117981 */ /* 0x000f26000c1e1100 */
[----:B------:R-:W-:Y:S01]  /*38d0*/  HADD2.F32 R2, -RZ, R2.H0_H0 ;  /* 0x20000002ff027230 */ /* 0x000fe20000004100 */
[----:B------:R-:W-:-:S02]  /*38e0*/  F2FP.F16.E5M2.UNPACK_B R0, R12 ;  /* 0x0000000cff00723e */ /* 0x000fc400020004ff */
[----:B------:R-:W4:Y:S03]  /*38f0*/  LDG.E.U8 R12, desc[UR8][R10.64+0x67] ;  /* 0x000067080a0c7981 */ /* 0x000f26000c1e1100 */
[----:B------:R-:W-:Y:S02]  /*3900*/  HADD2.F32 R0, -RZ, R0.H0_H0 ;  /* 0x20000000ff007230 */ /* 0x000fe40000004100 */
[----:B------:R-:W-:-:S03]  /*3910*/  FMUL R2, R7, R2 ;  /* 0x0000000207027220 */ /* 0x000fc60000400000 */
[----:B------:R-:W-:Y:S01]  /*3920*/  FMUL R0, R7, R0 ;  /* 0x0000000007007220 */ /* 0x000fe20000400000 */
[----:B------:R-:W-:-:S03]  /*3930*/  FFMA R111, R8, R111, R2 ;  /* 0x0000006f086f7223 */ /* 0x000fc60000000002 */
[----:B------:R-:W-:Y:S01]  /*3940*/  FFMA R112, R8, R112, R0 ;  /* 0x0000007008707223 */ /* 0x000fe20000000000 */
[----:B------:R-:W-:Y:S02]  /*3950*/  F2FP.F16.E5M2.UNPACK_B R0, R9 ;  /* 0x00000009ff00723e */ /* 0x000fe400020004ff */
[----:B------:R-:W-:Y:S01]  /*3960*/  F2FP.F16.E5M2.UNPACK_B R2, R16 ;  /* 0x00000010ff02723e */ /* 0x000fe200020004ff */
[----:B------:R-:W4:Y:S02]  /*3970*/  LDG.E.U8 R9, desc[UR8][R10.64+0x6b] ;  /* 0x00006b080a097981 */ /* 0x000f24000c1e1100 */
[----:B------:R-:W-:Y:S02]  /*3980*/  HADD2.F32 R0, -RZ, R0.H0_H0 ;  /* 0x20000000ff007230 */ /* 0x000fe40000004100 */
[----:B------:R-:W4:Y:S01]  /*3990*/  LDG.E.U8 R16, desc[UR8][R10.64+0x68] ;  /* 0x000068080a107981 */ /* 0x000f22000c1e1100 */
[----:B------:R-:W-:Y:S02]  /*39a0*/  HADD2.F32 R2, -RZ, R2.H0_H0 ;  /* 0x20000002ff027230 */ /* 0x000fe40000004100 */
[----:B------:R-:W-:-:S03]  /*39b0*/  FMUL R0, R7, R0 ;  /* 0x0000000007007220 */ /* 0x000fc60000400000 */
[----:B------:R-:W-:Y:S01]  /*39c0*/  FMUL R2, R7, R2 ;  /* 0x0000000207027220 */ /* 0x000fe20000400000 */
[C---:B------:R-:W-:Y:S01]  /*39d0*/  FFMA R115, R8.reuse, R115, R0 ;  /* 0x0000007308737223 */ /* 0x040fe20000000000 */
[----:B------:R-:W-:Y:S02]  /*39e0*/  F2FP.F16.E5M2.UNPACK_B R0, R5 ;  /* 0x00000005ff00723e */ /* 0x000fe400020004ff */
[----:B------:R-:W-:Y:S01]  /*39f0*/  FFMA R114, R8, R114, R2 ;  /* 0x0000007208727223 */ /* 0x000fe20000000002 */
[----:B------:R-:W4:Y:S01]  /*3a00*/  LDG.E.U8 R5, desc[UR8][R10.64+0x69] ;  /* 0x000069080a057981 */ /* 0x000f22000c1e1100 */
[----:B------:R-:W-:-:S03]  /*3a10*/  F2FP.F16.E5M2.UNPACK_B R2, R13 ;  /* 0x0000000dff02723e */ /* 0x000fc600020004ff */
[----:B------:R-:W4:Y:S01]  /*3a20*/  LDG.E.U8 R13, desc[UR8][R10.64+0x6a] ;  /* 0x00006a080a0d7981 */ /* 0x000f22000c1e1100 */
[----:B------:R-:W-:Y:S02]  /*3a30*/  HADD2.F32 R0, -RZ, R0.H0_H0 ;  /* 0x20000000ff007230 */ /* 0x000fe40000004100 */
[----:B------:R-:W-:-:S03]  /*3a40*/  HADD2.F32 R3, -RZ, R3.H0_H0 ;  /* 0x20000003ff037230 */ /* 0x000fc60000004100 */
[C---:B------:R-:W-:Y:S02]  /*3a50*/  FMUL R0, R7.reuse, R0 ;  /* 0x0000000007007220 */ /* 0x040fe40000400000 */
[----:B------:R-:W-:Y:S02]  /*3a60*/  FMUL R3, R7, R3 ;  /* 0x0000000307037220 */ /* 0x000fe40000400000 */
[C---:B------:R-:W-:Y:S02]  /*3a70*/  FFMA R116, R8.reuse, R116, R0 ;  /* 0x0000007408747223 */ /* 0x040fe40000000000 */
[----:B------:R-:W-:Y:S01]  /*3a80*/  FFMA R110, R8, R110, R3 ;  /* 0x0000006e086e7223 */ /* 0x000fe20000000003 */
[----:B------:R-:W-:Y:S01]  /*3a90*/  F2FP.F16.E5M2.UNPACK_B R3, R158 ;  /* 0x0000009eff03723e */ /* 0x000fe200020004ff */
[----:B------:R-:W-:Y:S01]  /*3aa0*/  HADD2.F32 R2, -RZ, R2.H0_H0 ;  /* 0x20000002ff027230 */ /* 0x000fe20000004100 */
[----:B------:R-:W4:Y:S03]  /*3ab0*/  LDG.E.U8 R158, desc[UR8][R10.64+0x75] ;  /* 0x000075080a9e7981 */ /* 0x000f26000c1e1100 */
[----:B------:R-:W-:-:S05]  /*3ac0*/  HADD2.F32 R3, -RZ, R3.H0_H0 ;  /* 0x20000003ff037230 */ /* 0x000fca0000004100 */
[----:B------:R-:W-:Y:S01]  /*3ad0*/  FMUL R3, R7, R3 ;  /* 0x0000000307037220 */ /* 0x000fe20000400000 */
[----:B------:R-:W-:-:S03]  /*3ae0*/  F2FP.F16.E5M2.UNPACK_B R0, R20 ;  /* 0x00000014ff00723e */ /* 0x000fc600020004ff */
[----:B------:R-:W-:Y:S01]  /*3af0*/  FFMA R113, R8, R113, R3 ;  /* 0x0000007108717223 */ /* 0x000fe20000000003 */
[----:B------:R-:W4:Y:S01]  /*3b00*/  LDG.E.U8 R20, desc[UR8][R10.64+0x6d] ;  /* 0x00006d080a147981 */ /* 0x000f22000c1e1100 */
[----:B------:R-:W-:-:S05]  /*3b10*/  HADD2.F32 R0, -RZ, R0.H0_H0 ;  /* 0x20000000ff007230 */ /* 0x000fca0000004100 */
[----:B------:R-:W-:Y:S01]  /*3b20*/  FMUL R0, R7, R0 ;  /* 0x0000000007007220 */ /* 0x000fe20000400000 */
[----:B------:R-:W-:-:S03]  /*3b30*/  F2FP.F16.E5M2.UNPACK_B R3, R15 ;  /* 0x0000000fff03723e */ /* 0x000fc600020004ff */
[C---:B------:R-:W-:Y:S01]  /*3b40*/  FFMA R119, R8.reuse, R119, R0 ;  /* 0x0000007708777223 */ /* 0x040fe20000000000 */
[C---:B------:R-:W-:Y:S01]  /*3b50*/  FMUL R15, R7.reuse, R2 ;  /* 0x00000002070f7220 */ /* 0x040fe20000400000 */
[----:B------:R-:W-:Y:S01]  /*3b60*/  F2FP.F16.E5M2.UNPACK_B R2, R161 ;  /* 0x000000a1ff02723e */ /* 0x000fe200020004ff */
[----:B------:R-:W-:Y:S01]  /*3b70*/  HADD2.F32 R3, -RZ, R3.H0_H0 ;  /* 0x20000003ff037230 */ /* 0x000fe20000004100 */
[----:B------:R-:W4:Y:S01]  /*3b80*/  LDG.E.U8 R161, desc[UR8][R10.64+0x74] ;  /* 0x000074080aa17981 */ /* 0x000f22000c1e1100 */
[----:B------:R-:W-:Y:S02]  /*3b90*/  FFMA R118, R8, R118, R15 ;  /* 0x0000007608767223 */ /* 0x000fe4000000000f */
[----:B------:R-:W-:Y:S02]  /*3ba0*/  HADD2.F32 R15, -RZ, R2.H0_H0 ;  /* 0x20000002ff0f7230 */ /* 0x000fe40000004100 */
[----:B------:R-:W-:-:S04]  /*3bb0*/  FMUL R3, R7, R3 ;  /* 0x0000000307037220 */ /* 0x000fc80000400000 */
[----:B------:R-:W-:Y:S01]  /*3bc0*/  FFMA R117, R8, R117, R3 ;  /* 0x0000007508757223 */ /* 0x000fe20000000003 */
[----:B------:R-:W-:-:S04]  /*3bd0*/  FMUL R15, R7, R15 ;  /* 0x0000000f070f7220 */ /* 0x000fc80000400000 */
[----:B------:R-:W-:Y:S01]  /*3be0*/  FFMA R121, R8, R121, R15 ;  /* 0x0000007908797223 */ /* 0x000fe2000000000f */
[----:B---3--:R-:W-:-:S05]  /*3bf0*/  F2FP.F16.E5M2.UNPACK_B R0, R19 ;  /* 0x00000013ff00723e */ /* 0x008fca00020004ff */
[----:B------:R-:W-:Y:S01]  /*3c00*/  HADD2.F32 R19, -RZ, R0.H0_H0 ;  /* 0x20000000ff137230 */ /* 0x000fe20000004100 */
[----:B-----5:R-:W-:Y:S02]  /*3c10*/  F2FP.F16.E5M2.UNPACK_B R2, R21 ;  /* 0x00000015ff02723e */ /* 0x020fe400020004ff */
[----:B--2---:R-:W-:-:S03]  /*3c20*/  F2FP.F16.E5M2.UNPACK_B R0, R18 ;  /* 0x00000012ff00723e */ /* 0x004fc600020004ff */
[----:B------:R-:W-:Y:S01]  /*3c30*/  HADD2.F32 R2, -RZ, R2.H0_H0 ;  /* 0x20000002ff027230 */ /* 0x000fe20000004100 */
[----:B------:R-:W2:Y:S01]  /*3c40*/  LDG.E.U8 R18, desc[UR8][R10.64+0x6e] ;  /* 0x00006e080a127981 */ /* 0x000ea2000c1e1100 */
[----:B------:R-:W-:-:S03]  /*3c50*/  HADD2.F32 R0, -RZ, R0.H0_H0 ;  /* 0x20000000ff007230 */ /* 0x000fc60000004100 */
[C---:B------:R-:W-:Y:S01]  /*3c60*/  FMUL R2, R7.reuse, R2 ;  /* 0x0000000207027220 */ /* 0x040fe20000400000 */
[----:B------:R-:W-:Y:S01]  /*3c70*/  F2FP.F16.E5M2.UNPACK_B R3, R163 ;  /* 0x000000a3ff03723e */ /* 0x000fe200020004ff */
[C---:B------:R-:W-:Y:S01]  /*3c80*/  FMUL R19, R7.reuse, R19 ;  /* 0x0000001307137220 */ /* 0x040fe20000400000 */
[----:B------:R-:W3:Y:S01]  /*3c90*/  LDG.E.U8 R163, desc[UR8][R10.64+0x70] ;  /* 0x000070080aa37981 */ /* 0x000ee2000c1e1100 */
[----:B------:R-:W-:-:S03]  /*3ca0*/  FMUL R0, R7, R0 ;  /* 0x0000000007007220 */ /* 0x000fc60000400000 */
[----:B------:R-:W5:Y:S01]  /*3cb0*/  LDG.E.U8 R21, desc[UR8][R10.64+0x77] ;  /* 0x000077080a157981 */ /* 0x000f62000c1e1100 */
[C---:B------:R-:W-:Y:S01]  /*3cc0*/  FFMA R124, R8.reuse, R124, R0 ;  /* 0x0000007c087c7223 */ /* 0x040fe20000000000 */
[----:B----4-:R-:W-:Y:S02]  /*3cd0*/  F2FP.F16.E5M2.UNPACK_B R0, R160 ;  /* 0x000000a0ff00723e */ /* 0x010fe400020004ff */
[----:B------:R-:W4:Y:S01]  /*3ce0*/  LDG.E.U8 R160, desc[UR8][R10.64+0x6c] ;  /* 0x00006c080aa07981 */ /* 0x000f22000c1e1100 */
[----:B------:R-:W-:Y:S01]  /*3cf0*/  FFMA R123, R8, R123, R2 ;  /* 0x0000007b087b7223 */ /* 0x000fe20000000002 */
[----:B------:R-:W-:Y:S01]  /*3d00*/  F2FP.F16.E5M2.UNPACK_B R2, R162 ;  /* 0x000000a2ff02723e */ /* 0x000fe200020004ff */
[----:B------:R-:W-:Y:S01]  /*3d10*/  HADD2.F32 R0, -RZ, R0.H0_H0 ;  /* 0x20000000ff007230 */ /* 0x000fe20000004100 */
[----:B------:R-:W3:Y:S03]  /*3d20*/  LDG.E.U8 R162, desc[UR8][R10.64+0x71] ;  /* 0x000071080aa27981 */ /* 0x000ee6000c1e1100 */
[----:B------:R-:W-:-:S02]  /*3d30*/  HADD2.F32 R2, -RZ, R2.H0_H0 ;  /* 0x20000002ff027230 */ /* 0x000fc40000004100 */
[----:B------:R-:W-:-:S03]  /*3d40*/  HADD2.F32 R3, -RZ, R3.H0_H0 ;  /* 0x20000003ff037230 */ /* 0x000fc60000004100 */
[C---:B------:R-:W-:Y:S01]  /*3d50*/  FMUL R2, R7.reuse, R2 ;  /* 0x0000000207027220 */ /* 0x040fe20000400000 */
[C---:B------:R-:W-:Y:S01]  /*3d60*/  FFMA R122, R8.reuse, R122, R19 ;  /* 0x0000007a087a7223 */ /* 0x040fe20000000013 */
[C---:B------:R-:W-:Y:S01]  /*3d70*/  FMUL R3, R7.reuse, R3 ;  /* 0x0000000307037220 */ /* 0x040fe20000400000 */
[----:B------:R-:W5:Y:S01]  /*3d80*/  LDG.E.U8 R19, desc[UR8][R10.64+0x73] ;  /* 0x000073080a137981 */ /* 0x000f62000c1e1100 */
[C---:B------:R-:W-:Y:S01]  /*3d90*/  FFMA R126, R8.reuse, R126, R2 ;  /* 0x0000007e087e7223 */ /* 0x040fe20000000002 */
[----:B------:R-:W-:Y:S01]  /*3da0*/  FMUL R2, R7, R0 ;  /* 0x0000000007027220 */ /* 0x000fe20000400000 */
[----:B------:R-:W-:Y:S02]  /*3db0*/  F2FP.F16.E5M2.UNPACK_B R0, R159 ;  /* 0x0000009fff00723e */ /* 0x000fe400020004ff */
[----:B------:R-:W5:Y:S01]  /*3dc0*/  LDG.E.U8 R159, desc[UR8][R10.64+0x72] ;  /* 0x000072080a9f7981 */ /* 0x000f62000c1e1100 */
[C---:B------:R-:W-:Y:S01]  /*3dd0*/  FFMA R120, R8.reuse, R120, R3 ;  /* 0x0000007808787223 */ /* 0x040fe20000000003 */
[----:B------:R-:W-:Y:S01]  /*3de0*/  F2FP.F16.E5M2.UNPACK_B R3, R164 ;  /* 0x000000a4ff03723e */ /* 0x000fe200020004ff */
[----:B------:R-:W-:Y:S01]  /*3df0*/  FFMA R127, R8, R127, R2 ;  /* 0x0000007f087f7223 */ /* 0x000fe20000000002 */
[----:B------:R-:W-:Y:S01]  /*3e00*/  F2FP.F16.E5M2.UNPACK_B R2, R14 ;  /* 0x0000000eff02723e */ /* 0x000fe200020004ff */
[----:B------:R-:W5:Y:S02]  /*3e10*/  LDG.E.U8 R164, desc[UR8][R10.64+0x6f] ;  /* 0x00006f080aa47981 */ /* 0x000f64000c1e1100 */
[----:B------:R-:W-:-:S02]  /*3e20*/  HADD2.F32 R3, -RZ, R3.H0_H0 ;  /* 0x20000003ff037230 */ /* 0x000fc40000004100 */
[----:B------:R-:W-:Y:S01]  /*3e30*/  HADD2.F32 R14, -RZ, R2.H0_H0 ;  /* 0x20000002ff0e7230 */ /* 0x000fe20000004100 */
[----:B------:R-:W-:Y:S02]  /*3e40*/  F2FP.F16.E5M2.UNPACK_B R2, R12 ;  /* 0x0000000cff02723e */ /* 0x000fe400020004ff */
[C---:B------:R-:W-:Y:S01]  /*3e50*/  FMUL R3, R7.reuse, R3 ;  /* 0x0000000307037220 */ /* 0x040fe20000400000 */
[----:B------:R-:W-:Y:S02]  /*3e60*/  HADD2.F32 R15, -RZ, R0.H0_H0 ;  /* 0x20000000ff0f7230 */ /* 0x000fe40000004100 */
[C---:B------:R-:W-:Y:S01]  /*3e70*/  FMUL R14, R7.reuse, R14 ;  /* 0x0000000e070e7220 */ /* 0x040fe20000400000 */
[----:B------:R-:W-:Y:S02]  /*3e80*/  HADD2.F32 R2, -RZ, R2.H0_H0 ;  /* 0x20000002ff027230 */ /* 0x000fe40000004100 */
[----:B------:R-:W-:Y:S01]  /*3e90*/  FFMA R125, R8, R125, R3 ;  /* 0x0000007d087d7223 */ /* 0x000fe20000000003 */
[----:B------:R-:W-:Y:S01]  /*3ea0*/  F2FP.F16.E5M2.UNPACK_B R3, R17 ;  /* 0x00000011ff03723e */ /* 0x000fe200020004ff */
[----:B------:R-:W5:Y:S01]  /*3eb0*/  LDG.E.U8 R12, desc[UR8][R10.64+0x7c] ;  /* 0x00007c080a0c7981 */ /* 0x000f62000c1e1100 */
[----:B------:R-:W-:-:S03]  /*3ec0*/  FMUL R2, R7, R2 ;  /* 0x0000000207027220 */ /* 0x000fc60000400000 */
[----:B------:R-:W5:Y:S01]  /*3ed0*/  LDG.E.U8 R17, desc[UR8][R10.64+0x76] ;  /* 0x000076080a117981 */ /* 0x000f62000c1e1100 */
[----:B------:R-:W-:Y:S01]  /*3ee0*/  F2FP.F16.E5M2.UNPACK_B R0, R4 ;  /* 0x00000004ff00723e */ /* 0x000fe200020004ff */
[----:B------:R-:W-:Y:S01]  /*3ef0*/  FMUL R4, R7, R15 ;  /* 0x0000000f07047220 */ /* 0x000fe20000400000 */
[C---:B------:R-:W-:Y:S01]  /*3f00*/  FFMA R132, R8.reuse, R132, R2 ;  /* 0x0000008408847223 */ /* 0x040fe20000000002 */
[----:B------:R-:W5:Y:S01]  /*3f10*/  LDG.E.U8 R15, desc[UR8][R10.64+0x79] ;  /* 0x000079080a0f7981 */ /* 0x000f62000c1e1100 */
[----:B------:R-:W-:Y:S01]  /*3f20*/  F2FP.F16.E5M2.UNPACK_B R2, R16 ;  /* 0x00000010ff02723e */ /* 0x000fe200020004ff */
[----:B------:R-:W-:Y:S02]  /*3f30*/  HADD2.F32 R0, -RZ, R0.H0_H0 ;  /* 0x20000000ff007230 */ /* 0x000fe40000004100 */
[----:B------:R-:W5:Y:S01]  /*3f40*/  LDG.E.U8 R16, desc[UR8][R10.64+0x78] ;  /* 0x000078080a107981 */ /* 0x000f62000c1e1100 */
[----:B------:R-:W-:-:S03]  /*3f50*/  FFMA R130, R8, R130, R14 ;  /* 0x0000008208827223 */ /* 0x000fc6000000000e */
[----:B------:R-:W5:Y:S01]  /*3f60*/  LDG.E.U8 R14, desc[UR8][R10.64+0x7a] ;  /* 0x00007a080a0e7981 */ /* 0x000f62000c1e1100 */
[----:B------:R-:W-:Y:S01]  /*3f70*/  FMUL R0, R7, R0 ;  /* 0x0000000007007220 */ /* 0x000fe20000400000 */
[C---:B------:R-:W-:Y:S01]  /*3f80*/  FFMA R128, R8.reuse, R128, R4 ;  /* 0x0000008008807223 */ /* 0x040fe20000000004 */
[----:B------:R-:W-:Y:S02]  /*3f90*/  F2FP.F16.E5M2.UNPACK_B R4, R9 ;  /* 0x00000009ff04723e */ /* 0x000fe400020004ff */
[----:B------:R-:W-:Y:S01]  /*3fa0*/  FFMA R131, R8, R131, R0 ;  /* 0x0000008308837223 */ /* 0x000fe20000000000 */
[----:B------:R-:W-:Y:S01]  /*3fb0*/  F2FP.F16.E5M2.UNPACK_B R0, R5 ;  /* 0x00000005ff00723e */ /* 0x000fe200020004ff */
[----:B------:R-:W5:Y:S01]  /*3fc0*/  LDG.E.U8 R9, desc[UR8][R10.64+0x7d] ;  /* 0x00007d080a097981 */ /* 0x000f62000c1e1100 */
[----:B------:R-:W-:-:S03]  /*3fd0*/  F2FP.F16.E5M2.UNPACK_B R5, R13 ;  /* 0x0000000dff05723e */ /* 0x000fc600020004ff */
[----:B------:R-:W5:Y:S04]  /*3fe0*/  LDG.E.U8 R13, desc[UR8][R10.64+0x7b] ;  /* 0x00007b080a0d7981 */ /* 0x000f68000c1e1100 */
[----:B------:R-:W5:Y:S01]  /*3ff0*/  LDG.E.U8 R10, desc[UR8][R10.64+0x7e] ;  /* 0x00007e080a0a7981 */ /* 0x000f62000c1e1100 */
[----:B------:R-:W-:Y:S02]  /*4000*/  HADD2.F32 R3, -RZ, R3.H0_H0 ;  /* 0x20000003ff037230 */ /* 0x000fe40000004100 */
[----:B------:R-:W-:Y:S02]  /*4010*/  HADD2.F32 R2, -RZ, R2.H0_H0 ;  /* 0x20000002ff027230 */ /* 0x000fe40000004100 */
[----:B------:R-:W-:Y:S02]  /*4020*/  HADD2.F32 R0, -RZ, R0.H0_H0 ;  /* 0x20000000ff007230 */ /* 0x000fe40000004100 */
[C---:B------:R-:W-:Y:S01]  /*4030*/  FMUL R3, R7.reuse, R3 ;  /* 0x0000000307037220 */ /* 0x040fe20000400000 */
[----:B------:R-:W-:-:S03]  /*4040*/  FMUL R2, R7, R2 ;  /* 0x0000000207027220 */ /* 0x000fc60000400000 */
[C---:B------:R-:W-:Y:S01]  /*4050*/  FFMA R129, R8.reuse, R129, R3 ;  /* 0x0000008108817223 */ /* 0x040fe20000000003 */
[----:B------:R-:W-:Y:S01]  /*4060*/  FMUL R0, R7, R0 ;  /* 0x0000000007007220 */ /* 0x000fe20000400000 */
[C---:B------:R-:W-:Y:S01]  /*4070*/  FFMA R133, R8.reuse, R133, R2 ;  /* 0x0000008508857223 */ /* 0x040fe20000000002 */
[----:B------:R-:W-:Y:S02]  /*4080*/  F2FP.F16.E5M2.UNPACK_B R2, R20 ;  /* 0x00000014ff02723e */ /* 0x000fe400020004ff */
[----:B------:R-:W-:-:S03]  /*4090*/  FFMA R134, R8, R134, R0 ;  /* 0x0000008608867223 */ /* 0x000fc60000000000 */
[----:B------:R-:W-:-:S05]  /*40a0*/  HADD2.F32 R2, -RZ, R2.H0_H0 ;  /* 0x20000002ff027230 */ /* 0x000fca0000004100 */
[----:B------:R-:W-:Y:S01]  /*40b0*/  FMUL R2, R7, R2 ;  /* 0x0000000207027220 */ /* 0x000fe20000400000 */
[----:B------:R-:W-:-:S03]  /*40c0*/  HADD2.F32 R5, -RZ, R5.H0_H0 ;  /* 0x20000005ff057230 */ /* 0x000fc60000004100 */
[----:B------:R-:W-:Y:S01]  /*40d0*/  FFMA R138, R8, R138, R2 ;  /* 0x0000008a088a7223 */ /* 0x000fe20000000002 */
[----:B------:R-:W-:Y:S02]  /*40e0*/  HADD2.F32 R4, -RZ, R4.H0_H0 ;  /* 0x20000004ff047230 */ /* 0x000fe40000004100 */
[----:B------:R-:W-:-:S03]  /*40f0*/  FMUL R5, R7, R5 ;  /* 0x0000000507057220 */ /* 0x000fc60000400000 */
[----:B------:R-:W-:Y:S01]  /*4100*/  FMUL R4, R7, R4 ;  /* 0x0000000407047220 */ /* 0x000fe20000400000 */
[----:B------:R-:W-:-:S03]  /*4110*/  FFMA R135, R8, R135, R5 ;  /* 0x0000008708877223 */ /* 0x000fc60000000005 */
[C---:B------:R-:W-:Y:S01]  /*4120*/  FFMA R136, R8.reuse, R136, R4 ;  /* 0x0000008808887223 */ /* 0x040fe20000000004 */
[----:B------:R-:W-:Y:S01]  /*4130*/  FFMA R28, R8, R28, R7 ;  /* 0x0000001c081c7223 */ /* 0x000fe20000000007 */
[----:B--2---:R-:W-:Y:S02]  /*4140*/  F2FP.F16.E5M2.UNPACK_B R0, R18 ;  /* 0x00000012ff00723e */ /* 0x004fe400020004ff */
[----:B----4-:R-:W-:-:S05]  /*4150*/  F2FP.F16.E5M2.UNPACK_B R3, R160 ;  /* 0x000000a0ff03723e */ /* 0x010fca00020004ff */
[----:B------:R-:W-:Y:S02]  /*4160*/  HADD2.F32 R3, -RZ, R3.H0_H0 ;  /* 0x20000003ff037230 */ /* 0x000fe40000004100 */
[----:B------:R-:W-:-:S03]  /*4170*/  HADD2.F32 R0, -RZ, R0.H0_H0 ;  /* 0x20000000ff007230 */ /* 0x000fc60000004100 */
[C---:B------:R-:W-:Y:S02]  /*4180*/  FMUL R3, R7.reuse, R3 ;  /* 0x0000000307037220 */ /* 0x040fe40000400000 */
[----:B------:R-:W-:Y:S02]  /*4190*/  FMUL R0, R7, R0 ;  /* 0x0000000007007220 */ /* 0x000fe40000400000 */
[C---:B------:R-:W-:Y:S01]  /*41a0*/  FFMA R137, R8.reuse, R137, R3 ;  /* 0x0000008908897223 */ /* 0x040fe20000000003 */
[----:B---3--:R-:W-:Y:S01]  /*41b0*/  F2FP.F16.E5M2.UNPACK_B R3, R162 ;  /* 0x000000a2ff03723e */ /* 0x008fe200020004ff */
[----:B------:R-:W-:Y:S01]  /*41c0*/  FFMA R139, R8, R139, R0 ;  /* 0x0000008b088b7223 */ /* 0x000fe20000000000 */
[----:B-----5:R-:W-:Y:S02]  /*41d0*/  F2FP.F16.E5M2.UNPACK_B R0, R19 ;  /* 0x00000013ff00723e */ /* 0x020fe400020004ff */
[----:B------:R-:W-:Y:S01]  /*41e0*/  F2FP.F16.E5M2.UNPACK_B R2, R159 ;  /* 0x0000009fff02723e */ /* 0x000fe200020004ff */
[----:B------:R-:W-:-:S02]  /*41f0*/  HADD2.F32 R3, -RZ, R3.H0_H0 ;  /* 0x20000003ff037230 */ /* 0x000fc40000004100 */
[----:B------:R-:W-:Y:S02]  /*4200*/  HADD2.F32 R0, -RZ, R0.H0_H0 ;  /* 0x20000000ff007230 */ /* 0x000fe40000004100 */
[----:B------:R-:W-:Y:S02]  /*4210*/  HADD2.F32 R2, -RZ, R2.H0_H0 ;  /* 0x20000002ff027230 */ /* 0x000fe40000004100 */
[----:B------:R-:W-:Y:S01]  /*4220*/  FMUL R3, R7, R3 ;  /* 0x0000000307037220 */ /* 0x000fe20000400000 */
[----:B------:R-:W-:-:S03]  /*4230*/  F2FP.F16.E5M2.UNPACK_B R5, R164 ;  /* 0x000000a4ff05723e */ /* 0x000fc600020004ff */
[C---:B------:R-:W-:Y:S01]  /*4240*/  FFMA R142, R8.reuse, R142, R3 ;  /* 0x0000008e088e7223 */ /* 0x040fe20000000003 */
[C---:B------:R-:W-:Y:S01]  /*4250*/  FMUL R3, R7.reuse, R2 ;  /* 0x0000000207037220 */ /* 0x040fe20000400000 */
[----:B------:R-:W-:Y:S01]  /*4260*/  F2FP.F16.E5M2.UNPACK_B R4, R163 ;  /* 0x000000a3ff04723e */ /* 0x000fe200020004ff */
[----:B------:R-:W-:Y:S01]  /*4270*/  FMUL R2, R7, R0 ;  /* 0x0000000007027220 */ /* 0x000fe20000400000 */
[----:B------:R-:W-:Y:S01]  /*4280*/  F2FP.F16.E5M2.UNPACK_B R0, R161 ;  /* 0x000000a1ff00723e */ /* 0x000fe200020004ff */
[----:B------:R-:W-:Y:S02]  /*4290*/  HADD2.F32 R5, -RZ, R5.H0_H0 ;  /* 0x20000005ff057230 */ /* 0x000fe40000004100 */
[C---:B------:R-:W-:Y:S01]  /*42a0*/  FFMA R144, R8.reuse, R144, R2 ;  /* 0x0000009008907223 */ /* 0x040fe20000000002 */
[----:B------:R-:W-:Y:S01]  /*42b0*/  HADD2.F32 R4, -RZ, R4.H0_H0 ;  /* 0x20000004ff047230 */ /* 0x000fe20000004100 */
[----:B------:R-:W-:Y:S01]  /*42c0*/  F2FP.F16.E5M2.UNPACK_B R2, R158 ;  /* 0x0000009eff02723e */ /* 0x000fe200020004ff */
[----:B------:R-:W-:Y:S01]  /*42d0*/  FFMA R143, R8, R143, R3 ;  /* 0x0000008f088f7223 */ /* 0x000fe20000000003 */
[----:B------:R-:W-:-:S02]  /*42e0*/  HADD2.F32 R3, -RZ, R0.H0_H0 ;  /* 0x20000000ff037230 */ /* 0x000fc40000004100 */
[C---:B------:R-:W-:Y:S01]  /*42f0*/  FMUL R5, R7.reuse, R5 ;  /* 0x0000000507057220 */ /* 0x040fe20000400000 */
[----:B------:R-:W-:Y:S01]  /*4300*/  F2FP.F16.E5M2.UNPACK_B R0, R17 ;  /* 0x00000011ff00723e */ /* 0x000fe200020004ff */
[C---:B------:R-:W-:Y:S01]  /*4310*/  FMUL R4, R7.reuse, R4 ;  /* 0x0000000407047220 */ /* 0x040fe20000400000 */
[----:B------:R-:W-:Y:S02]  /*4320*/  HADD2.F32 R2, -RZ, R2.H0_H0 ;  /* 0x20000002ff027230 */ /* 0x000fe40000004100 */
[C---:B------:R-:W-:Y:S01]  /*4330*/  FMUL R3, R7.reuse, R3 ;  /* 0x0000000307037220 */ /* 0x040fe20000400000 */
[C---:B------:R-:W-:Y:S01]  /*4340*/  FFMA R140, R8.reuse, R140, R5 ;  /* 0x0000008c088c7223 */ /* 0x040fe20000000005 */
[C---:B------:R-:W-:Y:S01]  /*4350*/  FFMA R141, R8.reuse, R141, R4 ;  /* 0x0000008d088d7223 */ /* 0x040fe20000000004 */
[----:B------:R-:W-:Y:S02]  /*4360*/  HADD2.F32 R5, -RZ, R0.H0_H0 ;  /* 0x20000000ff057230 */ /* 0x000fe40000004100 */
[----:B------:R-:W-:Y:S01]  /*4370*/  FMUL R4, R7, R2 ;  /* 0x0000000207047220 */ /* 0x000fe20000400000 */
[----:B------:R-:W-:Y:S01]  /*4380*/  F2FP.F16.E5M2.UNPACK_B R0, R15 ;  /* 0x0000000fff00723e */ /* 0x000fe200020004ff */
[----:B------:R-:W-:Y:S01]  /*4390*/  FFMA R145, R8, R145, R3 ;  /* 0x0000009108917223 */ /* 0x000fe20000000003 */
[----:B------:R-:W-:-:S02]  /*43a0*/  F2FP.F16.E5M2.UNPACK_B R3, R21 ;  /* 0x00000015ff03723e */ /* 0x000fc400020004ff */
[----:B------:R-:W-:Y:S01]  /*43b0*/  F2FP.F16.E5M2.UNPACK_B R2, R16 ;  /* 0x00000010ff02723e */ /* 0x000fe200020004ff */
[C---:B------:R-:W-:Y:S01]  /*43c0*/  FFMA R146, R8.reuse, R146, R4 ;  /* 0x0000009208927223 */ /* 0x040fe20000000004 */
[----:B------:R-:W-:Y:S01]  /*43d0*/  HADD2.F32 R4, -RZ, R0.H0_H0 ;  /* 0x20000000ff047230 */ /* 0x000fe20000004100 */
[----:B------:R-:W-:Y:S01]  /*43e0*/  F2FP.F16.E5M2.UNPACK_B R0, R14 ;  /* 0x0000000eff00723e */ /* 0x000fe200020004ff */
[----:B------:R-:W-:Y:S02]  /*43f0*/  HADD2.F32 R3, -RZ, R3.H0_H0 ;  /* 0x20000003ff037230 */ /* 0x000fe40000004100 */
[----:B------:R-:W-:Y:S02]  /*4400*/  HADD2.F32 R2, -RZ, R2.H0_H0 ;  /* 0x20000002ff027230 */ /* 0x000fe40000004100 */
[C---:B------:R-:W-:Y:S01]  /*4410*/  FMUL R5, R7.reuse, R5 ;  /* 0x0000000507057220 */ /* 0x040fe20000400000 */
[----:B------:R-:W-:Y:S02]  /*4420*/  HADD2.F32 R0, -RZ, R0.H0_H0 ;  /* 0x20000000ff007230 */ /* 0x000fe40000004100 */
[C---:B------:R-:W-:Y:S01]  /*4430*/  FMUL R3, R7.reuse, R3 ;  /* 0x0000000307037220 */ /* 0x040fe20000400000 */
[C---:B------:R-:W-:Y:S01]  /*4440*/  FMUL R4, R7.reuse, R4 ;  /* 0x0000000407047220 */ /* 0x040fe20000400000 */
[C---:B------:R-:W-:Y:S01]  /*4450*/  FMUL R2, R7.reuse, R2 ;  /* 0x0000000207027220 */ /* 0x040fe20000400000 */
[C---:B------:R-:W-:Y:S01]  /*4460*/  FFMA R147, R8.reuse, R147, R5 ;  /* 0x0000009308937223 */ /* 0x040fe20000000005 */
[C---:B------:R-:W-:Y:S01]  /*4470*/  FFMA R148, R8.reuse, R148, R3 ;  /* 0x0000009408947223 */ /* 0x040fe20000000003 */
[C---:B------:R-:W-:Y:S01]  /*4480*/  FFMA R150, R8.reuse, R150, R4 ;  /* 0x0000009608967223 */ /* 0x040fe20000000004 */
[----:B------:R-:W-:Y:S01]  /*4490*/  FFMA R149, R8, R149, R2 ;  /* 0x0000009508957223 */ /* 0x000fe20000000002 */
[----:B------:R-:W-:Y:S01]  /*44a0*/  FMUL R5, R7, R0 ;  /* 0x0000000007057220 */ /* 0x000fe20000400000 */
[----:B------:R-:W-:-:S02]  /*44b0*/  F2FP.F16.E5M2.UNPACK_B R4, R13 ;  /* 0x0000000dff04723e */ /* 0x000fc400020004ff */
[----:B------:R-:W-:Y:S02]  /*44c0*/  F2FP.F16.E5M2.UNPACK_B R3, R12 ;  /* 0x0000000cff03723e */ /* 0x000fe400020004ff */
[----:B------:R-:W-:Y:S01]  /*44d0*/  F2FP.F16.E5M2.UNPACK_B R2, R9 ;  /* 0x00000009ff02723e */ /* 0x000fe200020004ff */
[----:B------:R-:W-:Y:S02]  /*44e0*/  HADD2.F32 R4, -RZ, R4.H0_H0 ;  /* 0x20000004ff047230 */ /* 0x000fe40000004100 */
[----:B------:R-:W-:Y:S02]  /*44f0*/  HADD2.F32 R3, -RZ, R3.H0_H0 ;  /* 0x20000003ff037230 */ /* 0x000fe40000004100 */
[----:B------:R-:W-:Y:S01]  /*4500*/  HADD2.F32 R2, -RZ, R2.H0_H0 ;  /* 0x20000002ff027230 */ /* 0x000fe20000004100 */
[----:B------:R-:W-:-:S05]  /*4510*/  F2FP.F16.E5M2.UNPACK_B R0, R10 ;  /* 0x0000000aff00723e */ /* 0x000fca00020004ff */
[----:B------:R-:W-:Y:S02]  /*4520*/  HADD2.F32 R0, -RZ, R0.H0_H0 ;  /* 0x20000000ff007230 */ /* 0x000fe40000004100 */
[C---:B------:R-:W-:Y:S01]  /*4530*/  FMUL R4, R7.reuse, R4 ;  /* 0x0000000407047220 */ /* 0x040fe20000400000 */
[C---:B------:R-:W-:Y:S01]  /*4540*/  FMUL R3, R7.reuse, R3 ;  /* 0x0000000307037220 */ /* 0x040fe20000400000 */
[C---:B------:R-:W-:Y:S01]  /*4550*/  FMUL R2, R7.reuse, R2 ;  /* 0x0000000207027220 */ /* 0x040fe20000400000 */
[----:B------:R-:W-:Y:S01]  /*4560*/  FMUL R0, R7, R0 ;  /* 0x0000000007007220 */ /* 0x000fe20000400000 */
[C---:B------:R-:W-:Y:S01]  /*4570*/  FFMA R151, R8.reuse, R151, R5 ;  /* 0x0000009708977223 */ /* 0x040fe20000000005 */
[C---:B------:R-:W-:Y:S01]  /*4580*/  FFMA R152, R8.reuse, R152, R4 ;  /* 0x0000009808987223 */ /* 0x040fe20000000004 */
[C---:B------:R-:W-:Y:S01]  /*4590*/  FFMA R153, R8.reuse, R153, R3 ;  /* 0x0000009908997223 */ /* 0x040fe20000000003 */
[C---:B------:R-:W-:Y:S01]  /*45a0*/  FFMA R154, R8.reuse, R154, R2 ;  /* 0x0000009a089a7223 */ /* 0x040fe20000000002 */
[----:B------:R-:W-:Y:S01]  /*45b0*/  FFMA R155, R8, R155, R0 ;  /* 0x0000009b089b7223 */ /* 0x000fe20000000000 */
[----:B------:R-:W-:-:S02]  /*45c0*/  MOV R158, R6 ;  /* 0x00000006009e7202 */ /* 0x000fc40000000f00 */
[----:B------:R-:W-:Y:S01]  /*45d0*/  MOV R159, R6 ;  /* 0x00000006009f7202 */ /* 0x000fe20000000f00 */
[----:B------:R-:W-:Y:S06]  /*45e0*/  @!P0 BRA `(.L_x_2260) ;  /* 0xffffffd0003c8947 */ /* 0x000fec000383ffff */
.L_x_2258:
[----:B------:R-:W-:Y:S05]  /*45f0*/  BSYNC.RECONVERGENT B0 ;  /* 0x0000000000007941 */ /* 0x000fea0003800200 */
.L_x_2257:
[----:B------:R-:W-:Y:S04]  /*4600*/  BSSY.RECONVERGENT B0, `(.L_x_2261) ;  /* 0x000033d000007945 */ /* 0x000fe80003800200 */
[----:B------:R-:W-:Y:S05]  /*4610*/  @!P6 BRA `(.L_x_2262) ;  /* 0x0000003000ece947 */ /* 0x000fea0003800000 */
[----:B-----5:R-:W0:Y:S01]  /*4620*/  LDC R0, c[0x0][0x3ac] ;  /* 0x0000eb00ff007b82 */ /* 0x020e220000000800 */
[----:B------:R-:W1:Y:S01]  /*4630*/  LDCU.64 UR4, c[0x0][0x3e0] ;  /* 0x00007c00ff0477ac */ /* 0x000e620008000a00 */
[----:B------:R-:W2:Y:S06]  /*4640*/  LDCU.64 UR6, c[0x0][0x3b8] ;  /* 0x00007700ff0677ac */ /* 0x000eac0008000a00 */
[----:B------:R-:W3:Y:S01]  /*4650*/  LDC R7, c[0x0][0x3d4] ;  /* 0x0000f500ff077b82 */ /* 0x000ee20000000800 */
[----:B------:R-:W4:Y:S07]  /*4660*/  LDCU UR10, c[0x0][0x3c0] ;  /* 0x00007800ff0a77ac */ /* 0x000f2e0008000800 */
[----:B------:R-:W2:Y:S01]  /*4670*/  LDC R159, c[0x0][0x388] ;  /* 0x0000e200ff9f7b82 */ /* 0x000ea20000000800 */
[----:B-1----:R-:W-:Y:S01]  /*4680*/  IMAD R161, R157, UR5, RZ ;  /* 0x000000059da17c24 */ /* 0x002fe2000f8e02ff */
[----:B0-----:R-:W-:-:S06]  /*4690*/  IABS R6, R0 ;  /* 0x0000000000067213 */ /* 0x001fcc0000000000 */
[----:B------:R-:W0:Y:S01]  /*46a0*/  LDC.64 R26, c[0x0][0x3c8] ;  /* 0x0000f200ff1a7b82 */ /* 0x000e220000000a00 */
[----:B------:R-:W1:Y:S01]  /*46b0*/  I2F.RP R10, R6 ;  /* 0x00000006000a7306 */ /* 0x000e620000209400 */
[----:B---3--:R-:W-:-:S06]  /*46c0*/  IABS R8, R7 ;  /* 0x0000000700087213 */ /* 0x008fcc0000000000 */
[----:B------:R-:W3:Y:S01]  /*46d0*/  LDC.64 R24, c[0x0][0x3e8] ;  /* 0x0000fa00ff187b82 */ /* 0x000ee20000000a00 */
[----:B------:R-:W4:Y:S01]  /*46e0*/  I2F.RP R12, R8 ;  /* 0x00000008000c7306 */ /* 0x000f220000209400 */
[----:B--2---:R-:W-:-:S07]  /*46f0*/  IMAD R2, R22, R159, UR16 ;  /* 0x0000001016027e24 */ /* 0x004fce000f8e029f */
[----:B-1----:R-:W1:Y:S01]  /*4700*/  MUFU.RCP R10, R10 ;  /* 0x0000000a000a7308 */ /* 0x002e620000001000 */
[----:B------:R-:W-:-:S07]  /*4710*/  IABS R4, R2 ;  /* 0x0000000200047213 */ /* 0x000fce0000000000 */
[----:B----4-:R-:W2:Y:S01]  /*4720*/  MUFU.RCP R12, R12 ;  /* 0x0000000c000c7308 */ /* 0x010ea20000001000 */
[----:B-1----:R-:W-:-:S07]  /*4730*/  VIADD R10, R10, 0xffffffe ;  /* 0x0ffffffe0a0a7836 */ /* 0x002fce0000000000 */
[----:B------:R1:W4:Y:S01]  /*4740*/  F2I.FTZ.U32.TRUNC.NTZ R11, R10 ;  /* 0x0000000a000b7305 */ /* 0x000322000021f000 */
[----:B--2---:R-:W-:-:S07]  /*4750*/  VIADD R12, R12, 0xffffffe ;  /* 0x0ffffffe0c0c7836 */ /* 0x004fce0000000000 */
[----:B------:R-:W2:Y:S01]  /*4760*/  F2I.FTZ.U32.TRUNC.NTZ R13, R12 ;  /* 0x0000000c000d7305 */ /* 0x000ea2000021f000 */
[----:B-1----:R-:W-:Y:S01]  /*4770*/  HFMA2 R10, -RZ, RZ, 0, 0 ;  /* 0x00000000ff0a7431 */ /* 0x002fe200000001ff */
[----:B----4-:R-:W-:-:S05]  /*4780*/  IADD3 R3, PT, PT, RZ, -R11, RZ ;  /* 0x8000000bff037210 */ /* 0x010fca0007ffe0ff */
[----:B------:R-:W-:Y:S02]  /*4790*/  IMAD R3, R3, R6, RZ ;  /* 0x0000000603037224 */ /* 0x000fe400078e02ff */
[----:B--2---:R-:W-:Y:S02]  /*47a0*/  IMAD.MOV R5, RZ, RZ, -R13 ;  /* 0x000000ffff057224 */ /* 0x004fe400078e0a0d */
[----:B------:R-:W-:-:S04]  /*47b0*/  IMAD.HI.U32 R3, R11, R3, R10 ;  /* 0x000000030b037227 */ /* 0x000fc800078e000a */
[----:B------:R-:W-:Y:S02]  /*47c0*/  IMAD R5, R5, R8, RZ ;  /* 0x0000000805057224 */ /* 0x000fe400078e02ff */
[----:B------:R-:W-:Y:S02]  /*47d0*/  IMAD.MOV.U32 R12, RZ, RZ, RZ ;  /* 0x000000ffff0c7224 */ /* 0x000fe400078e00ff */
[----:B------:R-:W-:-:S04]  /*47e0*/  IMAD.HI.U32 R9, R3, R4, RZ ;  /* 0x0000000403097227 */ /* 0x000fc800078e00ff */
[----:B------:R-:W-:Y:S01]  /*47f0*/  IMAD.HI.U32 R5, R13, R5, R12 ;  /* 0x000000050d057227 */ /* 0x000fe200078e000c */
[----:B------:R-:W-:-:S05]  /*4800*/  IADD3 R3, PT, PT, -R9, RZ, RZ ;  /* 0x000000ff09037210 */ /* 0x000fca0007ffe1ff */
[----:B------:R-:W-:-:S04]  /*4810*/  IMAD.HI.U32 R10, R5, R4, RZ ;  /* 0x00000004050a7227 */ /* 0x000fc800078e00ff */
[----:B------:R-:W-:Y:S02]  /*4820*/  IMAD.MOV R5, RZ, RZ, -R10 ;  /* 0x000000ffff057224 */ /* 0x000fe400078e0a0a */
[--C-:B------:R-:W-:Y:S02]  /*4830*/  IMAD R3, R6, R3, R4.reuse ;  /* 0x0000000306037224 */ /* 0x100fe400078e0204 */
[----:B------:R-:W-:-:S03]  /*4840*/  IMAD R4, R8, R5, R4 ;  /* 0x0000000508047224 */ /* 0x000fc600078e0204 */
[----:B------:R-:W-:Y:S02]  /*4850*/  ISETP.GT.U32.AND P1, PT, R6, R3, PT ;  /* 0x000000030600720c */ /* 0x000fe40003f24070 */
[----:B------:R-:W-:-:S11]  /*4860*/  ISETP.GT.U32.AND P3, PT, R8, R4, PT ;  /* 0x000000040800720c */ /* 0x000fd60003f64070 */
[-C--:B------:R-:W-:Y:S02]  /*4870*/  @!P1 IADD3 R3, PT, PT, R3, -R6.reuse, RZ ;  /* 0x8000000603039210 */ /* 0x080fe40007ffe0ff */
[----:B------:R-:W-:Y:S01]  /*4880*/  @!P3 IMAD.IADD R4, R4, 0x1, -R8 ;  /* 0x000000010404b824 */ /* 0x000fe200078e0a08 */
[----:B------:R-:W-:Y:S01]  /*4890*/  @!P1 IADD3 R9, PT, PT, R9, 0x1, RZ ;  /* 0x0000000109099810 */ /* 0x000fe20007ffe0ff */
[----:B------:R-:W-:Y:S01]  /*48a0*/  @!P3 VIADD R10, R10, 0x1 ;  /* 0x000000010a0ab836 */ /* 0x000fe20000000000 */
[----:B------:R-:W-:Y:S02]  /*48b0*/  ISETP.GE.U32.AND P4, PT, R3, R6, PT ;  /* 0x000000060300720c */ /* 0x000fe40003f86070 */
[----:B------:R-:W-:Y:S02]  /*48c0*/  LOP3.LUT R3, R2, R0, RZ, 0x3c, !PT ;  /* 0x0000000002037212 */ /* 0x000fe400078e3cff */
[----:B------:R-:W-:Y:S02]  /*48d0*/  ISETP.GE.U32.AND P5, PT, R4, R8, PT ;  /* 0x000000080400720c */ /* 0x000fe40003fa6070 */
[----:B------:R-:W-:-:S02]  /*48e0*/  LOP3.LUT R4, R2, R7, RZ, 0x3c, !PT ;  /* 0x0000000702047212 */ /* 0x000fc400078e3cff */
[----:B------:R-:W-:Y:S02]  /*48f0*/  ISETP.GE.AND P0, PT, R3, RZ, PT ;  /* 0x000000ff0300720c */ /* 0x000fe40003f06270 */
[----:B------:R-:W-:Y:S02]  /*4900*/  ISETP.NE.AND P1, PT, R0, RZ, PT ;  /* 0x000000ff0000720c */ /* 0x000fe40003f25270 */
[----:B------:R-:W-:Y:S02]  /*4910*/  ISETP.GE.AND P2, PT, R4, RZ, PT ;  /* 0x000000ff0400720c */ /* 0x000fe40003f46270 */
[----:B------:R-:W-:Y:S02]  /*4920*/  ISETP.NE.AND P3, PT, R7, RZ, PT ;  /* 0x000000ff0700720c */ /* 0x000fe40003f65270 */
[----:B------:R-:W-:Y:S01]  /*4930*/  @P4 IADD3 R9, PT, PT, R9, 0x1, RZ ;  /* 0x0000000109094810 */ /* 0x000fe20007ffe0ff */
[----:B------:R-:W-:-:S04]  /*4940*/  @P5 VIADD R10, R10, 0x1 ;  /* 0x000000010a0a5836 */ /* 0x000fc80000000000 */
[----:B------:R-:W-:Y:S02]  /*4950*/  @!P0 IADD3 R9, PT, PT, -R9, RZ, RZ ;  /* 0x000000ff09098210 */ /* 0x000fe40007ffe1ff */
[----:B------:R-:W-:Y:S02]  /*4960*/  @!P1 LOP3.LUT R9, RZ, R0, RZ, 0x33, !PT ;  /* 0x00000000ff099212 */ /* 0x000fe400078e33ff */
[----:B------:R-:W-:Y:S02]  /*4970*/  @!P2 IMAD.MOV R10, RZ, RZ, -R10 ;  /* 0x000000ffff0aa224 */ /* 0x000fe400078e0a0a */
[----:B------:R-:W-:Y:S02]  /*4980*/  @!P3 LOP3.LUT R10, RZ, R7, RZ, 0x33, !PT ;  /* 0x00000007ff0ab212 */ /* 0x000fe400078e33ff */
[C---:B------:R-:W-:Y:S01]  /*4990*/  IADD3 R3, PT, PT, -R9.reuse, RZ, RZ ;  /* 0x000000ff09037210 */ /* 0x040fe20007ffe1ff */
[----:B------:R-:W-:Y:S02]  /*49a0*/  IMAD R9, R9, UR7, RZ ;  /* 0x0000000709097c24 */ /* 0x000fe4000f8e02ff */
[----:B------:R-:W-:Y:S01]  /*49b0*/  IMAD R161, R10, UR4, R161 ;  /* 0x000000040aa17c24 */ /* 0x000fe2000f8e02a1 */
[----:B------:R-:W-:Y:S01]  /*49c0*/  UMOV UR4, URZ ;  /* 0x000000ff00047c82 */ /* 0x000fe20008000000 */
[----:B------:R-:W-:Y:S01]  /*49d0*/  IMAD R3, R0, R3, R2 ;  /* 0x0000000300037224 */ /* 0x000fe200078e0202 */
[----:B------:R-:W-:Y:S01]  /*49e0*/  MOV R0, RZ ;  /* 0x000000ff00007202 */ /* 0x000fe20000000f00 */
[----:B------:R-:W-:Y:S01]  /*49f0*/  IMAD R9, R157, UR10, R9 ;  /* 0x0000000a9d097c24 */ /* 0x000fe2000f8e0209 */
[----:B------:R-:W-:-:S03]  /*4a00*/  SHF.R.S32.HI R160, RZ, 0x1f, R161 ;  /* 0x0000001fffa07819 */ /* 0x000fc600000114a1 */
[----:B0--3--:R-:W-:-:S07]  /*4a10*/  IMAD R162, R3, UR6, R9 ;  /* 0x0000000603a27c24 */ /* 0x009fce000f8e0209 */
.L_x_2263:
[----:B------:R-:W-:Y:S02]  /*4a20*/  IADD3 R2, PT, PT, R162, UR4, RZ ;  /* 0x00000004a2027c10 */ /* 0x000fe4000fffe0ff */
[----:B------:R-:W-:Y:S01]  /*4a30*/  IADD3 R18, P1, P0, R24, UR4, R161 ;  /* 0x0000000418127c10 */ /* 0x000fe2000f83e0a1 */
[----:B------:R-:W-:Y:S01]  /*4a40*/  UIADD3 UR4, UPT, UPT, UR4, 0x8, URZ ;  /* 0x0000000804047890 */ /* 0x000fe2000fffe0ff */
[C---:B------:R-:W-:Y:S02]  /*4a50*/  IADD3 R20, P2, PT, R2.reuse, R26, RZ ;  /* 0x0000001a02147210 */ /* 0x040fe40007f5e0ff */
[----:B------:R-:W-:Y:S01]  /*4a60*/  IADD3.X R19, PT, PT, RZ, R25, R160, P1, P0 ;  /* 0x00000019ff137210 */ /* 0x000fe20000fe04a0 */
[----:B------:R-:W-:Y:S01]  /*4a70*/  UISETP.NE.AND UP0, UPT, UR4, 0x80, UPT ;  /* 0x000000800400788c */ /* 0x000fe2000bf05270 */
[----:B------:R-:W-:Y:S03]  /*4a80*/  LEA.HI.X.SX32 R21, R2, R27, 0x1, P2 ;  /* 0x0000001b02157211 */ /* 0x000fe600010f0eff */
[----:B------:R-:W2:Y:S04]  /*4a90*/  LDG.E.U8 R3, desc[UR8][R18.64] ;  /* 0x0000000812037981 */ /* 0x000ea8000c1e1100 */
[----:B------:R-:W3:Y:S04]  /*4aa0*/  LDG.E.U8 R2, desc[UR8][R20.64] ;  /* 0x0000000814027981 */ /* 0x000ee8000c1e1100 */
[----:B------:R-:W4:Y:S04]  /*4ab0*/  LDG.E.U8 R11, desc[UR8][R20.64+0x1] ;  /* 0x00000108140b7981 */ /* 0x000f28000c1e1100 */
[----:B------:R-:W5:Y:S04]  /*4ac0*/  LDG.E.U8 R9, desc[UR8][R18.64+0x1] ;  /* 0x0000010812097981 */ /* 0x000f68000c1e1100 */
        /* <DEDUP_REMOVED lines=11> */
[----:B------:R-:W5:Y:S01]  /*4b80*/  LDG.E.U8 R4, desc[UR8][R18.64+0x7] ;  /* 0x0000070812047981 */ /* 0x000f62000c1e1100 */
[----:B--2---:R-:W-:Y:S02]  /*4b90*/  F2FP.F16.E5M2.UNPACK_B R3, R3 ;  /* 0x00000003ff03723e */ /* 0x004fe400020004ff */
[----:B---3--:R-:W-:Y:S03]  /*4ba0*/  F2FP.F16.E5M2.UNPACK_B R2, R2 ;  /* 0x00000002ff02723e */ /* 0x008fe600020004ff */
[----:B------:R-:W-:Y:S01]  /*4bb0*/  HADD2.F32 R3, -RZ, R3.H0_H0 ;  /* 0x20000003ff037230 */ /* 0x000fe20000004100 */
[----:B----4-:R-:W-:Y:S01]  /*4bc0*/  F2FP.F16.E5M2.UNPACK_B R11, R11 ;  /* 0x0000000bff0b723e */ /* 0x010fe200020004ff */
[----:B------:R-:W-:Y:S01]  /*4bd0*/  HADD2.F32 R2, -RZ, R2.H0_H0 ;  /* 0x20000002ff027230 */ /* 0x000fe20000004100 */
[----:B-----5:R-:W-:Y:S04]  /*4be0*/  F2FP.F16.E5M2.UNPACK_B R9, R9 ;  /* 0x00000009ff09723e */ /* 0x020fe800020004ff */
[----:B------:R-:W-:Y:S01]  /*4bf0*/  FFMA R0, R2, R3, R0 ;  /* 0x0000000302007223 */ /* 0x000fe20000000000 */
[----:B------:R-:W-:Y:S01]  /*4c00*/  HADD2.F32 R2, -RZ, R11.H0_H0 ;  /* 0x2000000bff027230 */ /* 0x000fe20000004100 */
[----:B------:R-:W-:Y:S01]  /*4c10*/  F2FP.F16.E5M2.UNPACK_B R11, R17 ;  /* 0x00000011ff0b723e */ /* 0x000fe200020004ff */
[----:B------:R-:W-:Y:S01]  /*4c20*/  HADD2.F32 R3, -RZ, R9.H0_H0 ;  /* 0x20000009ff037230 */ /* 0x000fe20000004100 */
[----:B------:R-:W-:Y:S04]  /*4c30*/  F2FP.F16.E5M2.UNPACK_B R9, R16 ;  /* 0x00000010ff09723e */ /* 0x000fe800020004ff */
        /* <DEDUP_REMOVED lines=24> */
[----:B------:R-:W-:Y:S03]  /*4dc0*/  F2FP.F16.E5M2.UNPACK_B R6, R4 ;  /* 0x00000004ff06723e */ /* 0x000fe600020004ff */
[----:B------:R-:W-:Y:S02]  /*4dd0*/  HADD2.F32 R4, -RZ, R5.H0_H0 ;  /* 0x20000005ff047230 */ /* 0x000fe40000004100 */
[----:B------:R-:W-:Y:S01]  /*4de0*/  FFMA R0, R2, R3, R0 ;  /* 0x0000000302007223 */ /* 0x000fe20000000000 */
[----:B------:R-:W-:Y:S05]  /*4df0*/  HADD2.F32 R2, -RZ, R6.H0_H0 ;  /* 0x20000006ff027230 */ /* 0x000fea0000004100 */
[----:B------:R-:W-:Y:S01]  /*4e00*/  FFMA R0, R4, R2, R0 ;  /* 0x0000000204007223 */ /* 0x000fe20000000000 */
[----:B------:R-:W-:Y:S09]  /*4e10*/  BRA.U UP0, `(.L_x_2263) ;  /* 0xfffffffd00007547 */ /* 0x000ff2000b83ffff */
[----:B------:R-:W0:Y:S01]  /*4e20*/  LDC R2, c[0x0][0x3f4] ;  /* 0x0000fd00ff027b82 */ /* 0x000e220000000800 */
[----:B------:R-:W-:Y:S01]  /*4e30*/  IMAD R159, R22, R159, UR16 ;  /* 0x00000010169f7e24 */ /* 0x000fe2000f8e029f */
[----:B------:R-:W1:Y:S01]  /*4e40*/  LDCU UR5, c[0x0][0x404] ;  /* 0x00008080ff0577ac */ /* 0x000e620008000800 */
[----:B------:R-:W2:Y:S05]  /*4e50*/  LDCU UR4, c[0x0][0x400] ;  /* 0x00008000ff0477ac */ /* 0x000eaa0008000800 */
[----:B------:R-:W3:Y:S01]  /*4e60*/  LDC.64 R10, c[0x0][0x408] ;  /* 0x00010200ff0a7b82 */ /* 0x000ee20000000a00 */
[----:B0-----:R-:W-:-:S04]  /*4e70*/  IABS R4, R2 ;  /* 0x0000000200047213 */ /* 0x001fc80000000000 */
[----:B------:R-:W0:Y:S08]  /*4e80*/  I2F.RP R6, R4 ;  /* 0x0000000400067306 */ /* 0x000e300000209400 */
[----:B0-----:R-:W0:Y:S02]  /*4e90*/  MUFU.RCP R6, R6 ;  /* 0x0000000600067308 */ /* 0x001e240000001000 */
[----:B0-----:R-:W-:-:S06]  /*4ea0*/  IADD3 R6, PT, PT, R6, 0xffffffe, RZ ;  /* 0x0ffffffe06067810 */ /* 0x001fcc0007ffe0ff */
[----:B------:R0:W4:Y:S02]  /*4eb0*/  F2I.FTZ.U32.TRUNC.NTZ R7, R6 ;  /* 0x0000000600077305 */ /* 0x000124000021f000 */
[----:B0-----:R-:W-:Y:S01]  /*4ec0*/  HFMA2 R6, -RZ, RZ, 0, 0 ;  /* 0x00000000ff067431 */ /* 0x001fe200000001ff */
[----:B----4-:R-:W-:-:S05]  /*4ed0*/  IADD3 R3, PT, PT, RZ, -R7, RZ ;  /* 0x80000007ff037210 */ /* 0x010fca0007ffe0ff */
[----:B------:R-:W-:Y:S01]  /*4ee0*/  IMAD R5, R3, R4, RZ ;  /* 0x0000000403057224 */ /* 0x000fe200078e02ff */
[----:B------:R-:W-:Y:S02]  /*4ef0*/  IABS R3, R159 ;  /* 0x0000009f00037213 */ /* 0x000fe40000000000 */
[----:B------:R-:W-:Y:S01]  /*4f00*/  LOP3.LUT R159, R159, R2, RZ, 0x3c, !PT ;  /* 0x000000029f9f7212 */ /* 0x000fe200078e3cff */
[----:B------:R-:W-:Y:S01]  /*4f10*/  IMAD.HI.U32 R5, R7, R5, R6 ;  /* 0x0000000507057227 */ /* 0x000fe200078e0006 */
[----:B------:R-:W-:Y:S02]  /*4f20*/  MOV R6, R3 ;  /* 0x0000000300067202 */ /* 0x000fe40000000f00 */
[----:B------:R-:W-:-:S03]  /*4f30*/  ISETP.GE.AND P0, PT, R159, RZ, PT ;  /* 0x000000ff9f00720c */ /* 0x000fc60003f06270 */
[----:B------:R-:W-:-:S05]  /*4f40*/  IMAD.HI.U32 R3, R5, R6, RZ ;  /* 0x0000000605037227 */ /* 0x000fca00078e00ff */
[----:B------:R-:W-:-:S05]  /*4f50*/  IADD3 R5, PT, PT, -R3, RZ, RZ ;  /* 0x000000ff03057210 */ /* 0x000fca0007ffe1ff */
[----:B------:R-:W-:-:S05]  /*4f60*/  IMAD R5, R4, R5, R6 ;  /* 0x0000000504057224 */ /* 0x000fca00078e0206 */
[----:B------:R-:W-:-:S13]  /*4f70*/  ISETP.GT.U32.AND P1, PT, R4, R5, PT ;  /* 0x000000050400720c */ /* 0x000fda0003f24070 */
[-C--:B------:R-:W-:Y:S02]  /*4f80*/  @!P1 IADD3 R5, PT, PT, R5, -R4.reuse, RZ ;  /* 0x8000000405059210 */ /* 0x080fe40007ffe0ff */
[----:B------:R-:W-:Y:S02]  /*4f90*/  @!P1 IADD3 R3, PT, PT, R3, 0x1, RZ ;  /* 0x0000000103039810 */ /* 0x000fe40007ffe0ff */
[----:B------:R-:W-:Y:S02]  /*4fa0*/  ISETP.GE.U32.AND P2, PT, R5, R4, PT ;  /* 0x000000040500720c */ /* 0x000fe40003f46070 */
[----:B------:R-:W-:-:S11]  /*4fb0*/  ISETP.NE.AND P1, PT, R2, RZ, PT ;  /* 0x000000ff0200720c */ /* 0x000fd60003f25270 */
[----:B------:R-:W-:-:S04]  /*4fc0*/  @P2 IADD3 R3, PT, PT, R3, 0x1, RZ ;  /* 0x0000000103032810 */ /* 0x000fc80007ffe0ff */
[----:B------:R-:W-:Y:S02]  /*4fd0*/  @!P0 IADD3 R3, PT, PT, -R3, RZ, RZ ;  /* 0x000000ff03038210 */ /* 0x000fe40007ffe1ff */
[----:B------:R-:W-:Y:S01]  /*4fe0*/  @!P1 LOP3.LUT R3, RZ, R2, RZ, 0x33, !PT ;  /* 0x00000002ff039212 */ /* 0x000fe200078e33ff */
[----:B-1----:R-:W-:-:S04]  /*4ff0*/  IMAD R2, R157, UR5, RZ ;  /* 0x000000059d027c24 */ /* 0x002fc8000f8e02ff */
[----:B--2---:R-:W-:-:S05]  /*5000*/  IMAD R2, R3, UR4, R2 ;  /* 0x0000000403027c24 */ /* 0x004fca000f8e0202 */
[----:B---3--:R-:W-:-:S04]  /*5010*/  IADD3 R10, P0, PT, R2, R10, RZ ;  /* 0x0000000a020a7210 */ /* 0x008fc80007f1e0ff */
[----:B------:R-:W-:-:S05]  /*5020*/  LEA.HI.X.SX32 R11, R2, R11, 0x1, P0 ;  /* 0x0000000b020b7211 */ /* 0x000fca00000f0eff */
        /* <DEDUP_REMOVED lines=16> */
[----:B------:R-:W-:Y:S01]  /*5130*/  FSETP.GEU.AND P0, PT, R158, R0, PT ;  /* 0x000000009e00720b */ /* 0x000fe20003f0e000 */
[----:B------:R-:W-:Y:S01]  /*5140*/  HFMA2 R7, -RZ, RZ, 0.96630859375, -0.0022525787353515625 ;  /* 0x3bbb989dff077431 */ /* 0x000fe200000001ff */
[----:B------:R-:W-:Y:S01]  /*5150*/  MOV R17, 0x437c0000 ;  /* 0x437c000000117802 */ /* 0x000fe20000000f00 */
[----:B------:R-:W5:Y:S01]  /*5160*/  LDG.E.U8 R162, desc[UR8][R10.64+0xf] ;  /* 0x00000f080aa27981 */ /* 0x000f62000c1e1100 */
[----:B------:R-:W-:-:S03]  /*5170*/  FSEL R6, R0, R158, !P0 ;  /* 0x0000009e00067208 */ /* 0x000fc60004000000 */
[----:B------:R-:W5:Y:S02]  /*5180*/  LDG.E.U8 R160, desc[UR8][R10.64+0x10] ;  /* 0x000010080aa07981 */ /* 0x000f64000c1e1100 */
[----:B------:R-:W-:Y:S02]  /*5190*/  FADD R19, R0, -R6 ;  /* 0x8000000600137221 */ /* 0x000fe40000000000 */
[----:B------:R-:W5:Y:S02]  /*51a0*/  LDG.E.U8 R159, desc[UR8][R10.64+0x11] ;  /* 0x000011080a9f7981 */ /* 0x000f64000c1e1100 */
[----:B------:R-:W-:Y:S02]  /*51b0*/  FMUL R19, R19, R23 ;  /* 0x0000001713137220 */ /* 0x000fe40000400000 */
[----:B------:R-:W5:Y:S02]  /*51c0*/  LDG.E.U8 R27, desc[UR8][R10.64+0x13] ;  /* 0x000013080a1b7981 */ /* 0x000f64000c1e1100 */
[----:B------:R-:W-:-:S02]  /*51d0*/  FFMA.SAT R0, R19, R7, 0.5 ;  /* 0x3f00000013007423 */ /* 0x000fc40000002007 */
[----:B------:R-:W5:Y:S02]  /*51e0*/  LDG.E.U8 R26, desc[UR8][R10.64+0x14] ;  /* 0x000014080a1a7981 */ /* 0x000f64000c1e1100 */
[----:B------:R-:W-:Y:S02]  /*51f0*/  FFMA.RM R0, R0, R17, 12582913 ;  /* 0x4b40000100007423 */ /* 0x000fe40000004011 */
[----:B------:R-:W5:Y:S02]  /*5200*/  LDG.E.U8 R164, desc[UR8][R10.64+0x34] ;  /* 0x000034080aa47981 */ /* 0x000f64000c1e1100 */
[----:B------:R-:W-:Y:S01]  /*5210*/  FADD R8, R0, -12583039 ;  /* 0xcb40007f00087421 */ /* 0x000fe20000000000 */
[----:B------:R-:W-:Y:S01]  /*5220*/  FADD R25, R158, -R6 ;  /* 0x800000069e197221 */ /* 0x000fe20000000000 */
[----:B------:R-:W5:Y:S02]  /*5230*/  LDG.E.U8 R165, desc[UR8][R10.64+0x6b] ;  /* 0x00006b080aa57981 */ /* 0x000f64000c1e1100 */
[----:B------:R-:W-:-:S02]  /*5240*/  FFMA R8, R19, 1.4426950216293334961, -R8 ;  /* 0x3fb8aa3b13087823 */ /* 0x000fc40000000808 */
[----:B------:R-:W5:Y:S02]  /*5250*/  LDG.E.U8 R158, desc[UR8][R10.64+0x12] ;  /* 0x000012080a9e7981 */ /* 0x000f64000c1e1100 */
[----:B------:R-:W-:Y:S01]  /*5260*/  FFMA R8, R19, 1.925963033500011079e-08, R8 ;  /* 0x32a5706013087823 */ /* 0x000fe20000000008 */
[----:B------:R-:W-:Y:S01]  /*5270*/  FMUL R19, R25, R23 ;  /* 0x0000001719137220 */ /* 0x000fe20000400000 */
[----:B------:R-:W-:Y:S01]  /*5280*/  SHF.L.U32 R0, R0, 0x17, RZ ;  /* 0x0000001700007819 */ /* 0x000fe200000006ff */
[----:B------:R-:W5:Y:S02]  /*5290*/  LDG.E.U8 R25, desc[UR8][R10.64+0x17] ;  /* 0x000017080a197981 */ /* 0x000f64000c1e1100 */
[----:B------:R-:W-:-:S04]  /*52a0*/  FFMA.SAT R7, R19, R7, 0.5 ;  /* 0x3f00000013077423 */ /* 0x000fc80000002007 */
[----:B------:R-:W-:Y:S02]  /*52b0*/  FFMA.RM R17, R7, R17, 12582913 ;  /* 0x4b40000107117423 */ /* 0x000fe40000004011 */
[----:B------:R0:W1:Y:S02]  /*52c0*/  MUFU.EX2 R7, R8 ;  /* 0x0000000800077308 */ /* 0x0000640000000800 */
[----:B0-----:R-:W-:-:S04]  /*52d0*/  FADD R8, R17, -12583039 ;  /* 0xcb40007f11087421 */ /* 0x001fc80000000000 */
[----:B------:R-:W-:-:S04]  /*52e0*/  FFMA R8, R19, 1.4426950216293334961, -R8 ;  /* 0x3fb8aa3b13087823 */ /* 0x000fc80000000808 */
[----:B------:R-:W-:Y:S02]  /*52f0*/  FFMA R8, R19, 1.925963033500011079e-08, R8 ;  /* 0x32a5706013087823 */ /* 0x000fe40000000008 */
[----:B------:R-:W5:Y:S01]  /*5300*/  LDG.E.U8 R19, desc[UR8][R10.64+0x15] ;  /* 0x000015080a137981 */ /* 0x000f62000c1e1100 */
[----:B-1----:R-:W-:-:S03]  /*5310*/  FMUL R7, R0, R7 ;  /* 0x0000000700077220 */ /* 0x002fc60000400000 */
[----:B------:R-:W0:Y:S01]  /*5320*/  MUFU.EX2 R8, R8 ;  /* 0x0000000800087308 */ /* 0x000e220000000800 */
[----:B------:R-:W-:-:S05]  /*5330*/  SHF.L.U32 R17, R17, 0x17, RZ ;  /* 0x0000001711117819 */ /* 0x000fca00000006ff */
[----:B0-----:R-:W-:Y:S02]  /*5340*/  FMUL R8, R17, R8 ;  /* 0x0000000811087220 */ /* 0x001fe40000400000 */
[----:B------:R-:W5:Y:S01]  /*5350*/  LDG.E.U8 R17, desc[UR8][R10.64+0x1a] ;  /* 0x00001a080a117981 */ /* 0x000f62000c1e1100 */
[----:B--2---:R-:W-:-:S03]  /*5360*/  F2FP.F16.E5M2.UNPACK_B R0, R18 ;  /* 0x00000012ff00723e */ /* 0x004fc600020004ff */
[----:B------:R-:W2:Y:S01]  /*5370*/  LDG.E.U8 R18, desc[UR8][R10.64+0x18] ;  /* 0x000018080a127981 */ /* 0x000ea2000c1e1100 */
[----:B---3--:R-:W-:Y:S01]  /*5380*/  F2FP.F16.E5M2.UNPACK_B R2, R2 ;  /* 0x00000002ff02723e */ /* 0x008fe200020004ff */
[----:B------:R-:W-:-:S04]  /*5390*/  HADD2.F32 R0, -RZ, R0.H0_H0 ;  /* 0x20000000ff007230 */ /* 0x000fc80000004100 */
[----:B------:R-:W-:Y:S02]  /*53a0*/  HADD2.F32 R2, -RZ, R2.H0_H0 ;  /* 0x20000002ff027230 */ /* 0x000fe40000004100 */
[----:B------:R-:W-:-:S04]  /*53b0*/  FMUL R0, R7, R0 ;  /* 0x0000000007007220 */ /* 0x000fc80000400000 */
[----:B------:R-:W-:Y:S01]  /*53c0*/  FFMA R156, R156, R8, R0 ;  /* 0x000000089c9c7223 */ /* 0x000fe20000000000 */
[----:B------:R-:W-:Y:S01]  /*53d0*/  FMUL R2, R7, R2 ;  /* 0x0000000207027220 */ /* 0x000fe20000400000 */
[----:B----4-:R-:W-:Y:S02]  /*53e0*/  F2FP.F16.E5M2.UNPACK_B R0, R16 ;  /* 0x00000010ff00723e */ /* 0x010fe400020004ff */
[----:B------:R-:W3:Y:S01]  /*53f0*/  LDG.E.U8 R16, desc[UR8][R10.64+0x19] ;  /* 0x000019080a107981 */ /* 0x000ee2000c1e1100 */
[----:B------:R-:W-:Y:S01]  /*5400*/  FFMA R30, R30, R8, R2 ;  /* 0x000000081e1e7223 */ /* 0x000fe20000000002 */
[----:B-----5:R-:W-:Y:S01]  /*5410*/  F2FP.F16.E5M2.UNPACK_B R2, R15 ;  /* 0x0000000fff02723e */ /* 0x020fe200020004ff */
[----:B------:R-:W-:Y:S01]  /*5420*/  HADD2.F32 R15, -RZ, R0.H0_H0 ;  /* 0x20000000ff0f7230 */ /* 0x000fe20000004100 */
[----:B------:R-:W-:Y:S02]  /*5430*/  F2FP.F16.E5M2.UNPACK_B R0, R5 ;  /* 0x00000005ff00723e */ /* 0x000fe400020004ff */
[----:B------:R-:W4:Y:S03]  /*5440*/  LDG.E.U8 R5, desc[UR8][R10.64+0x1c] ;  /* 0x00001c080a057981 */ /* 0x000f26000c1e1100 */
[----:B------:R-:W-:-:S05]  /*5450*/  HADD2.F32 R0, -RZ, R0.H0_H0 ;  /* 0x20000000ff007230 */ /* 0x000fca0000004100 */
[----:B------:R-:W-:-:S04]  /*5460*/  FMUL R0, R7, R0 ;  /* 0x0000000007007220 */ /* 0x000fc80000400000 */
[----:B------:R-:W-:Y:S01]  /*5470*/  FFMA R34, R34, R8, R0 ;  /* 0x0000000822227223 */ /* 0x000fe20000000000 */
[----:B------:R-:W-:Y:S02]  /*5480*/  F2FP.F16.E5M2.UNPACK_B R0, R163 ;  /* 0x000000a3ff00723e */ /* 0x000fe400020004ff */
[----:B------:R-:W-:Y:S01]  /*5490*/  F2FP.F16.E5M2.UNPACK_B R3, R3 ;  /* 0x00000003ff03723e */ /* 0x000fe200020004ff */
[----:B------:R-:W5:Y:S02]  /*54a0*/  LDG.E.U8 R163, desc[UR8][R10.64+0x1d] ;  /* 0x00001d080aa37981 */ /* 0x000f64000c1e1100 */
[----:B------:R-:W-:-:S05]  /*54b0*/  HADD2.F32 R0, -RZ, R0.H0_H0 ;  /* 0x20000000ff007230 */ /* 0x000fca0000004100 */
[----:B------:R-:W-:-:S04]  /*54c0*/  FMUL R0, R7, R0 ;  /* 0x0000000007007220 */ /* 0x000fc80000400000 */
[----:B------:R-:W-:Y:S01]  /*54d0*/  FFMA R35, R35, R8, R0 ;  /* 0x0000000823237223 */ /* 0x000fe20000000000 */
[----:B------:R-:W-:Y:S01]  /*54e0*/  F2FP.F16.E5M2.UNPACK_B R0, R14 ;  /* 0x0000000eff00723e */ /* 0x000fe200020004ff */
[----:B------:R-:W-:Y:S02]  /*54f0*/  HADD2.F32 R3, -RZ, R3.H0_H0 ;  /* 0x20000003ff037230 */ /* 0x000fe40000004100 */
[C---:B------:R-:W-:Y:S01]  /*5500*/  FMUL R15, R7.reuse, R15 ;  /* 0x0000000f070f7220 */ /* 0x040fe20000400000 */
[----:B------:R-:W5:Y:S01]  /*5510*/  LDG.E.U8 R14, desc[UR8][R10.64+0x20] ;  /* 0x000020080a0e7981 */ /* 0x000f62000c1e1100 */
[----:B------:R-:W-:Y:S02]  /*5520*/  HADD2.F32 R0, -RZ, R0.H0_H0 ;  /* 0x20000000ff007230 */ /* 0x000fe40000004100 */
[----:B------:R-:W-:Y:S01]  /*5530*/  FMUL R3, R7, R3 ;  /* 0x0000000307037220 */ /* 0x000fe20000400000 */
[----:B------:R-:W-:Y:S02]  /*5540*/  FFMA R31, R31, R8, R15 ;  /* 0x000000081f1f7223 */ /* 0x000fe4000000000f */
[----:B------:R-:W5:Y:S01]  /*5550*/  LDG.E.U8 R15, desc[UR8][R10.64+0x1b] ;  /* 0x00001b080a0f7981 */ /* 0x000f62000c1e1100 */
[----:B------:R-:W-:Y:S01]  /*5560*/  FMUL R0, R7, R0 ;  /* 0x0000000007007220 */ /* 0x000fe20000400000 */
[----:B------:R-:W-:Y:S01]  /*5570*/  FFMA R29, R29, R8, R3 ;  /* 0x000000081d1d7223 */ /* 0x000fe20000000003 */
[----:B------:R-:W-:-:S02]  /*5580*/  F2FP.F16.E5M2.UNPACK_B R3, R4 ;  /* 0x00000004ff03723e */ /* 0x000fc400020004ff */
[----:B------:R-:W-:Y:S01]  /*5590*/  FFMA R38, R38, R8, R0 ;  /* 0x0000000826267223 */ /* 0x000fe20000000000 */
[----:B------:R-:W-:Y:S01]  /*55a0*/  F2FP.F16.E5M2.UNPACK_B R0, R161 ;  /* 0x000000a1ff00723e */ /* 0x000fe200020004ff */
[----:B------:R-:W5:Y:S01]  /*55b0*/  LDG.E.U8 R4, desc[UR8][R10.64+0x16] ;  /* 0x000016080a047981 */ /* 0x000f62000c1e1100 */
[----:B------:R-:W-:-:S03]  /*55c0*/  HADD2.F32 R3, -RZ, R3.H0_H0 ;  /* 0x20000003ff037230 */ /* 0x000fc60000004100 */
[----:B------:R-:W-:Y:S01]  /*55d0*/  HADD2.F32 R0, -RZ, R0.H0_H0 ;  /* 0x20000000ff007230 */ /* 0x000fe20000004100 */
[----:B------:R-:W5:Y:S01]  /*55e0*/  LDG.E.U8 R161, desc[UR8][R10.64+0x21] ;  /* 0x000021080aa17981 */ /* 0x000f62000c1e1100 */
[----:B------:R-:W-:-:S03]  /*55f0*/  FMUL R3, R7, R3 ;  /* 0x0000000307037220 */ /* 0x000fc60000400000 */
[----:B------:R-:W-:Y:S01]  /*5600*/  FMUL R0, R7, R0 ;  /* 0x0000000007007220 */ /* 0x000fe20000400000 */
[----:B------:R-:W-:Y:S01]  /*5610*/  FFMA R32, R32, R8, R3 ;  /* 0x0000000820207223 */ /* 0x000fe20000000003 */
[----:B------:R-:W-:Y:S02]  /*5620*/  F2FP.F16.E5M2.UNPACK_B R3, R24 ;  /* 0x00000018ff03723e */ /* 0x000fe400020004ff */
        /* <DEDUP_REMOVED lines=8> */
[-C--:B------:R-:W-:Y:S01]  /*56b0*/  FFMA R33, R33, R8.reuse, R2 ;  /* 0x0000000821217223 */ /* 0x080fe20000000002 */
        /* <DEDUP_REMOVED lines=9> */
[----:B------:R-:W-:Y:S01]  /*5750*/  FFMA R37, R37, R8, R2 ;  /* 0x0000000825257223 */ /* 0x000fe20000000002 */
[----:B------:R-:W-:Y:S01]  /*5760*/  F2FP.F16.E5M2.UNPACK_B R2, R12 ;  /* 0x0000000cff02723e */ /* 0x000fe200020004ff */
[----:B------:R-:W-:Y:S01]  /*5770*/  FFMA R41, R41, R8, R0 ;  /* 0x0000000829297223 */ /* 0x000fe20000000000 */
[----:B------:R-:W-:Y:S01]  /*5780*/  F2FP.F16.E5M2.UNPACK_B R0, R9 ;  /* 0x00000009ff00723e */ /* 0x000fe200020004ff */
[----:B------:R-:W5:Y:S04]  /*5790*/  LDG.E.U8 R12, desc[UR8][R10.64+0x23] ;  /* 0x000023080a0c7981 */ /* 0x000f68000c1e1100 */
[----:B------:R-:W5:Y:S01]  /*57a0*/  LDG.E.U8 R9, desc[UR8][R10.64+0x25] ;  /* 0x000025080a097981 */ /* 0x000f62000c1e1100 */
[----:B------:R-:W-:-:S02]  /*57b0*/  HADD2.F32 R0, -RZ, R0.H0_H0 ;  /* 0x20000000ff007230 */ /* 0x000fc40000004100 */
[----:B------:R-:W-:-:S03]  /*57c0*/  HADD2.F32 R2, -RZ, R2.H0_H0 ;  /* 0x20000002ff027230 */ /* 0x000fc60000004100 */
[C---:B------:R-:W-:Y:S01]  /*57d0*/  FMUL R0, R7.reuse, R0 ;  /* 0x0000000007007220 */ /* 0x040fe20000400000 */
[----:B------:R-:W-:Y:S02]  /*57e0*/  HADD2.F32 R3, -RZ, R3.H0_H0 ;  /* 0x20000003ff037230 */ /* 0x000fe40000004100 */
[----:B------:R-:W-:Y:S01]  /*57f0*/  FMUL R2, R7, R2 ;  /* 0x0000000207027220 */ /* 0x000fe20000400000 */
[----:B------:R-:W-:Y:S01]  /*5800*/  FFMA R43, R43, R8, R0 ;  /* 0x000000082b2b7223 */ /* 0x000fe20000000000 */
[----:B------:R-:W-:Y:S02]  /*5810*/  F2FP.F16.E5M2.UNPACK_B R0, R162 ;  /* 0x000000a2ff00723e */ /* 0x000fe400020004ff */
[----:B------:R-:W-:Y:S01]  /*5820*/  FFMA R42, R42, R8, R2 ;  /* 0x000000082a2a7223 */ /* 0x000fe20000000002 */
[C---:B------:R-:W-:Y:S01]  /*5830*/  FMUL R3, R7.reuse, R3 ;  /* 0x0000000307037220 */ /* 0x040fe20000400000 */
[----:B------:R-:W5:Y:S01]  /*5840*/  LDG.E.U8 R162, desc[UR8][R10.64+0x27] ;  /* 0x000027080aa27981 */ /* 0x000f62000c1e1100 */
[----:B------:R-:W-:Y:S01]  /*5850*/  HADD2.F32 R2, -RZ, R0.H0_H0 ;  /* 0x20000000ff027230 */ /* 0x000fe20000004100 */
[----:B------:R-:W-:Y:S01]  /*5860*/  F2FP.F16.E5M2.UNPACK_B R0, R160 ;  /* 0x000000a0ff00723e */ /* 0x000fe200020004ff */
[----:B------:R-:W-:Y:S01]  /*5870*/  FFMA R36, R36, R8, R3 ;  /* 0x0000000824247223 */ /* 0x000fe20000000003 */
[----:B------:R-:W5:Y:S02]  /*5880*/  LDG.E.U8 R160, desc[UR8][R10.64+0x26] ;  /* 0x000026080aa07981 */ /* 0x000f64000c1e1100 */
[----:B------:R-:W-:Y:S01]  /*5890*/  FMUL R2, R7, R2 ;  /* 0x0000000207027220 */ /* 0x000fe20000400000 */
[----:B------:R-:W-:Y:S01]  /*58a0*/  HADD2.F32 R3, -RZ, R0.H0_H0 ;  /* 0x20000000ff037230 */ /* 0x000fe20000004100 */
[----:B------:R-:W-:-:S02]  /*58b0*/  F2FP.F16.E5M2.UNPACK_B R0, R158 ;  /* 0x0000009eff00723e */ /* 0x000fc400020004ff */
[-C--:B------:R-:W-:Y:S01]  /*58c0*/  FFMA R44, R44, R8.reuse, R2 ;  /* 0x000000082c2c7223 */ /* 0x080fe20000000002 */
[----:B------:R-:W-:Y:S01]  /*58d0*/  F2FP.F16.E5M2.UNPACK_B R2, R159 ;  /* 0x0000009fff02723e */ /* 0x000fe200020004ff */
[----:B------:R-:W-:Y:S01]  /*58e0*/  FMUL R3, R7, R3 ;  /* 0x0000000307037220 */ /* 0x000fe20000400000 */
[----:B------:R-:W5:Y:S03]  /*58f0*/  LDG.E.U8 R159, desc[UR8][R10.64+0x28] ;  /* 0x000028080a9f7981 */ /* 0x000f66000c1e1100 */
[----:B------:R-:W-:Y:S01]  /*5900*/  FFMA R45, R45, R8, R3 ;  /* 0x000000082d2d7223 */ /* 0x000fe20000000003 */
[----:B------:R-:W-:Y:S01]  /*5910*/  HADD2.F32 R3, -RZ, R0.H0_H0 ;  /* 0x20000000ff037230 */ /* 0x000fe20000004100 */
[----:B------:R-:W5:Y:S01]  /*5920*/  LDG.E.U8 R158, desc[UR8][R10.64+0x29] ;  /* 0x000029080a9e7981 */ /* 0x000f62000c1e1100 */
[----:B------:R-:W-:Y:S01]  /*5930*/  HADD2.F32 R2, -RZ, R2.H0_H0 ;  /* 0x20000002ff027230 */ /* 0x000fe20000004100 */
[----:B------:R-:W-:-:S02]  /*5940*/  F2FP.F16.E5M2.UNPACK_B R0, R27 ;  /* 0x0000001bff00723e */ /* 0x000fc400020004ff */
[C---:B------:R-:W-:Y:S01]  /*5950*/  FMUL R3, R7.reuse, R3 ;  /* 0x0000000307037220 */ /* 0x040fe20000400000 */
[----:B------:R-:W5:Y:S01]  /*5960*/  LDG.E.U8 R27, desc[UR8][R10.64+0x2b] ;  /* 0x00002b080a1b7981 */ /* 0x000f62000c1e1100 */
[----:B------:R-:W-:Y:S02]  /*5970*/  FMUL R2, R7, R2 ;  /* 0x0000000207027220 */ /* 0x000fe40000400000 */
[-C--:B------:R-:W-:Y:S01]  /*5980*/  FFMA R47, R47, R8.reuse, R3 ;  /* 0x000000082f2f7223 */ /* 0x080fe20000000003 */
[----:B------:R-:W-:Y:S02]  /*5990*/  HADD2.F32 R3, -RZ, R0.H0_H0 ;  /* 0x20000000ff037230 */ /* 0x000fe40000004100 */
[----:B------:R-:W-:Y:S01]  /*59a0*/  FFMA R46, R46, R8, R2 ;  /* 0x000000082e2e7223 */ /* 0x000fe20000000002 */
[----:B------:R-:W-:Y:S02]  /*59b0*/  F2FP.F16.E5M2.UNPACK_B R2, R26 ;  /* 0x0000001aff02723e */ /* 0x000fe400020004ff */
[----:B------:R-:W-:Y:S01]  /*59c0*/  F2FP.F16.E5M2.UNPACK_B R0, R19 ;  /* 0x00000013ff00723e */ /* 0x000fe200020004ff */
[----:B------:R-:W-:Y:S01]  /*59d0*/  FMUL R3, R7, R3 ;  /* 0x0000000307037220 */ /* 0x000fe20000400000 */
[----:B------:R-:W5:Y:S01]  /*59e0*/  LDG.E.U8 R19, desc[UR8][R10.64+0x2a] ;  /* 0x00002a080a137981 */ /* 0x000f62000c1e1100 */
[----:B------:R-:W-:-:S03]  /*59f0*/  HADD2.F32 R2, -RZ, R2.H0_H0 ;  /* 0x20000002ff027230 */ /* 0x000fc60000004100 */
[----:B------:R-:W5:Y:S02]  /*5a00*/  LDG.E.U8 R26, desc[UR8][R10.64+0x2c] ;  /* 0x00002c080a1a7981 */ /* 0x000f64000c1e1100 */
[----:B------:R-:W-:Y:S01]  /*5a10*/  FMUL R2, R7, R2 ;  /* 0x0000000207027220 */ /* 0x000fe20000400000 */
[-C--:B------:R-:W-:Y:S01]  /*5a20*/  FFMA R48, R48, R8.reuse, R3 ;  /* 0x0000000830307223 */ /* 0x080fe20000000003 */
[----:B------:R-:W-:Y:S02]  /*5a30*/  F2FP.F16.E5M2.UNPACK_B R3, R25 ;  /* 0x00000019ff03723e */ /* 0x000fe400020004ff */
[----:B------:R-:W-:Y:S01]  /*5a40*/  FFMA R49, R49, R8, R2 ;  /* 0x0000000831317223 */ /* 0x000fe20000000002 */
[----:B------:R-:W-:Y:S01]  /*5a50*/  HADD2.F32 R0, -RZ, R0.H0_H0 ;  /* 0x20000000ff007230 */ /* 0x000fe20000004100 */
[----:B------:R-:W5:Y:S01]  /*5a60*/  LDG.E.U8 R25, desc[UR8][R10.64+0x2e] ;  /* 0x00002e080a197981 */ /* 0x000f62000c1e1100 */
[----:B------:R-:W-:-:S05]  /*5a70*/  HADD2.F32 R3, -RZ, R3.H0_H0 ;  /* 0x20000003ff037230 */ /* 0x000fca0000004100 */
[----:B------:R-:W-:-:S04]  /*5a80*/  FMUL R3, R7, R3 ;  /* 0x0000000307037220 */ /* 0x000fc80000400000 */
[----:B------:R-:W-:Y:S01]  /*5a90*/  FFMA R52, R52, R8, R3 ;  /* 0x0000000834347223 */ /* 0x000fe20000000003 */
[----:B------:R-:W-:Y:S02]  /*5aa0*/  F2FP.F16.E5M2.UNPACK_B R3, R17 ;  /* 0x00000011ff03723e */ /* 0x000fe400020004ff */
[----:B------:R-:W5:Y:S01]  /*5ab0*/  LDG.E.U8 R17, desc[UR8][R10.64+0x2f] ;  /* 0x00002f080a117981 */ /* 0x000f62000c1e1100 */
[----:B------:R-:W-:-:S04]  /*5ac0*/  FMUL R0, R7, R0 ;  /* 0x0000000007007220 */ /* 0x000fc80000400000 */
[----:B------:R-:W-:Y:S01]  /*5ad0*/  FFMA R50, R50, R8, R0 ;  /* 0x0000000832327223 */ /* 0x000fe20000000000 */
[----:B------:R-:W-:-:S05]  /*5ae0*/  HADD2.F32 R3, -RZ, R3.H0_H0 ;  /* 0x20000003ff037230 */ /* 0x000fca0000004100 */
[----:B------:R-:W-:-:S04]  /*5af0*/  FMUL R3, R7, R3 ;  /* 0x0000000307037220 */ /* 0x000fc80000400000 */
[----:B------:R-:W-:Y:S01]  /*5b00*/  FFMA R55, R55, R8, R3 ;  /* 0x0000000837377223 */ /* 0x000fe20000000003 */
[----:B--2---:R-:W-:Y:S02]  /*5b10*/  F2FP.F16.E5M2.UNPACK_B R2, R18 ;  /* 0x00000012ff02723e */ /* 0x004fe400020004ff */
[----:B------:R-:W2:Y:S01]  /*5b20*/  LDG.E.U8 R18, desc[UR8][R10.64+0x2d] ;  /* 0x00002d080a127981 */ /* 0x000ea2000c1e1100 */
[----:B---3--:R-:W-:-:S03]  /*5b30*/  F2FP.F16.E5M2.UNPACK_B R0, R16 ;  /* 0x00000010ff00723e */ /* 0x008fc600020004ff */
[----:B------:R-:W3:Y:S02]  /*5b40*/  LDG.E.U8 R16, desc[UR8][R10.64+0x31] ;  /* 0x000031080a107981 */ /* 0x000ee4000c1e1100 */
[----:B------:R-:W-:-:S05]  /*5b50*/  HADD2.F32 R0, -RZ, R0.H0_H0 ;  /* 0x20000000ff007230 */ /* 0x000fca0000004100 */
[----:B------:R-:W-:-:S04]  /*5b60*/  FMUL R0, R7, R0 ;  /* 0x0000000007007220 */ /* 0x000fc80000400000 */
[----:B------:R-:W-:Y:S01]  /*5b70*/  FFMA R54, R54, R8, R0 ;  /* 0x0000000836367223 */ /* 0x000fe20000000000 */
[----:B----4-:R-:W-:Y:S01]  /*5b80*/  F2FP.F16.E5M2.UNPACK_B R0, R5 ;  /* 0x00000005ff00723e */ /* 0x010fe200020004ff */
[----:B------:R-:W-:Y:S01]  /*5b90*/  HADD2.F32 R2, -RZ, R2.H0_H0 ;  /* 0x20000002ff027230 */ /* 0x000fe20000004100 */
[----:B------:R-:W4:Y:S03]  /*5ba0*/  LDG.E.U8 R5, desc[UR8][R10.64+0x33] ;  /* 0x000033080a057981 */ /* 0x000f26000c1e1100 */
[----:B------:R-:W-:-:S05]  /*5bb0*/  HADD2.F32 R0, -RZ, R0.H0_H0 ;  /* 0x20000000ff007230 */ /* 0x000fca0000004100 */
[----:B------:R-:W-:-:S04]  /*5bc0*/  FMUL R0, R7, R0 ;  /* 0x0000000007007220 */ /* 0x000fc80000400000 */
[----:B------:R-:W-:Y:S01]  /*5bd0*/  FFMA R57, R57, R8, R0 ;  /* 0x0000000839397223 */ /* 0x000fe20000000000 */
[----:B-----5:R-:W-:Y:S01]  /*5be0*/  F2FP.F16.E5M2.UNPACK_B R0, R163 ;  /* 0x000000a3ff00723e */ /* 0x020fe200020004ff */
[----:B------:R-:W-:Y:S01]  /*5bf0*/  FMUL R2, R7, R2 ;  /* 0x0000000207027220 */ /* 0x000fe20000400000 */
[----:B------:R-:W5:Y:S03]  /*5c00*/  LDG.E.U8 R163, desc[UR8][R10.64+0x3d] ;  /* 0x00003d080aa37981 */ /* 0x000f66000c1e1100 */
[----:B------:R-:W-:Y:S02]  /*5c10*/  HADD2.F32 R0, -RZ, R0.H0_H0 ;  /* 0x20000000ff007230 */ /* 0x000fe40000004100 */
[----:B------:R-:W-:-:S03]  /*5c20*/  FFMA R53, R53, R8, R2 ;  /* 0x0000000835357223 */ /* 0x000fc60000000002 */
[----:B------:R-:W-:Y:S01]  /*5c30*/  FMUL R0, R7, R0 ;  /* 0x0000000007007220 */ /* 0x000fe20000400000 */
[----:B------:R-:W-:Y:S02]  /*5c40*/  F2FP.F16.E5M2.UNPACK_B R2, R15 ;  /* 0x0000000fff02723e */ /* 0x000fe400020004ff */
[----:B------:R-:W5:Y:S01]  /*5c50*/  LDG.E.U8 R15, desc[UR8][R10.64+0x32] ;  /* 0x000032080a0f7981 */ /* 0x000f62000c1e1100 */
[----:B------:R-:W-:Y:S01]  /*5c60*/  FFMA R58, R58, R8, R0 ;  /* 0x000000083a3a7223 */ /* 0x000fe20000000000 */
[----:B------:R-:W-:Y:S02]  /*5c70*/  F2FP.F16.E5M2.UNPACK_B R0, R14 ;  /* 0x0000000eff00723e */ /* 0x000fe400020004ff */
[----:B------:R-:W5:Y:S01]  /*5c80*/  LDG.E.U8 R14, desc[UR8][R10.64+0x37] ;  /* 0x000037080a0e7981 */ /* 0x000f62000c1e1100 */
[----:B------:R-:W-:Y:S02]  /*5c90*/  F2FP.F16.E5M2.UNPACK_B R4, R4 ;  /* 0x00000004ff04723e */ /* 0x000fe400020004ff */
[----:B------:R-:W-:-:S03]  /*5ca0*/  HADD2.F32 R0, -RZ, R0.H0_H0 ;  /* 0x20000000ff007230 */ /* 0x000fc60000004100 */
[----:B------:R-:W-:Y:S02]  /*5cb0*/  HADD2.F32 R4, -RZ, R4.H0_H0 ;  /* 0x20000004ff047230 */ /* 0x000fe40000004100 */
        /* <DEDUP_REMOVED lines=9> */
[----:B------:R-:W-:Y:S01]  /*5d50*/  HADD2.F32 R0, -RZ, R0.H0_H0 ;  /* 0x20000000ff007230 */ /* 0x000fe20000004100 */
[----:B------:R-:W5:Y:S02]  /*5d60*/  LDG.E.U8 R161, desc[UR8][R10.64+0x3c] ;  /* 0x00003c080aa17981 */ /* 0x000f64000c1e1100 */
[C---:B------:R-:W-:Y:S02]  /*5d70*/  FMUL R2, R7.reuse, R2 ;  /* 0x0000000207027220 */ /* 0x040fe40000400000 */
[----:B------:R-:W-:Y:S02]  /*5d80*/  FMUL R0, R7, R0 ;  /* 0x0000000007007220 */ /* 0x000fe40000400000 */
[-C--:B------:R-:W-:Y:S01]  /*5d90*/  FFMA R56, R56, R8.reuse, R2 ;  /* 0x0000000838387223 */ /* 0x080fe20000000002 */
[----:B------:R-:W-:Y:S01]  /*5da0*/  F2FP.F16.E5M2.UNPACK_B R2, R21 ;  /* 0x00000015ff02723e */ /* 0x000fe200020004ff */
[----:B------:R-:W-:Y:S01]  /*5db0*/  FFMA R62, R62, R8, R0 ;  /* 0x000000083e3e7223 */ /* 0x000fe20000000000 */
[----:B------:R-:W5:Y:S01]  /*5dc0*/  LDG.E.U8 R21, desc[UR8][R10.64+0x36] ;  /* 0x000036080a157981 */ /* 0x000f62000c1e1100 */
[----:B------:R-:W-:-:S03]  /*5dd0*/  F2FP.F16.E5M2.UNPACK_B R0, R13 ;  /* 0x0000000dff00723e */ /* 0x000fc600020004ff */
[----:B------:R-:W5:Y:S01]  /*5de0*/  LDG.E.U8 R13, desc[UR8][R10.64+0x38] ;  /* 0x000038080a0d7981 */ /* 0x000f62000c1e1100 */
[----:B------:R-:W-:Y:S02]  /*5df0*/  HADD2.F32 R2, -RZ, R2.H0_H0 ;  /* 0x20000002ff027230 */ /* 0x000fe40000004100 */
[----:B------:R-:W-:-:S03]  /*5e00*/  HADD2.F32 R0, -RZ, R0.H0_H0 ;  /* 0x20000000ff007230 */ /* 0x000fc60000004100 */
[C---:B------:R-:W-:Y:S02]  /*5e10*/  FMUL R2, R7.reuse, R2 ;  /* 0x0000000207027220 */ /* 0x040fe40000400000 */
[----:B------:R-:W-:Y:S02]  /*5e20*/  FMUL R0, R7, R0 ;  /* 0x0000000007007220 */ /* 0x000fe40000400000 */
[-C--:B------:R-:W-:Y:S02]  /*5e30*/  FFMA R60, R60, R8.reuse, R2 ;  /* 0x000000083c3c7223 */ /* 0x080fe40000000002 */
[----:B------:R-:W-:Y:S01]  /*5e40*/  FFMA R63, R63, R8, R0 ;  /* 0x000000083f3f7223 */ /* 0x000fe20000000000 */
[----:B------:R-:W-:Y:S02]  /*5e50*/  F2FP.F16.E5M2.UNPACK_B R0, R12 ;  /* 0x0000000cff00723e */ /* 0x000fe400020004ff */
        /* <DEDUP_REMOVED lines=8> */
[----:B------:R-:W-:Y:S02]  /*5ee0*/  F2FP.F16.E5M2.UNPACK_B R3, R20 ;  /* 0x00000014ff03723e */ /* 0x000fe400020004ff */
[----:B------:R-:W5:Y:S01]  /*5ef0*/  LDG.E.U8 R20, desc[UR8][R10.64+0x3a] ;  /* 0x00003a080a147981 */ /* 0x000f62000c1e1100 */
[----:B------:R-:W-:Y:S01]  /*5f00*/  FFMA R64, R64, R8, R0 ;  /* 0x0000000840407223 */ /* 0x000fe20000000000 */
[----:B------:R-:W-:Y:S01]  /*5f10*/  F2FP.F16.E5M2.UNPACK_B R0, R160 ;  /* 0x000000a0ff00723e */ /* 0x000fe200020004ff */
[----:B------:R-:W-:-:S02]  /*5f20*/  HADD2.F32 R3, -RZ, R3.H0_H0 ;  /* 0x20000003ff037230 */ /* 0x000fc40000004100 */
[----:B------:R-:W-:Y:S02]  /*5f30*/  HADD2.F32 R2, -RZ, R2.H0_H0 ;  /* 0x20000002ff027230 */ /* 0x000fe40000004100 */
[----:B------:R-:W-:Y:S02]  /*5f40*/  HADD2.F32 R0, -RZ, R0.H0_H0 ;  /* 0x20000000ff007230 */ /* 0x000fe40000004100 */
[----:B------:R-:W-:-:S04]  /*5f50*/  FMUL R3, R7, R3 ;  /* 0x0000000307037220 */ /* 0x000fc80000400000 */
[----:B------:R-:W-:Y:S01]  /*5f60*/  FFMA R65, R65, R8, R3 ;  /* 0x0000000841417223 */ /* 0x000fe20000000003 */
[C---:B------:R-:W-:Y:S01]  /*5f70*/  FMUL R3, R7.reuse, R0 ;  /* 0x0000000007037220 */ /* 0x040fe20000400000 */
[----:B------:R-:W-:Y:S01]  /*5f80*/  F2FP.F16.E5M2.UNPACK_B R0, R159 ;  /* 0x0000009fff00723e */ /* 0x000fe200020004ff */
[----:B------:R-:W-:Y:S01]  /*5f90*/  FMUL R160, R7, R2 ;  /* 0x0000000207a07220 */ /* 0x000fe20000400000 */
[----:B------:R-:W-:Y:S02]  /*5fa0*/  F2FP.F16.E5M2.UNPACK_B R2, R162 ;  /* 0x000000a2ff02723e */ /* 0x000fe400020004ff */
[----:B------:R-:W5:Y:S01]  /*5fb0*/  LDG.E.U8 R162, desc[UR8][R10.64+0x3e] ;  /* 0x00003e080aa27981 */ /* 0x000f62000c1e1100 */
[----:B------:R-:W-:Y:S02]  /*5fc0*/  HADD2.F32 R159, -RZ, R0.H0_H0 ;  /* 0x20000000ff9f7230 */ /* 0x000fe40000004100 */
[----:B------:R-:W-:Y:S02]  /*5fd0*/  FFMA R66, R66, R8, R160 ;  /* 0x0000000842427223 */ /* 0x000fe400000000a0 */
[----:B------:R-:W5:Y:S01]  /*5fe0*/  LDG.E.U8 R160, desc[UR8][R10.64+0x3f] ;  /* 0x00003f080aa07981 */ /* 0x000f62000c1e1100 */
[----:B------:R-:W-:-:S03]  /*5ff0*/  F2FP.F16.E5M2.UNPACK_B R0, R19 ;  /* 0x00000013ff00723e */ /* 0x000fc600020004ff */
[----:B------:R-:W5:Y:S02]  /*6000*/  LDG.E.U8 R19, desc[UR8][R10.64+0x40] ;  /* 0x000040080a137981 */ /* 0x000f64000c1e1100 */
[----:B------:R-:W-:Y:S02]  /*6010*/  HADD2.F32 R0, -RZ, R0.H0_H0 ;  /* 0x20000000ff007230 */ /* 0x000fe40000004100 */
[----:B------:R-:W-:-:S03]  /*6020*/  FMUL R159, R7, R159 ;  /* 0x0000009f079f7220 */ /* 0x000fc60000400000 */
[----:B------:R-:W-:Y:S01]  /*6030*/  FMUL R0, R7, R0 ;  /* 0x0000000007007220 */ /* 0x000fe20000400000 */
[-C--:B------:R-:W-:Y:S02]  /*6040*/  FFMA R69, R69, R8.reuse, R159 ;  /* 0x0000000845457223 */ /* 0x080fe4000000009f */
[----:B------:R-:W5:Y:S01]  /*6050*/  LDG.E.U8 R159, desc[UR8][R10.64+0x41] ;  /* 0x000041080a9f7981 */ /* 0x000f62000c1e1100 */
[-C--:B------:R-:W-:Y:S01]  /*6060*/  FFMA R71, R71, R8.reuse, R0 ;  /* 0x0000000847477223 */ /* 0x080fe20000000000 */
[----:B------:R-:W-:Y:S01]  /*6070*/  FFMA R67, R67, R8, R3 ;  /* 0x0000000843437223 */ /* 0x000fe20000000003 */
        /* <DEDUP_REMOVED lines=8> */
[----:B------:R-:W-:-:S02]  /*6100*/  HADD2.F32 R3, -RZ, R3.H0_H0 ;  /* 0x20000003ff037230 */ /* 0x000fc40000004100 */
[----:B------:R-:W-:-:S03]  /*6110*/  FMUL R2, R7, R2 ;  /* 0x0000000207027220 */ /* 0x000fc60000400000 */
[----:B------:R-:W-:Y:S01]  /*6120*/  FMUL R3, R7, R3 ;  /* 0x0000000307037220 */ /* 0x000fe20000400000 */
[----:B------:R-:W-:Y:S01]  /*6130*/  FFMA R70, R70, R8, R2 ;  /* 0x0000000846467223 */ /* 0x000fe20000000002 */
[----:B------:R-:W-:Y:S02]  /*6140*/  F2FP.F16.E5M2.UNPACK_B R2, R26 ;  /* 0x0000001aff02723e */ /* 0x000fe400020004ff */
[----:B------:R-:W-:Y:S01]  /*6150*/  FFMA R72, R72, R8, R3 ;  /* 0x0000000848487223 */ /* 0x000fe20000000003 */
[----:B------:R-:W5:Y:S02]  /*6160*/  LDG.E.U8 R26, desc[UR8][R10.64+0x47] ;  /* 0x000047080a1a7981 */ /* 0x000f64000c1e1100 */
        /* <DEDUP_REMOVED lines=8> */
[----:B--2---:R-:W-:Y:S02]  /*61f0*/  F2FP.F16.E5M2.UNPACK_B R0, R18 ;  /* 0x00000012ff00723e */ /* 0x004fe400020004ff */
[----:B------:R-:W2:Y:S03]  /*6200*/  LDG.E.U8 R18, desc[UR8][R10.64+0x42] ;  /* 0x000042080a127981 */ /* 0x000ea6000c1e1100 */
[----:B------:R-:W-:-:S05]  /*6210*/  HADD2.F32 R0, -RZ, R0.H0_H0 ;  /* 0x20000000ff007230 */ /* 0x000fca0000004100 */
[----:B------:R-:W-:-:S04]  /*6220*/  FMUL R0, R7, R0 ;  /* 0x0000000007007220 */ /* 0x000fc80000400000 */
[----:B------:R-:W-:Y:S01]  /*6230*/  FFMA R74, R74, R8, R0 ;  /* 0x000000084a4a7223 */ /* 0x000fe20000000000 */
[----:B------:R-:W-:Y:S02]  /*6240*/  F2FP.F16.E5M2.UNPACK_B R0, R17 ;  /* 0x00000011ff00723e */ /* 0x000fe400020004ff */
[----:B------:R-:W2:Y:S01]  /*6250*/  LDG.E.U8 R17, desc[UR8][R10.64+0x44] ;  /* 0x000044080a117981 */ /* 0x000ea2000c1e1100 */
[----:B---3--:R-:W-:-:S03]  /*6260*/  F2FP.F16.E5M2.UNPACK_B R3, R16 ;  /* 0x00000010ff03723e */ /* 0x008fc600020004ff */
[----:B------:R-:W3:Y:S01]  /*6270*/  LDG.E.U8 R16, desc[UR8][R10.64+0x46] ;  /* 0x000046080a107981 */ /* 0x000ee2000c1e1100 */
[----:B------:R-:W-:-:S05]  /*6280*/  HADD2.F32 R0, -RZ, R0.H0_H0 ;  /* 0x20000000ff007230 */ /* 0x000fca0000004100 */
[----:B------:R-:W-:-:S04]  /*6290*/  FMUL R0, R7, R0 ;  /* 0x0000000007007220 */ /* 0x000fc80000400000 */
[----:B------:R-:W-:Y:S01]  /*62a0*/  FFMA R76, R76, R8, R0 ;  /* 0x000000084c4c7223 */ /* 0x000fe20000000000 */
[----:B----4-:R-:W-:Y:S02]  /*62b0*/  F2FP.F16.E5M2.UNPACK_B R0, R5 ;  /* 0x00000005ff00723e */ /* 0x010fe400020004ff */
[----:B------:R-:W4:Y:S03]  /*62c0*/  LDG.E.U8 R5, desc[UR8][R10.64+0x4a] ;  /* 0x00004a080a057981 */ /* 0x000f26000c1e1100 */
[----:B------:R-:W-:-:S05]  /*62d0*/  HADD2.F32 R0, -RZ, R0.H0_H0 ;  /* 0x20000000ff007230 */ /* 0x000fca0000004100 */
[----:B------:R-:W-:-:S04]  /*62e0*/  FMUL R0, R7, R0 ;  /* 0x0000000007007220 */ /* 0x000fc80000400000 */
[----:B------:R-:W-:Y:S01]  /*62f0*/  FFMA R80, R80, R8, R0 ;  /* 0x0000000850507223 */ /* 0x000fe20000000000 */
[----:B------:R-:W-:Y:S01]  /*6300*/  F2FP.F16.E5M2.UNPACK_B R0, R164 ;  /* 0x000000a4ff00723e */ /* 0x000fe200020004ff */
[----:B------:R-:W-:Y:S01]  /*6310*/  HADD2.F32 R3, -RZ, R3.H0_H0 ;  /* 0x20000003ff037230 */ /* 0x000fe20000004100 */
[----:B------:R-:W4:Y:S01]  /*6320*/  LDG.E.U8 R164, desc[UR8][R10.64+0x5b] ;  /* 0x00005b080aa47981 */ /* 0x000f22000c1e1100 */
[----:B-----5:R-:W-:-:S03]  /*6330*/  F2FP.F16.E5M2.UNPACK_B R2, R15 ;  /* 0x0000000fff02723e */ /* 0x020fc600020004ff */
[----:B------:R-:W5:Y:S01]  /*6340*/  LDG.E.U8 R15, desc[UR8][R10.64+0x49] ;  /* 0x000049080a0f7981 */ /* 0x000f62000c1e1100 */
[----:B------:R-:W-:Y:S02]  /*6350*/  HADD2.F32 R0, -RZ, R0.H0_H0 ;  /* 0x20000000ff007230 */ /* 0x000fe40000004100 */
[----:B------:R-:W-:-:S03]  /*6360*/  FMUL R3, R7, R3 ;  /* 0x0000000307037220 */ /* 0x000fc60000400000 */
[----:B------:R-:W-:Y:S01]  /*6370*/  FMUL R0, R7, R0 ;  /* 0x0000000007007220 */ /* 0x000fe20000400000 */
[----:B------:R-:W-:-:S03]  /*6380*/  FFMA R78, R78, R8, R3 ;  /* 0x000000084e4e7223 */ /* 0x000fc60000000003 */
[----:B------:R-:W-:Y:S01]  /*6390*/  FFMA R81, R81, R8, R0 ;  /* 0x0000000851517223 */ /* 0x000fe20000000000 */
[----:B------:R-:W-:Y:S01]  /*63a0*/  F2FP.F16.E5M2.UNPACK_B R0, R14 ;  /* 0x0000000eff00723e */ /* 0x000fe200020004ff */
[----:B------:R-:W-:Y:S01]  /*63b0*/  HADD2.F32 R2, -RZ, R2.H0_H0 ;  /* 0x20000002ff027230 */ /* 0x000fe20000004100 */
[----:B------:R-:W5:Y:S01]  /*63c0*/  LDG.E.U8 R14, desc[UR8][R10.64+0x4d] ;  /* 0x00004d080a0e7981 */ /* 0x000f62000c1e1100 */
[----:B------:R-:W-:Y:S02]  /*63d0*/  F2FP.F16.E5M2.UNPACK_B R4, R4 ;  /* 0x00000004ff04723e */ /* 0x000fe400020004ff */
[----:B------:R-:W-:Y:S02]  /*63e0*/  F2FP.F16.E5M2.UNPACK_B R3, R24 ;  /* 0x00000018ff03723e */ /* 0x000fe400020004ff */
[----:B------:R-:W5:Y:S01]  /*63f0*/  LDG.E.U8 R24, desc[UR8][R10.64+0x4b] ;  /* 0x00004b080a187981 */ /* 0x000f62000c1e1100 */
[----:B------:R-:W-:Y:S02]  /*6400*/  HADD2.F32 R4, -RZ, R4.H0_H0 ;  /* 0x20000004ff047230 */ /* 0x000fe40000004100 */
[----:B------:R-:W-:-:S02]  /*6410*/  HADD2.F32 R0, -RZ, R0.H0_H0 ;  /* 0x20000000ff007230 */ /* 0x000fc40000004100 */
[C---:B------:R-:W-:Y:S01]  /*6420*/  FMUL R2, R7.reuse, R2 ;  /* 0x0000000207027220 */ /* 0x040fe20000400000 */
[C---:B------:R-:W-:Y:S02]  /*6430*/  FMUL R4, R7.reuse, R4 ;  /* 0x0000000407047220 */ /* 0x040fe40000400000 */
[----:B------:R-:W-:Y:S01]  /*6440*/  FMUL R0, R7, R0 ;  /* 0x0000000007007220 */ /* 0x000fe20000400000 */
[-C--:B------:R-:W-:Y:S01]  /*6450*/  FFMA R79, R79, R8.reuse, R2 ;  /* 0x000000084f4f7223 */ /* 0x080fe20000000002 */
[-C--:B------:R-:W-:Y:S01]  /*6460*/  FFMA R77, R77, R8.reuse, R4 ;  /* 0x000000084d4d7223 */ /* 0x080fe20000000004 */
[----:B------:R-:W-:Y:S01]  /*6470*/  F2FP.F16.E5M2.UNPACK_B R2, R21 ;  /* 0x00000015ff02723e */ /* 0x000fe200020004ff */
[----:B------:R-:W-:Y:S01]  /*6480*/  FFMA R84, R84, R8, R0 ;  /* 0x0000000854547223 */ /* 0x000fe20000000000 */
[----:B------:R-:W5:Y:S01]  /*6490*/  LDG.E.U8 R21, desc[UR8][R10.64+0x4c] ;  /* 0x00004c080a157981 */ /* 0x000f62000c1e1100 */
[----:B------:R-:W-:-:S03]  /*64a0*/  F2FP.F16.E5M2.UNPACK_B R0, R13 ;  /* 0x0000000dff00723e */ /* 0x000fc600020004ff */
[----:B------:R-:W5:Y:S01]  /*64b0*/  LDG.E.U8 R4, desc[UR8][R10.64+0x4e] ;  /* 0x00004e080a047981 */ /* 0x000f62000c1e1100 */
[----:B------:R-:W-:Y:S02]  /*64c0*/  HADD2.F32 R2, -RZ, R2.H0_H0 ;  /* 0x20000002ff027230 */ /* 0x000fe40000004100 */
[----:B------:R-:W-:Y:S01]  /*64d0*/  HADD2.F32 R0, -RZ, R0.H0_H0 ;  /* 0x20000000ff007230 */ /* 0x000fe20000004100 */
[----:B------:R-:W5:Y:S02]  /*64e0*/  LDG.E.U8 R13, desc[UR8][R10.64+0x50] ;  /* 0x000050080a0d7981 */ /* 0x000f64000c1e1100 */
[C---:B------:R-:W-:Y:S02]  /*64f0*/  FMUL R2, R7.reuse, R2 ;  /* 0x0000000207027220 */ /* 0x040fe40000400000 */
[----:B------:R-:W-:Y:S02]  /*6500*/  FMUL R0, R7, R0 ;  /* 0x0000000007007220 */ /* 0x000fe40000400000 */
[----:B------:R-:W-:-:S02]  /*6510*/  FFMA R83, R83, R8, R2 ;  /* 0x0000000853537223 */ /* 0x000fc40000000002 */
[----:B------:R-:W-:Y:S01]  /*6520*/  FFMA R85, R85, R8, R0 ;  /* 0x0000000855557223 */ /* 0x000fe20000000000 */
[----:B------:R-:W-:Y:S02]  /*6530*/  F2FP.F16.E5M2.UNPACK_B R0, R12 ;  /* 0x0000000cff00723e */ /* 0x000fe400020004ff */
[----:B------:R-:W5:Y:S01]  /*6540*/  LDG.E.U8 R12, desc[UR8][R10.64+0x4f] ;  /* 0x00004f080a0c7981 */ /* 0x000f62000c1e1100 */
[----:B------:R-:W-:-:S03]  /*6550*/  F2FP.F16.E5M2.UNPACK_B R2, R9 ;  /* 0x00000009ff02723e */ /* 0x000fc600020004ff */
[----:B------:R-:W5:Y:S01]  /*6560*/  LDG.E.U8 R9, desc[UR8][R10.64+0x51] ;  /* 0x000051080a097981 */ /* 0x000f62000c1e1100 */
[----:B------:R-:W-:Y:S02]  /*6570*/  HADD2.F32 R3, -RZ, R3.H0_H0 ;  /* 0x20000003ff037230 */ /* 0x000fe40000004100 */
[----:B------:R-:W-:-:S03]  /*6580*/  HADD2.F32 R0, -RZ, R0.H0_H0 ;  /* 0x20000000ff007230 */ /* 0x000fc60000004100 */
[----:B------:R-:W-:-:S04]  /*6590*/  FMUL R3, R7, R3 ;  /* 0x0000000307037220 */ /* 0x000fc80000400000 */
[----:B------:R-:W-:Y:S01]  /*65a0*/  FFMA R82, R82, R8, R3 ;  /* 0x0000000852527223 */ /* 0x000fe20000000003 */
[----:B------:R-:W-:Y:S01]  /*65b0*/  F2FP.F16.E5M2.UNPACK_B R3, R20 ;  /* 0x00000014ff03723e */ /* 0x000fe200020004ff */
[----:B------:R-:W-:-:S04]  /*65c0*/  FMUL R0, R7, R0 ;  /* 0x0000000007007220 */ /* 0x000fc80000400000 */
[----:B------:R-:W-:Y:S02]  /*65d0*/  HADD2.F32 R3, -RZ, R3.H0_H0 ;  /* 0x20000003ff037230 */ /* 0x000fe40000004100 */
[-C--:B------:R-:W-:Y:S01]  /*65e0*/  FFMA R86, R86, R8.reuse, R0 ;  /* 0x0000000856567223 */ /* 0x080fe20000000000 */
[----:B------:R-:W-:Y:S02]  /*65f0*/  F2FP.F16.E5M2.UNPACK_B R0, R161 ;  /* 0x000000a1ff00723e */ /* 0x000fe400020004ff */
[----:B------:R-:W5:Y:S01]  /*6600*/  LDG.E.U8 R161, desc[UR8][R10.64+0x52] ;  /* 0x000052080aa17981 */ /* 0x000f62000c1e1100 */
[----:B------:R-:W-:Y:S02]  /*6610*/  FMUL R3, R7, R3 ;  /* 0x0000000307037220 */ /* 0x000fe40000400000 */
[----:B------:R-:W-:Y:S02]  /*6620*/  HADD2.F32 R20, -RZ, R0.H0_H0 ;  /* 0x20000000ff147230 */ /* 0x000fe40000004100 */
[----:B------:R-:W-:Y:S01]  /*6630*/  FFMA R87, R87, R8, R3 ;  /* 0x0000000857577223 */ /* 0x000fe20000000003 */
[----:B------:R-:W-:-:S02]  /*6640*/  HADD2.F32 R3, -RZ, R2.H0_H0 ;  /* 0x20000002ff037230 */ /* 0x000fc40000004100 */
[C---:B------:R-:W-:Y:S01]  /*6650*/  FMUL R20, R7.reuse, R20 ;  /* 0x0000001407147220 */ /* 0x040fe20000400000 */
[----:B------:R-:W-:Y:S02]  /*6660*/  F2FP.F16.E5M2.UNPACK_B R0, R162 ;  /* 0x000000a2ff00723e */ /* 0x000fe400020004ff */
[----:B------:R-:W-:Y:S01]  /*6670*/  F2FP.F16.E5M2.UNPACK_B R2, R163 ;  /* 0x000000a3ff02723e */ /* 0x000fe200020004ff */
[----:B------:R-:W-:Y:S01]  /*6680*/  FMUL R3, R7, R3 ;  /* 0x0000000307037220 */ /* 0x000fe20000400000 */
[-C--:B------:R-:W-:Y:S01]  /*6690*/  FFMA R89, R89, R8.reuse, R20 ;  /* 0x0000000859597223 */ /* 0x080fe20000000014 */
[----:B------:R-:W-:Y:S01]  /*66a0*/  HADD2.F32 R20, -RZ, R0.H0_H0 ;  /* 0x20000000ff147230 */ /* 0x000fe20000004100 */
[----:B------:R-:W5:Y:S01]  /*66b0*/  LDG.E.U8 R163, desc[UR8][R10.64+0x56] ;  /* 0x000056080aa37981 */ /* 0x000f62000c1e1100 */
[----:B------:R-:W-:Y:S01]  /*66c0*/  FFMA R88, R88, R8, R3 ;  /* 0x0000000858587223 */ /* 0x000fe20000000003 */
[----:B------:R-:W-:Y:S02]  /*66d0*/  HADD2.F32 R3, -RZ, R2.H0_H0 ;  /* 0x20000002ff037230 */ /* 0x000fe40000004100 */
[----:B------:R-:W5:Y:S01]  /*66e0*/  LDG.E.U8 R162, desc[UR8][R10.64+0x5c] ;  /* 0x00005c080aa27981 */ /* 0x000f62000c1e1100 */
[----:B------:R-:W-:-:S02]  /*66f0*/  F2FP.F16.E5M2.UNPACK_B R0, R19 ;  /* 0x00000013ff00723e */ /* 0x000fc400020004ff */
[C---:B------:R-:W-:Y:S01]  /*6700*/  FMUL R3, R7.reuse, R3 ;  /* 0x0000000307037220 */ /* 0x040fe20000400000 */
[----:B------:R-:W-:Y:S02]  /*6710*/  F2FP.F16.E5M2.UNPACK_B R2, R160 ;  /* 0x000000a0ff02723e */ /* 0x000fe400020004ff */
[----:B------:R-:W5:Y:S01]  /*6720*/  LDG.E.U8 R160, desc[UR8][R10.64+0x54] ;  /* 0x000054080aa07981 */ /* 0x000f62000c1e1100 */
[----:B------:R-:W-:Y:S02]  /*6730*/  HADD2.F32 R19, -RZ, R0.H0_H0 ;  /* 0x20000000ff137230 */ /* 0x000fe40000004100 */
[----:B------:R-:W-:Y:S01]  /*6740*/  FFMA R90, R90, R8, R3 ;  /* 0x000000085a5a7223 */ /* 0x000fe20000000003 */
[----:B------:R-:W-:Y:S02]  /*6750*/  HADD2.F32 R3, -RZ, R2.H0_H0 ;  /* 0x20000002ff037230 */ /* 0x000fe40000004100 */
[----:B------:R-:W-:Y:S01]  /*6760*/  FMUL R19, R7, R19 ;  /* 0x0000001307137220 */ /* 0x000fe20000400000 */
[----:B------:R-:W-:-:S02]  /*6770*/  F2FP.F16.E5M2.UNPACK_B R2, R159 ;  /* 0x0000009fff02723e */ /* 0x000fc400020004ff */
[----:B------:R-:W5:Y:S01]  /*6780*/  LDG.E.U8 R159, desc[UR8][R10.64+0x55] ;  /* 0x000055080a9f7981 */ /* 0x000f62000c1e1100 */
[----:B------:R-:W-:Y:S02]  /*6790*/  FFMA R93, R93, R8, R19 ;  /* 0x000000085d5d7223 */ /* 0x000fe40000000013 */
[----:B------:R-:W-:Y:S01]  /*67a0*/  HADD2.F32 R2, -RZ, R2.H0_H0 ;  /* 0x20000002ff027230 */ /* 0x000fe20000004100 */
[----:B------:R-:W5:Y:S04]  /*67b0*/  LDG.E.U8 R19, desc[UR8][R10.64+0x53] ;  /* 0x000053080a137981 */ /* 0x000f68000c1e1100 */
[----:B------:R-:W-:-:S04]  /*67c0*/  FMUL R2, R7, R2 ;  /* 0x0000000207027220 */ /* 0x000fc80000400000 */
[----:B------:R-:W-:Y:S01]  /*67d0*/  FFMA R94, R94, R8, R2 ;  /* 0x000000085e5e7223 */ /* 0x000fe20000000002 */
[----:B------:R-:W-:Y:S02]  /*67e0*/  F2FP.F16.E5M2.UNPACK_B R2, R158 ;  /* 0x0000009eff02723e */ /* 0x000fe400020004ff */
[----:B------:R-:W5:Y:S03]  /*67f0*/  LDG.E.U8 R158, desc[UR8][R10.64+0x57] ;  /* 0x000057080a9e7981 */ /* 0x000f66000c1e1100 */
[----:B------:R-:W-:-:S05]  /*6800*/  HADD2.F32 R2, -RZ, R2.H0_H0 ;  /* 0x20000002ff027230 */ /* 0x000fca0000004100 */
[----:B------:R-:W-:-:S04]  /*6810*/  FMUL R2, R7, R2 ;  /* 0x0000000207027220 */ /* 0x000fc80000400000 */
[----:B------:R-:W-:Y:S01]  /*6820*/  FFMA R96, R96, R8, R2 ;  /* 0x0000000860607223 */ /* 0x000fe20000000002 */
[----:B------:R-:W-:-:S04]  /*6830*/  FMUL R3, R7, R3 ;  /* 0x0000000307037220 */ /* 0x000fc80000400000 */
[----:B------:R-:W-:Y:S01]  /*6840*/  FFMA R92, R92, R8, R3 ;  /* 0x000000085c5c7223 */ /* 0x000fe20000000003 */
[----:B------:R-:W-:Y:S02]  /*6850*/  F2FP.F16.E5M2.UNPACK_B R3, R27 ;  /* 0x0000001bff03723e */ /* 0x000fe400020004ff */
[----:B------:R-:W5:Y:S03]  /*6860*/  LDG.E.U8 R27, desc[UR8][R10.64+0x5d] ;  /* 0x00005d080a1b7981 */ /* 0x000f66000c1e1100 */
[----:B------:R-:W-:Y:S02]  /*6870*/  HADD2.F32 R3, -RZ, R3.H0_H0 ;  /* 0x20000003ff037230 */ /* 0x000fe40000004100 */
[----:B------:R-:W-:-:S03]  /*6880*/  FMUL R20, R7, R20 ;  /* 0x0000001407147220 */ /* 0x000fc60000400000 */
        /* <DEDUP_REMOVED lines=8> */
[----:B---3--:R-:W-:-:S03]  /*6910*/  F2FP.F16.E5M2.UNPACK_B R2, R16 ;  /* 0x00000010ff02723e */ /* 0x008fc600020004ff */
[----:B------:R-:W-:Y:S01]  /*6920*/  HADD2.F32 R0, -RZ, R0.H0_H0 ;  /* 0x20000000ff007230 */ /* 0x000fe20000004100 */
[----:B------:R-:W3:Y:S04]  /*6930*/  LDG.E.U8 R16, desc[UR8][R10.64+0x5a] ;  /* 0x00005a080a107981 */ /* 0x000ee8000c1e1100 */
[----:B------:R-:W-:Y:S01]  /*6940*/  FMUL R0, R7, R0 ;  /* 0x0000000007007220 */ /* 0x000fe20000400000 */
[----:B------:R-:W-:Y:S01]  /*6950*/  F2FP.F16.E5M2.UNPACK_B R3, R25 ;  /* 0x00000019ff03723e */ /* 0x000fe200020004ff */
[----:B------:R-:W-:Y:S01]  /*6960*/  HADD2.F32 R2, -RZ, R2.H0_H0 ;  /* 0x20000002ff027230 */ /* 0x000fe20000004100 */
[----:B------:R-:W3:Y:S01]  /*6970*/  LDG.E.U8 R25, desc[UR8][R10.64+0x5e] ;  /* 0x00005e080a197981 */ /* 0x000ee2000c1e1100 */
[----:B------:R-:W-:Y:S01]  /*6980*/  FFMA R97, R97, R8, R0 ;  /* 0x0000000861617223 */ /* 0x000fe20000000000 */
[----:B------:R-:W-:-:S02]  /*6990*/  F2FP.F16.E5M2.UNPACK_B R0, R26 ;  /* 0x0000001aff00723e */ /* 0x000fc400020004ff */
[----:B------:R-:W3:Y:S01]  /*69a0*/  LDG.E.U8 R26, desc[UR8][R10.64+0x59] ;  /* 0x000059080a1a7981 */ /* 0x000ee2000c1e1100 */
[----:B------:R-:W-:Y:S02]  /*69b0*/  FMUL R2, R7, R2 ;  /* 0x0000000207027220 */ /* 0x000fe40000400000 */
[----:B------:R-:W-:Y:S02]  /*69c0*/  HADD2.F32 R0, -RZ, R0.H0_H0 ;  /* 0x20000000ff007230 */ /* 0x000fe40000004100 */
[-C--:B------:R-:W-:Y:S01]  /*69d0*/  FFMA R91, R91, R8.reuse, R20 ;  /* 0x000000085b5b7223 */ /* 0x080fe20000000014 */
[----:B------:R-:W-:Y:S01]  /*69e0*/  FFMA R99, R99, R8, R2 ;  /* 0x0000000863637223 */ /* 0x000fe20000000002 */
[----:B------:R-:W3:Y:S01]  /*69f0*/  LDG.E.U8 R20, desc[UR8][R10.64+0x62] ;  /* 0x000062080a147981 */ /* 0x000ee2000c1e1100 */
[----:B------:R-:W-:-:S03]  /*6a00*/  FMUL R0, R7, R0 ;  /* 0x0000000007007220 */ /* 0x000fc60000400000 */
[----:B------:R-:W3:Y:S01]  /*6a10*/  LDG.E.U8 R17, desc[UR8][R10.64+0x5f] ;  /* 0x00005f080a117981 */ /* 0x000ee2000c1e1100 */
[----:B------:R-:W-:Y:S01]  /*6a20*/  FFMA R100, R100, R8, R0 ;  /* 0x0000000864647223 */ /* 0x000fe20000000000 */
[----:B----4-:R-:W-:Y:S02]  /*6a30*/  F2FP.F16.E5M2.UNPACK_B R0, R5 ;  /* 0x00000005ff00723e */ /* 0x010fe400020004ff */
[----:B------:R-:W4:Y:S03]  /*6a40*/  LDG.E.U8 R5, desc[UR8][R10.64+0x61] ;  /* 0x000061080a057981 */ /* 0x000f26000c1e1100 */
[----:B------:R-:W-:Y:S01]  /*6a50*/  HADD2.F32 R0, -RZ, R0.H0_H0 ;  /* 0x20000000ff007230 */ /* 0x000fe20000004100 */
[----:B-----5:R-:W-:Y:S02]  /*6a60*/  F2FP.F16.E5M2.UNPACK_B R2, R15 ;  /* 0x0000000fff02723e */ /* 0x020fe400020004ff */
[----:B------:R-:W5:Y:S02]  /*6a70*/  LDG.E.U8 R15, desc[UR8][R10.64+0x60] ;  /* 0x000060080a0f7981 */ /* 0x000f64000c1e1100 */
[----:B------:R-:W-:-:S04]  /*6a80*/  FMUL R0, R7, R0 ;  /* 0x0000000007007220 */ /* 0x000fc80000400000 */
[----:B------:R-:W-:Y:S01]  /*6a90*/  FFMA R103, R103, R8, R0 ;  /* 0x0000000867677223 */ /* 0x000fe20000000000 */
[----:B------:R-:W-:Y:S02]  /*6aa0*/  HADD2.F32 R2, -RZ, R2.H0_H0 ;  /* 0x20000002ff027230 */ /* 0x000fe40000004100 */
[----:B------:R-:W-:-:S03]  /*6ab0*/  HADD2.F32 R3, -RZ, R3.H0_H0 ;  /* 0x20000003ff037230 */ /* 0x000fc60000004100 */
[C---:B------:R-:W-:Y:S02]  /*6ac0*/  FMUL R2, R7.reuse, R2 ;  /* 0x0000000207027220 */ /* 0x040fe40000400000 */
[----:B------:R-:W-:Y:S01]  /*6ad0*/  FMUL R3, R7, R3 ;  /* 0x0000000307037220 */ /* 0x000fe20000400000 */
[----:B------:R-:W-:Y:S01]  /*6ae0*/  F2FP.F16.E5M2.UNPACK_B R0, R24 ;  /* 0x00000018ff00723e */ /* 0x000fe200020004ff */
[-C--:B------:R-:W-:Y:S02]  /*6af0*/  FFMA R102, R102, R8.reuse, R2 ;  /* 0x0000000866667223 */ /* 0x080fe40000000002 */
[----:B------:R-:W-:Y:S01]  /*6b00*/  FFMA R101, R101, R8, R3 ;  /* 0x0000000865657223 */ /* 0x000fe20000000003 */
[----:B------:R-:W4:Y:S01]  /*6b10*/  LDG.E.U8 R24, desc[UR8][R10.64+0x6a] ;  /* 0x00006a080a187981 */ /* 0x000f22000c1e1100 */
[----:B------:R-:W-:Y:S01]  /*6b20*/  HADD2.F32 R0, -RZ, R0.H0_H0 ;  /* 0x20000000ff007230 */ /* 0x000fe20000004100 */
[----:B------:R-:W-:Y:S02]  /*6b30*/  F2FP.F16.E5M2.UNPACK_B R2, R14 ;  /* 0x0000000eff02723e */ /* 0x000fe400020004ff */
[----:B------:R-:W4:Y:S02]  /*6b40*/  LDG.E.U8 R14, desc[UR8][R10.64+0x63] ;  /* 0x000063080a0e7981 */ /* 0x000f24000c1e1100 */
[----:B------:R-:W-:Y:S01]  /*6b50*/  FMUL R0, R7, R0 ;  /* 0x0000000007007220 */ /* 0x000fe20000400000 */
[----:B------:R-:W-:-:S03]  /*6b60*/  F2FP.F16.E5M2.UNPACK_B R3, R21 ;  /* 0x00000015ff03723e */ /* 0x000fc600020004ff */
[----:B------:R-:W-:Y:S01]  /*6b70*/  FFMA R104, R104, R8, R0 ;  /* 0x0000000868687223 */ /* 0x000fe20000000000 */
[----:B------:R-:W-:Y:S01]  /*6b80*/  HADD2.F32 R2, -RZ, R2.H0_H0 ;  /* 0x20000002ff027230 */ /* 0x000fe20000004100 */
[----:B------:R-:W4:Y:S01]  /*6b90*/  LDG.E.U8 R21, desc[UR8][R10.64+0x64] ;  /* 0x000064080a157981 */ /* 0x000f22000c1e1100 */
[----:B------:R-:W-:Y:S01]  /*6ba0*/  F2FP.F16.E5M2.UNPACK_B R0, R4 ;  /* 0x00000004ff00723e */ /* 0x000fe200020004ff */
[----:B------:R-:W-:Y:S02]  /*6bb0*/  HADD2.F32 R3, -RZ, R3.H0_H0 ;  /* 0x20000003ff037230 */ /* 0x000fe40000004100 */
[----:B------:R-:W4:Y:S02]  /*6bc0*/  LDG.E.U8 R4, desc[UR8][R10.64+0x65] ;  /* 0x000065080a047981 */ /* 0x000f24000c1e1100 */
[----:B------:R-:W-:Y:S02]  /*6bd0*/  HADD2.F32 R0, -RZ, R0.H0_H0 ;  /* 0x20000000ff007230 */ /* 0x000fe40000004100 */
[----:B------:R-:W-:-:S03]  /*6be0*/  FMUL R3, R7, R3 ;  /* 0x0000000307037220 */ /* 0x000fc60000400000 */
[----:B------:R-:W-:Y:S01]  /*6bf0*/  FMUL R0, R7, R0 ;  /* 0x0000000007007220 */ /* 0x000fe20000400000 */
[----:B------:R-:W-:-:S03]  /*6c00*/  FFMA R105, R105, R8, R3 ;  /* 0x0000000869697223 */ /* 0x000fc60000000003 */
[----:B------:R-:W-:Y:S01]  /*6c10*/  FFMA R107, R107, R8, R0 ;  /* 0x000000086b6b7223 */ /* 0x000fe20000000000 */
[----:B------:R-:W-:Y:S02]  /*6c20*/  F2FP.F16.E5M2.UNPACK_B R0, R12 ;  /* 0x0000000cff00723e */ /* 0x000fe400020004ff */
[----:B------:R-:W4:Y:S01]  /*6c30*/  LDG.E.U8 R12, desc[UR8][R10.64+0x66] ;  /* 0x000066080a0c7981 */ /* 0x000f22000c1e1100 */
[----:B------:R-:W-:-:S03]  /*6c40*/  F2FP.F16.E5M2.UNPACK_B R3, R9 ;  /* 0x00000009ff03723e */ /* 0x000fc600020004ff */
[----:B------:R-:W4:Y:S01]  /*6c50*/  LDG.E.U8 R9, desc[UR8][R10.64+0x67] ;  /* 0x000067080a097981 */ /* 0x000f22000c1e1100 */
[----:B------:R-:W-:-:S05]  /*6c60*/  HADD2.F32 R0, -RZ, R0.H0_H0 ;  /* 0x20000000ff007230 */ /* 0x000fca0000004100 */
[----:B------:R-:W-:-:S04]  /*6c70*/  FMUL R0, R7, R0 ;  /* 0x0000000007007220 */ /* 0x000fc80000400000 */
[----:B------:R-:W-:Y:S01]  /*6c80*/  FFMA R108, R108, R8, R0 ;  /* 0x000000086c6c7223 */ /* 0x000fe20000000000 */
[----:B------:R-:W-:-:S05]  /*6c90*/  F2FP.F16.E5M2.UNPACK_B R0, R13 ;  /* 0x0000000dff00723e */ /* 0x000fca00020004ff */
[----:B------:R-:W-:-:S05]  /*6ca0*/  HADD2.F32 R0, -RZ, R0.H0_H0 ;  /* 0x20000000ff007230 */ /* 0x000fca0000004100 */
[C---:B------:R-:W-:Y:S01]  /*6cb0*/  FMUL R0, R7.reuse, R0 ;  /* 0x0000000007007220 */ /* 0x040fe20000400000 */
[----:B------:R-:W-:-:S03]  /*6cc0*/  FMUL R2, R7, R2 ;  /* 0x0000000207027220 */ /* 0x000fc60000400000 */
[-C--:B------:R-:W-:Y:S01]  /*6cd0*/  FFMA R109, R109, R8.reuse, R0 ;  /* 0x000000086d6d7223 */ /* 0x080fe20000000000 */
[----:B------:R-:W-:Y:S01]  /*6ce0*/  FFMA R106, R106, R8, R2 ;  /* 0x000000086a6a7223 */ /* 0x000fe20000000002 */
[----:B------:R-:W-:Y:S01]  /*6cf0*/  F2FP.F16.E5M2.UNPACK_B R2, R161 ;  /* 0x000000a1ff02723e */ /* 0x000fe200020004ff */
[----:B------:R-:W-:Y:S01]  /*6d00*/  HADD2.F32 R3, -RZ, R3.H0_H0 ;  /* 0x20000003ff037230 */ /* 0x000fe20000004100 */
[----:B------:R-:W4:Y:S03]  /*6d10*/  LDG.E.U8 R161, desc[UR8][R10.64+0x68] ;  /* 0x000068080aa17981 */ /* 0x000f26000c1e1100 */
[----:B------:R-:W-:-:S05]  /*6d20*/  HADD2.F32 R13, -RZ, R2.H0_H0 ;  /* 0x20000002ff0d7230 */ /* 0x000fca0000004100 */
[----:B------:R-:W-:Y:S01]  /*6d30*/  FMUL R13, R7, R13 ;  /* 0x0000000d070d7220 */ /* 0x000fe20000400000 */
[----:B------:R-:W-:Y:S02]  /*6d40*/  F2FP.F16.E5M2.UNPACK_B R2, R160 ;  /* 0x000000a0ff02723e */ /* 0x000fe400020004ff */
[----:B------:R-:W-:Y:S01]  /*6d50*/  F2FP.F16.E5M2.UNPACK_B R0, R19 ;  /* 0x00000013ff00723e */ /* 0x000fe200020004ff */
[----:B------:R-:W-:Y:S01]  /*6d60*/  FFMA R111, R111, R8, R13 ;  /* 0x000000086f6f7223 */ /* 0x000fe2000000000d */
[----:B------:R-:W-:Y:S01]  /*6d70*/  FMUL R3, R7, R3 ;  /* 0x0000000307037220 */ /* 0x000fe20000400000 */
[----:B------:R-:W4:Y:S02]  /*6d80*/  LDG.E.U8 R160, desc[UR8][R10.64+0x6e] ;  /* 0x00006e080aa07981 */ /* 0x000f24000c1e1100 */
[----:B------:R-:W-:Y:S01]  /*6d90*/  HADD2.F32 R19, -RZ, R0.H0_H0 ;  /* 0x20000000ff137230 */ /* 0x000fe20000004100 */
[----:B------:R-:W-:Y:S01]  /*6da0*/  F2FP.F16.E5M2.UNPACK_B R0, R159 ;  /* 0x0000009fff00723e */ /* 0x000fe200020004ff */
[----:B------:R-:W-:-:S02]  /*6db0*/  HADD2.F32 R2, -RZ, R2.H0_H0 ;  /* 0x20000002ff027230 */ /* 0x000fc40000004100 */
[----:B------:R-:W-:Y:S01]  /*6dc0*/  FFMA R110, R110, R8, R3 ;  /* 0x000000086e6e7223 */ /* 0x000fe20000000003 */
[----:B------:R-:W4:Y:S01]  /*6dd0*/  LDG.E.U8 R159, desc[UR8][R10.64+0x71] ;  /* 0x000071080a9f7981 */ /* 0x000f22000c1e1100 */
[----:B------:R-:W-:-:S05]  /*6de0*/  HADD2.F32 R0, -RZ, R0.H0_H0 ;  /* 0x20000000ff007230 */ /* 0x000fca0000004100 */
[C---:B------:R-:W-:Y:S01]  /*6df0*/  FMUL R0, R7.reuse, R0 ;  /* 0x0000000007007220 */ /* 0x040fe20000400000 */
[----:B------:R-:W-:Y:S01]  /*6e00*/  FMUL R13, R7, R2 ;  /* 0x00000002070d7220 */ /* 0x000fe20000400000 */
[----:B------:R-:W-:Y:S02]  /*6e10*/  F2FP.F16.E5M2.UNPACK_B R2, R158 ;  /* 0x0000009eff02723e */ /* 0x000fe400020004ff */
[-C--:B------:R-:W-:Y:S01]  /*6e20*/  FFMA R114, R114, R8.reuse, R0 ;  /* 0x0000000872727223 */ /* 0x080fe20000000000 */
[----:B------:R-:W-:Y:S01]  /*6e30*/  FFMA R113, R113, R8, R13 ;  /* 0x0000000871717223 */ /* 0x000fe2000000000d */
[----:B------:R-:W-:Y:S01]  /*6e40*/  F2FP.F16.E5M2.UNPACK_B R3, R163 ;  /* 0x000000a3ff03723e */ /* 0x000fe200020004ff */
[----:B------:R-:W-:Y:S01]  /*6e50*/  HADD2.F32 R13, -RZ, R2.H0_H0 ;  /* 0x20000002ff0d7230 */ /* 0x000fe20000004100 */
[----:B------:R-:W4:Y:S03]  /*6e60*/  LDG.E.U8 R163, desc[UR8][R10.64+0x6d] ;  /* 0x00006d080aa37981 */ /* 0x000f26000c1e1100 */
[----:B------:R-:W-:Y:S01]  /*6e70*/  HADD2.F32 R3, -RZ, R3.H0_H0 ;  /* 0x20000003ff037230 */ /* 0x000fe20000004100 */
[----:B------:R-:W4:Y:S04]  /*6e80*/  LDG.E.U8 R158, desc[UR8][R10.64+0x72] ;  /* 0x000072080a9e7981 */ /* 0x000f28000c1e1100 */
[----:B------:R-:W-:-:S04]  /*6e90*/  FMUL R3, R7, R3 ;  /* 0x0000000307037220 */ /* 0x000fc80000400000 */
[----:B------:R-:W-:Y:S01]  /*6ea0*/  FFMA R115, R115, R8, R3 ;  /* 0x0000000873737223 */ /* 0x000fe20000000003 */
[----:B------:R-:W-:Y:S02]  /*6eb0*/  F2FP.F16.E5M2.UNPACK_B R3, R164 ;  /* 0x000000a4ff03723e */ /* 0x000fe400020004ff */
[----:B------:R-:W4:Y:S01]  /*6ec0*/  LDG.E.U8 R164, desc[UR8][R10.64+0x6c] ;  /* 0x00006c080aa47981 */ /* 0x000f22000c1e1100 */
[----:B------:R-:W-:-:S04]  /*6ed0*/  FMUL R13, R7, R13 ;  /* 0x0000000d070d7220 */ /* 0x000fc80000400000 */
[----:B------:R-:W-:Y:S01]  /*6ee0*/  FFMA R116, R116, R8, R13 ;  /* 0x0000000874747223 */ /* 0x000fe2000000000d */
[----:B------:R-:W-:Y:S01]  /*6ef0*/  FMUL R19, R7, R19 ;  /* 0x0000001307137220 */ /* 0x000fe20000400000 */
[----:B------:R-:W-:-:S03]  /*6f00*/  HADD2.F32 R3, -RZ, R3.H0_H0 ;  /* 0x20000003ff037230 */ /* 0x000fc60000004100 */
[----:B------:R-:W-:Y:S02]  /*6f10*/  FFMA R112, R112, R8, R19 ;  /* 0x0000000870707223 */ /* 0x000fe40000000013 */
[----:B------:R-:W4:Y:S01]  /*6f20*/  LDG.E.U8 R19, desc[UR8][R10.64+0x76] ;  /* 0x000076080a137981 */ /* 0x000f22000c1e1100 */
[----:B--2---:R-:W-:-:S05]  /*6f30*/  F2FP.F16.E5M2.UNPACK_B R0, R18 ;  /* 0x00000012ff00723e */ /* 0x004fca00020004ff */
[----:B------:R-:W-:Y:S01]  /*6f40*/  HADD2.F32 R18, -RZ, R0.H0_H0 ;  /* 0x20000000ff127230 */ /* 0x000fe20000004100 */
[----:B---3--:R-:W-:Y:S02]  /*6f50*/  F2FP.F16.E5M2.UNPACK_B R0, R16 ;  /* 0x00000010ff00723e */ /* 0x008fe400020004ff */
[----:B------:R-:W-:-:S03]  /*6f60*/  F2FP.F16.E5M2.UNPACK_B R2, R26 ;  /* 0x0000001aff02723e */ /* 0x000fc600020004ff */
[----:B------:R-:W-:Y:S01]  /*6f70*/  HADD2.F32 R0, -RZ, R0.H0_H0 ;  /* 0x20000000ff007230 */ /* 0x000fe20000004100 */
[----:B------:R-:W2:Y:S01]  /*6f80*/  LDG.E.U8 R26, desc[UR8][R10.64+0x6f] ;  /* 0x00006f080a1a7981 */ /* 0x000ea2000c1e1100 */
[----:B------:R-:W-:-:S03]  /*6f90*/  HADD2.F32 R2, -RZ, R2.H0_H0 ;  /* 0x20000002ff027230 */ /* 0x000fc60000004100 */
[C---:B------:R-:W-:Y:S01]  /*6fa0*/  FMUL R0, R7.reuse, R0 ;  /* 0x0000000007007220 */ /* 0x040fe20000400000 */
[C---:B------:R-:W-:Y:S01]  /*6fb0*/  FMUL R18, R7.reuse, R18 ;  /* 0x0000001207127220 */ /* 0x040fe20000400000 */
[C---:B------:R-:W-:Y:S01]  /*6fc0*/  FMUL R3, R7.reuse, R3 ;  /* 0x0000000307037220 */ /* 0x040fe20000400000 */
[----:B------:R-:W3:Y:S01]  /*6fd0*/  LDG.E.U8 R16, desc[UR8][R10.64+0x78] ;  /* 0x000078080a107981 */ /* 0x000ee2000c1e1100 */
[----:B------:R-:W-:Y:S01]  /*6fe0*/  FMUL R2, R7, R2 ;  /* 0x0000000207027220 */ /* 0x000fe20000400000 */
[-C--:B------:R-:W-:Y:S01]  /*6ff0*/  FFMA R119, R119, R8.reuse, R0 ;  /* 0x0000000877777223 */ /* 0x080fe20000000000 */
[----:B------:R-:W-:Y:S02]  /*7000*/  F2FP.F16.E5M2.UNPACK_B R0, R27 ;  /* 0x0000001bff00723e */ /* 0x000fe400020004ff */
[----:B------:R-:W-:Y:S01]  /*7010*/  FFMA R118, R118, R8, R2 ;  /* 0x0000000876767223 */ /* 0x000fe20000000002 */
[----:B------:R-:W-:Y:S01]  /*7020*/  F2FP.F16.E5M2.UNPACK_B R2, R162 ;  /* 0x000000a2ff02723e */ /* 0x000fe200020004ff */
[----:B------:R-:W2:Y:S04]  /*7030*/  LDG.E.U8 R27, desc[UR8][R10.64+0x69] ;  /* 0x000069080a1b7981 */ /* 0x000ea8000c1e1100 */
[----:B------:R-:W-:Y:S01]  /*7040*/  HADD2.F32 R2, -RZ, R2.H0_H0 ;  /* 0x20000002ff027230 */ /* 0x000fe20000004100 */
[----:B------:R-:W3:Y:S01]  /*7050*/  LDG.E.U8 R162, desc[UR8][R10.64+0x70] ;  /* 0x000070080aa27981 */ /* 0x000ee2000c1e1100 */
[----:B------:R-:W-:-:S03]  /*7060*/  HADD2.F32 R0, -RZ, R0.H0_H0 ;  /* 0x20000000ff007230 */ /* 0x000fc60000004100 */
[----:B------:R-:W-:-:S04]  /*7070*/  FMUL R2, R7, R2 ;  /* 0x0000000207027220 */ /* 0x000fc80000400000 */
[----:B------:R-:W-:Y:S01]  /*7080*/  FFMA R121, R121, R8, R2 ;  /* 0x0000000879797223 */ /* 0x000fe20000000002 */
[----:B------:R-:W-:-:S04]  /*7090*/  FMUL R2, R7, R0 ;  /* 0x0000000007027220 */ /* 0x000fc80000400000 */
[-C--:B------:R-:W-:Y:S01]  /*70a0*/  FFMA R122, R122, R8.reuse, R2 ;  /* 0x000000087a7a7223 */ /* 0x080fe20000000002 */
[----:B-----5:R-:W-:Y:S02]  /*70b0*/  F2FP.F16.E5M2.UNPACK_B R2, R15 ;  /* 0x0000000fff02723e */ /* 0x020fe400020004ff */
[----:B------:R-:W-:Y:S01]  /*70c0*/  F2FP.F16.E5M2.UNPACK_B R0, R25 ;  /* 0x00000019ff00723e */ /* 0x000fe200020004ff */
[----:B------:R-:W-:Y:S01]  /*70d0*/  FFMA R117, R117, R8, R18 ;  /* 0x0000000875757223 */ /* 0x000fe20000000012 */
[----:B------:R-:W5:Y:S01]  /*70e0*/  LDG.E.U8 R25, desc[UR8][R10.64+0x73] ;  /* 0x000073080a197981 */ /* 0x000f62000c1e1100 */
[----:B------:R-:W-:Y:S02]  /*70f0*/  HADD2.F32 R2, -RZ, R2.H0_H0 ;  /* 0x20000002ff027230 */ /* 0x000fe40000004100 */
[----:B------:R-:W-:Y:S01]  /*7100*/  HADD2.F32 R13, -RZ, R0.H0_H0 ;  /* 0x20000000ff0d7230 */ /* 0x000fe20000004100 */
[----:B------:R-:W5:Y:S02]  /*7110*/  LDG.E.U8 R18, desc[UR8][R10.64+0x75] ;  /* 0x000075080a127981 */ /* 0x000f64000c1e1100 */
[----:B------:R-:W-:Y:S01]  /*7120*/  FMUL R2, R7, R2 ;  /* 0x0000000207027220 */ /* 0x000fe20000400000 */
[-C--:B------:R-:W-:Y:S01]  /*7130*/  FFMA R120, R120, R8.reuse, R3 ;  /* 0x0000000878787223 */ /* 0x080fe20000000003 */
[----:B------:R-:W5:Y:S02]  /*7140*/  LDG.E.U8 R15, desc[UR8][R10.64+0x7b] ;  /* 0x00007b080a0f7981 */ /* 0x000f64000c1e1100 */
[----:B------:R-:W-:Y:S01]  /*7150*/  FFMA R125, R125, R8, R2 ;  /* 0x000000087d7d7223 */ /* 0x000fe20000000002 */
[----:B------:R-:W-:-:S02]  /*7160*/  F2FP.F16.E5M2.UNPACK_B R2, R20 ;  /* 0x00000014ff02723e */ /* 0x000fc400020004ff */
[----:B------:R-:W5:Y:S01]  /*7170*/  LDG.E.U8 R20, desc[UR8][R10.64+0x74] ;  /* 0x000074080a147981 */ /* 0x000f62000c1e1100 */
[----:B----4-:R-:W-:-:S05]  /*7180*/  F2FP.F16.E5M2.UNPACK_B R0, R5 ;  /* 0x00000005ff00723e */ /* 0x010fca00020004ff */
[----:B------:R-:W-:-:S05]  /*7190*/  HADD2.F32 R0, -RZ, R0.H0_H0 ;  /* 0x20000000ff007230 */ /* 0x000fca0000004100 */
[C---:B------:R-:W-:Y:S01]  /*71a0*/  FMUL R0, R7.reuse, R0 ;  /* 0x0000000007007220 */ /* 0x040fe20000400000 */
[----:B------:R-:W-:Y:S02]  /*71b0*/  F2FP.F16.E5M2.UNPACK_B R3, R17 ;  /* 0x00000011ff03723e */ /* 0x000fe400020004ff */
[----:B------:R-:W4:Y:S01]  /*71c0*/  LDG.E.U8 R17, desc[UR8][R10.64+0x77] ;  /* 0x000077080a117981 */ /* 0x000f22000c1e1100 */
[----:B------:R-:W-:Y:S01]  /*71d0*/  FFMA R126, R126, R8, R0 ;  /* 0x000000087e7e7223 */ /* 0x000fe20000000000 */
[----:B------:R-:W-:Y:S02]  /*71e0*/  F2FP.F16.E5M2.UNPACK_B R0, R14 ;  /* 0x0000000eff00723e */ /* 0x000fe400020004ff */
[----:B------:R-:W4:Y:S01]  /*71f0*/  LDG.E.U8 R14, desc[UR8][R10.64+0x79] ;  /* 0x000079080a0e7981 */ /* 0x000f22000c1e1100 */
[C---:B------:R-:W-:Y:S02]  /*7200*/  FMUL R5, R7.reuse, R13 ;  /* 0x0000000d07057220 */ /* 0x040fe40000400000 */
[----:B------:R-:W-:Y:S01]  /*7210*/  HADD2.F32 R0, -RZ, R0.H0_H0 ;  /* 0x20000000ff007230 */ /* 0x000fe20000004100 */
[----:B------:R-:W4:Y:S04]  /*7220*/  LDG.E.U8 R13, desc[UR8][R10.64+0x7a] ;  /* 0x00007a080a0d7981 */ /* 0x000f28000c1e1100 */
[----:B------:R-:W-:Y:S01]  /*7230*/  FMUL R0, R7, R0 ;  /* 0x0000000007007220 */ /* 0x000fe20000400000 */
[----:B------:R-:W-:-:S03]  /*7240*/  FFMA R123, R123, R8, R5 ;  /* 0x000000087b7b7223 */ /* 0x000fc60000000005 */
[----:B------:R-:W-:Y:S01]  /*7250*/  FFMA R128, R128, R8, R0 ;  /* 0x0000000880807223 */ /* 0x000fe20000000000 */
[----:B------:R-:W-:Y:S02]  /*7260*/  F2FP.F16.E5M2.UNPACK_B R0, R4 ;  /* 0x00000004ff00723e */ /* 0x000fe400020004ff */
[----:B------:R-:W-:Y:S02]  /*7270*/  F2FP.F16.E5M2.UNPACK_B R5, R12 ;  /* 0x0000000cff05723e */ /* 0x000fe400020004ff */
[----:B------:R-:W4:Y:S01]  /*7280*/  LDG.E.U8 R12, desc[UR8][R10.64+0x7c] ;  /* 0x00007c080a0c7981 */ /* 0x000f22000c1e1100 */
[----:B------:R-:W-:-:S03]  /*7290*/  F2FP.F16.E5M2.UNPACK_B R4, R9 ;  /* 0x00000009ff04723e */ /* 0x000fc600020004ff */
[----:B------:R-:W4:Y:S04]  /*72a0*/  LDG.E.U8 R9, desc[UR8][R10.64+0x7d] ;  /* 0x00007d080a097981 */ /* 0x000f28000c1e1100 */
[----:B------:R-:W4:Y:S01]  /*72b0*/  LDG.E.U8 R10, desc[UR8][R10.64+0x7e] ;  /* 0x00007e080a0a7981 */ /* 0x000f22000c1e1100 */
[----:B------:R-:W-:-:S05]  /*72c0*/  HADD2.F32 R2, -RZ, R2.H0_H0 ;  /* 0x20000002ff027230 */ /* 0x000fca0000004100 */
[----:B------:R-:W-:Y:S01]  /*72d0*/  FMUL R2, R7, R2 ;  /* 0x0000000207027220 */ /* 0x000fe20000400000 */
[----:B------:R-:W-:-:S03]  /*72e0*/  HADD2.F32 R3, -RZ, R3.H0_H0 ;  /* 0x20000003ff037230 */ /* 0x000fc60000004100 */
[----:B------:R-:W-:Y:S01]  /*72f0*/  FFMA R127, R127, R8, R2 ;  /* 0x000000087f7f7223 */ /* 0x000fe20000000002 */
[----:B------:R-:W-:Y:S01]  /*7300*/  F2FP.F16.E5M2.UNPACK_B R2, R21 ;  /* 0x00000015ff02723e */ /* 0x000fe200020004ff */
[----:B------:R-:W-:Y:S01]  /*7310*/  FMUL R3, R7, R3 ;  /* 0x0000000307037220 */ /* 0x000fe20000400000 */
[----:B------:R-:W-:-:S03]  /*7320*/  HADD2.F32 R0, -RZ, R0.H0_H0 ;  /* 0x20000000ff007230 */ /* 0x000fc60000004100 */
[----:B------:R-:W-:Y:S02]  /*7330*/  HADD2.F32 R2, -RZ, R2.H0_H0 ;  /* 0x20000002ff027230 */ /* 0x000fe40000004100 */
[----:B------:R-:W-:Y:S01]  /*7340*/  FFMA R124, R124, R8, R3 ;  /* 0x000000087c7c7223 */ /* 0x000fe20000000003 */
[C---:B------:R-:W-:Y:S01]  /*7350*/  FMUL R0, R7.reuse, R0 ;  /* 0x0000000007007220 */ /* 0x040fe20000400000 */
[----:B------:R-:W-:Y:S01]  /*7360*/  F2FP.F16.E5M2.UNPACK_B R3, R161 ;  /* 0x000000a1ff03723e */ /* 0x000fe200020004ff */
[----:B------:R-:W-:Y:S02]  /*7370*/  FMUL R2, R7, R2 ;  /* 0x0000000207027220 */ /* 0x000fe40000400000 */
[----:B------:R-:W-:Y:S01]  /*7380*/  FFMA R130, R130, R8, R0 ;  /* 0x0000000882827223 */ /* 0x000fe20000000000 */
[----:B------:R-:W-:Y:S01]  /*7390*/  F2FP.F16.E5M2.UNPACK_B R0, R24 ;  /* 0x00000018ff00723e */ /* 0x000fe200020004ff */
[----:B------:R-:W-:Y:S02]  /*73a0*/  HADD2.F32 R3, -RZ, R3.H0_H0 ;  /* 0x20000003ff037230 */ /* 0x000fe40000004100 */
[----:B------:R-:W-:Y:S01]  /*73b0*/  FFMA R129, R129, R8, R2 ;  /* 0x0000000881817223 */ /* 0x000fe20000000002 */
[----:B------:R-:W-:-:S02]  /*73c0*/  HADD2.F32 R4, -RZ, R4.H0_H0 ;  /* 0x20000004ff047230 */ /* 0x000fc40000004100 */
[----:B------:R-:W-:Y:S02]  /*73d0*/  HADD2.F32 R0, -RZ, R0.H0_H0 ;  /* 0x20000000ff007230 */ /* 0x000fe40000004100 */
[C---:B------:R-:W-:Y:S01]  /*73e0*/  FMUL R3, R7.reuse, R3 ;  /* 0x0000000307037220 */ /* 0x040fe20000400000 */
[----:B------:R-:W-:Y:S02]  /*73f0*/  HADD2.F32 R5, -RZ, R5.H0_H0 ;  /* 0x20000005ff057230 */ /* 0x000fe40000004100 */
[----:B------:R-:W-:Y:S01]  /*7400*/  FMUL R4, R7, R4 ;  /* 0x0000000407047220 */ /* 0x000fe20000400000 */
[----:B------:R-:W-:Y:S01]  /*7410*/  FFMA R133, R133, R8, R3 ;  /* 0x0000000885857223 */ /* 0x000fe20000000003 */
[C---:B------:R-:W-:Y:S01]  /*7420*/  FMUL R0, R7.reuse, R0 ;  /* 0x0000000007007220 */ /* 0x040fe20000400000 */
[----:B------:R-:W-:Y:S01]  /*7430*/  FMUL R5, R7, R5 ;  /* 0x0000000507057220 */ /* 0x000fe20000400000 */
[-C--:B------:R-:W-:Y:S02]  /*7440*/  FFMA R132, R132, R8.reuse, R4 ;  /* 0x0000000884847223 */ /* 0x080fe40000000004 */
[-C--:B------:R-:W-:Y:S01]  /*7450*/  FFMA R135, R135, R8.reuse, R0 ;  /* 0x0000000887877223 */ /* 0x080fe20000000000 */
[----:B------:R-:W-:Y:S01]  /*7460*/  FFMA R131, R131, R8, R5 ;  /* 0x0000000883837223 */ /* 0x000fe20000000005 */
[----:B------:R-:W-:-:S02]  /*7470*/  F2FP.F16.E5M2.UNPACK_B R5, R165 ;  /* 0x000000a5ff05723e */ /* 0x000fc400020004ff */
[----:B------:R-:W-:-:S05]  /*7480*/  F2FP.F16.E5M2.UNPACK_B R3, R163 ;  /* 0x000000a3ff03723e */ /* 0x000fca00020004ff */
[----:B------:R-:W-:-:S05]  /*7490*/  HADD2.F32 R3, -RZ, R3.H0_H0 ;  /* 0x20000003ff037230 */ /* 0x000fca0000004100 */
[----:B------:R-:W-:Y:S01]  /*74a0*/  FMUL R3, R7, R3 ;  /* 0x0000000307037220 */ /* 0x000fe20000400000 */
[----:B------:R-:W-:-:S03]  /*74b0*/  F2FP.F16.E5M2.UNPACK_B R4, R164 ;  /* 0x000000a4ff04723e */ /* 0x000fc600020004ff */
[----:B------:R-:W-:Y:S02]  /*74c0*/  FFMA R138, R138, R8, R3 ;  /* 0x000000088a8a7223 */ /* 0x000fe40000000003 */
[----:B------:R-:W-:Y:S02]  /*74d0*/  HADD2.F32 R4, -RZ, R4.H0_H0 ;  /* 0x20000004ff047230 */ /* 0x000fe40000004100 */
[----:B------:R-:W-:-:S03]  /*74e0*/  HADD2.F32 R5, -RZ, R5.H0_H0 ;  /* 0x20000005ff057230 */ /* 0x000fc60000004100 */
[C---:B------:R-:W-:Y:S02]  /*74f0*/  FMUL R4, R7.reuse, R4 ;  /* 0x0000000407047220 */ /* 0x040fe40000400000 */
[----:B------:R-:W-:Y:S02]  /*7500*/  FMUL R5, R7, R5 ;  /* 0x0000000507057220 */ /* 0x000fe40000400000 */
[-C--:B------:R-:W-:Y:S02]  /*7510*/  FFMA R137, R137, R8.reuse, R4 ;  /* 0x0000000889897223 */ /* 0x080fe40000000004 */
[-C--:B------:R-:W-:Y:S01]  /*7520*/  FFMA R136, R136, R8.reuse, R5 ;  /* 0x0000000888887223 */ /* 0x080fe20000000005 */
[----:B------:R-:W-:Y:S01]  /*7530*/  FFMA R28, R28, R8, R7 ;  /* 0x000000081c1c7223 */ /* 0x000fe20000000007 */
[----:B--2---:R-:W-:-:S05]  /*7540*/  F2FP.F16.E5M2.UNPACK_B R2, R27 ;  /* 0x0000001bff02723e */ /* 0x004fca00020004ff */
[----:B------:R-:W-:-:S05]  /*7550*/  HADD2.F32 R2, -RZ, R2.H0_H0 ;  /* 0x20000002ff027230 */ /* 0x000fca0000004100 */
[----:B------:R-:W-:Y:S01]  /*7560*/  FMUL R2, R7, R2 ;  /* 0x0000000207027220 */ /* 0x000fe20000400000 */
[----:B------:R-:W-:-:S03]  /*7570*/  F2FP.F16.E5M2.UNPACK_B R0, R26 ;  /* 0x0000001aff00723e */ /* 0x000fc600020004ff */
[----:B------:R-:W-:Y:S01]  /*7580*/  FFMA R134, R134, R8, R2 ;  /* 0x0000000886867223 */ /* 0x000fe20000000002 */
[----:B------:R-:W-:Y:S01]  /*7590*/  F2FP.F16.E5M2.UNPACK_B R2, R160 ;  /* 0x000000a0ff02723e */ /* 0x000fe200020004ff */
[----:B------:R-:W-:-:S04]  /*75a0*/  HADD2.F32 R0, -RZ, R0.H0_H0 ;  /* 0x20000000ff007230 */ /* 0x000fc80000004100 */
[----:B------:R-:W-:Y:S02]  /*75b0*/  HADD2.F32 R2, -RZ, R2.H0_H0 ;  /* 0x20000002ff027230 */ /* 0x000fe40000004100 */
[----:B------:R-:W-:-:S03]  /*75c0*/  FMUL R0, R7, R0 ;  /* 0x0000000007007220 */ /* 0x000fc60000400000 */
[----:B------:R-:W-:Y:S01]  /*75d0*/  FMUL R3, R7, R2 ;  /* 0x0000000207037220 */ /* 0x000fe20000400000 */
[----:B---3--:R-:W-:Y:S01]  /*75e0*/  F2FP.F16.E5M2.UNPACK_B R2, R162 ;  /* 0x000000a2ff02723e */ /* 0x008fe200020004ff */
[-C--:B------:R-:W-:Y:S01]  /*75f0*/  FFMA R140, R140, R8.reuse, R0 ;  /* 0x000000088c8c7223 */ /* 0x080fe20000000000 */
[----:B------:R-:W-:Y:S01]  /*7600*/  F2FP.F16.E5M2.UNPACK_B R0, R159 ;  /* 0x0000009fff00723e */ /* 0x000fe200020004ff */
[----:B------:R-:W-:Y:S01]  /*7610*/  FFMA R139, R139, R8, R3 ;  /* 0x000000088b8b7223 */ /* 0x000fe20000000003 */
[----:B------:R-:W-:Y:S01]  /*7620*/  F2FP.F16.E5M2.UNPACK_B R3, R158 ;  /* 0x0000009eff03723e */ /* 0x000fe200020004ff */
[----:B------:R-:W-:Y:S01]  /*7630*/  HADD2.F32 R4, -RZ, R2.H0_H0 ;  /* 0x20000002ff047230 */ /* 0x000fe20000004100 */
[----:B-----5:R-:W-:Y:S01]  /*7640*/  F2FP.F16.E5M2.UNPACK_B R2, R25 ;  /* 0x00000019ff02723e */ /* 0x020fe200020004ff */
[----:B------:R-:W-:Y:S02]  /*7650*/  HADD2.F32 R5, -RZ, R0.H0_H0 ;  /* 0x20000000ff057230 */ /* 0x000fe40000004100 */
[----:B------:R-:W-:-:S02]  /*7660*/  HADD2.F32 R3, -RZ, R3.H0_H0 ;  /* 0x20000003ff037230 */ /* 0x000fc40000004100 */
[----:B------:R-:W-:Y:S01]  /*7670*/  FMUL R4, R7, R4 ;  /* 0x0000000407047220 */ /* 0x000fe20000400000 */
[----:B------:R-:W-:Y:S01]  /*7680*/  F2FP.F16.E5M2.UNPACK_B R0, R20 ;  /* 0x00000014ff00723e */ /* 0x000fe200020004ff */
[----:B------:R-:W-:Y:S02]  /*7690*/  HADD2.F32 R2, -RZ, R2.H0_H0 ;  /* 0x20000002ff027230 */ /* 0x000fe40000004100 */
[----:B------:R-:W-:Y:S01]  /*76a0*/  FFMA R141, R141, R8, R4 ;  /* 0x000000088d8d7223 */ /* 0x000fe20000000004 */
[----:B------:R-:W-:Y:S01]  /*76b0*/  FMUL R3, R7, R3 ;  /* 0x0000000307037220 */ /* 0x000fe20000400000 */
[----:B------:R-:W-:Y:S01]  /*76c0*/  HADD2.F32 R4, -RZ, R0.H0_H0 ;  /* 0x20000000ff047230 */ /* 0x000fe20000004100 */
[----:B------:R-:W-:Y:S02]  /*76d0*/  F2FP.F16.E5M2.UNPACK_B R0, R18 ;  /* 0x00000012ff00723e */ /* 0x000fe400020004ff */
[----:B------:R-:W-:Y:S01]  /*76e0*/  FFMA R143, R143, R8, R3 ;  /* 0x000000088f8f7223 */ /* 0x000fe20000000003 */
[C---:B------:R-:W-:Y:S01]  /*76f0*/  FMUL R3, R7.reuse, R2 ;  /* 0x0000000207037220 */ /* 0x040fe20000400000 */
[C---:B------:R-:W-:Y:S01]  /*7700*/  FMUL R5, R7.reuse, R5 ;  /* 0x0000000507057220 */ /* 0x040fe20000400000 */
[----:B------:R-:W-:Y:S01]  /*7710*/  HADD2.F32 R2, -RZ, R0.H0_H0 ;  /* 0x20000000ff027230 */ /* 0x000fe20000004100 */
[----:B------:R-:W-:Y:S01]  /*7720*/  F2FP.F16.E5M2.UNPACK_B R0, R19 ;  /* 0x00000013ff00723e */ /* 0x000fe200020004ff */
[----:B------:R-:W-:Y:S01]  /*7730*/  FMUL R4, R7, R4 ;  /* 0x0000000407047220 */ /* 0x000fe20000400000 */
[-C--:B------:R-:W-:Y:S01]  /*7740*/  FFMA R142, R142, R8.reuse, R5 ;  /* 0x000000088e8e7223 */ /* 0x080fe20000000005 */
[----:B------:R-:W-:-:S02]  /*7750*/  FFMA R144, R144, R8, R3 ;  /* 0x0000000890907223 */ /* 0x000fc40000000003 */
[----:B------:R-:W-:Y:S01]  /*7760*/  FFMA R145, R145, R8, R4 ;  /* 0x0000000891917223 */ /* 0x000fe20000000004 */
[----:B------:R-:W-:Y:S02]  /*7770*/  HADD2.F32 R5, -RZ, R0.H0_H0 ;  /* 0x20000000ff057230 */ /* 0x000fe40000004100 */
[----:B------:R-:W-:Y:S01]  /*7780*/  FMUL R4, R7, R2 ;  /* 0x0000000207047220 */ /* 0x000fe20000400000 */
[----:B----4-:R-:W-:Y:S02]  /*7790*/  F2FP.F16.E5M2.UNPACK_B R0, R14 ;  /* 0x0000000eff00723e */ /* 0x010fe400020004ff */
[----:B------:R-:W-:Y:S02]  /*77a0*/  F2FP.F16.E5M2.UNPACK_B R3, R17 ;  /* 0x00000011ff03723e */ /* 0x000fe400020004ff */
[----:B------:R-:W-:Y:S01]  /*77b0*/  F2FP.F16.E5M2.UNPACK_B R2, R16 ;  /* 0x00000010ff02723e */ /* 0x000fe200020004ff */
[----:B------:R-:W-:Y:S01]  /*77c0*/  FFMA R146, R146, R8, R4 ;  /* 0x0000000892927223 */ /* 0x000fe20000000004 */
[----:B------:R-:W-:Y:S01]  /*77d0*/  HADD2.F32 R4, -RZ, R0.H0_H0 ;  /* 0x20000000ff047230 */ /* 0x000fe20000004100 */
[----:B------:R-:W-:Y:S01]  /*77e0*/  F2FP.F16.E5M2.UNPACK_B R0, R13 ;  /* 0x0000000dff00723e */ /* 0x000fe200020004ff */
[----:B------:R-:W-:-:S02]  /*77f0*/  HADD2.F32 R3, -RZ, R3.H0_H0 ;  /* 0x20000003ff037230 */ /* 0x000fc40000004100 */
[----:B------:R-:W-:Y:S02]  /*7800*/  HADD2.F32 R2, -RZ, R2.H0_H0 ;  /* 0x20000002ff027230 */ /* 0x000fe40000004100 */
[C---:B------:R-:W-:Y:S01]  /*7810*/  FMUL R5, R7.reuse, R5 ;  /* 0x0000000507057220 */ /* 0x040fe20000400000 */
[----:B------:R-:W-:Y:S02]  /*7820*/  HADD2.F32 R0, -RZ, R0.H0_H0 ;  /* 0x20000000ff007230 */ /* 0x000fe40000004100 */
[C---:B------:R-:W-:Y:S01]  /*7830*/  FMUL R3, R7.reuse, R3 ;  /* 0x0000000307037220 */ /* 0x040fe20000400000 */
[C---:B------:R-:W-:Y:S01]  /*7840*/  FMUL R4, R7.reuse, R4 ;  /* 0x0000000407047220 */ /* 0x040fe20000400000 */
[----:B------:R-:W-:Y:S01]  /*7850*/  FMUL R2, R7, R2 ;  /* 0x0000000207027220 */ /* 0x000fe20000400000 */
[-C--:B------:R-:W-:Y:S01]  /*7860*/  FFMA R147, R147, R8.reuse, R5 ;  /* 0x0000000893937223 */ /* 0x080fe20000000005 */
[-C--:B------:R-:W-:Y:S01]  /*7870*/  FFMA R148, R148, R8.reuse, R3 ;  /* 0x0000000894947223 */ /* 0x080fe20000000003 */
[-C--:B------:R-:W-:Y:S01]  /*7880*/  FFMA R150, R150, R8.reuse, R4 ;  /* 0x0000000896967223 */ /* 0x080fe20000000004 */
[----:B------:R-:W-:Y:S01]  /*7890*/  FFMA R149, R149, R8, R2 ;  /* 0x0000000895957223 */ /* 0x000fe20000000002 */
[----:B------:R-:W-:Y:S01]  /*78a0*/  FMUL R5, R7, R0 ;  /* 0x0000000007057220 */ /* 0x000fe20000400000 */
[----:B------:R-:W-:-:S02]  /*78b0*/  F2FP.F16.E5M2.UNPACK_B R4, R15 ;  /* 0x0000000fff04723e */ /* 0x000fc400020004ff */
[----:B------:R-:W-:Y:S02]  /*78c0*/  F2FP.F16.E5M2.UNPACK_B R3, R12 ;  /* 0x0000000cff03723e */ /* 0x000fe400020004ff */
[----:B------:R-:W-:Y:S01]  /*78d0*/  F2FP.F16.E5M2.UNPACK_B R2, R9 ;  /* 0x00000009ff02723e */ /* 0x000fe200020004ff */
[----:B------:R-:W-:Y:S02]  /*78e0*/  HADD2.F32 R4, -RZ, R4.H0_H0 ;  /* 0x20000004ff047230 */ /* 0x000fe40000004100 */
[----:B------:R-:W-:Y:S02]  /*78f0*/  HADD2.F32 R3, -RZ, R3.H0_H0 ;  /* 0x20000003ff037230 */ /* 0x000fe40000004100 */
[----:B------:R-:W-:Y:S02]  /*7900*/  HADD2.F32 R2, -RZ, R2.H0_H0 ;  /* 0x20000002ff027230 */ /* 0x000fe40000004100 */
[C---:B------:R-:W-:Y:S01]  /*7910*/  FMUL R4, R7.reuse, R4 ;  /* 0x0000000407047220 */ /* 0x040fe20000400000 */
[----:B------:R-:W-:-:S02]  /*7920*/  FMUL R3, R7, R3 ;  /* 0x0000000307037220 */ /* 0x000fc40000400000 */
[----:B------:R-:W-:Y:S01]  /*7930*/  FMUL R2, R7, R2 ;  /* 0x0000000207027220 */ /* 0x000fe20000400000 */
[----:B------:R-:W-:-:S05]  /*7940*/  F2FP.F16.E5M2.UNPACK_B R0, R10 ;  /* 0x0000000aff00723e */ /* 0x000fca00020004ff */
[----:B------:R-:W-:Y:S02]  /*7950*/  HADD2.F32 R0, -RZ, R0.H0_H0 ;  /* 0x20000000ff007230 */ /* 0x000fe40000004100 */
[----:B------:R-:W-:-:S03]  /*7960*/  FFMA R151, R151, R8, R5 ;  /* 0x0000000897977223 */ /* 0x000fc60000000005 */
[----:B------:R-:W-:Y:S01]  /*7970*/  FMUL R0, R7, R0 ;  /* 0x0000000007007220 */ /* 0x000fe20000400000 */
[-C--:B------:R-:W-:Y:S01]  /*7980*/  FFMA R152, R152, R8.reuse, R4 ;  /* 0x0000000898987223 */ /* 0x080fe20000000004 */
[-C--:B------:R-:W-:Y:S01]  /*7990*/  FFMA R153, R153, R8.reuse, R3 ;  /* 0x0000000899997223 */ /* 0x080fe20000000003 */
[-C--:B------:R-:W-:Y:S01]  /*79a0*/  FFMA R154, R154, R8.reuse, R2 ;  /* 0x000000089a9a7223 */ /* 0x080fe20000000002 */
[----:B------:R-:W-:Y:S01]  /*79b0*/  FFMA R155, R155, R8, R0 ;  /* 0x000000089b9b7223 */ /* 0x000fe20000000000 */
[----:B------:R-:W-:Y:S02]  /*79c0*/  MOV R158, R6 ;  /* 0x00000006009e7202 */ /* 0x000fe40000000f00 */
.L_x_2262:
[----:B------:R-:W-:Y:S05]  /*79d0*/  BSYNC.RECONVERGENT B0 ;  /* 0x0000000000007941 */ /* 0x000fea0003800200 */
.L_x_2261:
[----:B-----5:R-:W0:Y:S01]  /*79e0*/  S2R R0, SR_TID.X ;  /* 0x0000000000007919 */ /* 0x020e220000002100 */
[----:B------:R-:W1:Y:S01]  /*79f0*/  S2UR UR6, SR_CgaCtaId ;  /* 0x00000000000679c3 */ /* 0x000e620000008800 */
[----:B------:R-:W-:Y:S01]  /*7a00*/  UMOV UR4, 0x400 ;  /* 0x0000040000047882 */ /* 0x000fe20000000000 */
[----:B------:R-:W-:Y:S01]  /*7a10*/  MOV R2, R158 ;  /* 0x0000009e00027202 */ /* 0x000fe20000000f00 */
[----:B------:R-:W-:Y:S01]  /*7a20*/  UMOV UR5, URZ ;  /* 0x000000ff00057c82 */ /* 0x000fe20008000000 */
[----:B-1----:R-:W-:Y:S01]  /*7a30*/  ULEA UR6, UR6, UR4, 0x18 ;  /* 0x0000000406067291 */ /* 0x002fe2000f8ec0ff */
[----:B------:R-:W1:Y:S05]  /*7a40*/  LDCU UR4, c[0x0][0x360] ;  /* 0x00006c00ff0477ac */ /* 0x000e6a0008000800 */
[----:B0-----:R-:W-:-:S05]  /*7a50*/  LEA R16, R0, UR6, 0x2 ;  /* 0x0000000600107c11 */ /* 0x001fca000f8e10ff */
[----:B------:R0:W-:Y:S01]  /*7a60*/  STS [R16], R158 ;  /* 0x0000009e10007388 */ /* 0x0001e20000000800 */
[----:B-1----:R-:W-:Y:S01]  /*7a70*/  UISETP.GE.U32.AND UP0, UPT, UR4, 0x10, UPT ;  /* 0x000000100400788c */ /* 0x002fe2000bf06070 */
[----:B------:R-:W-:Y:S08]  /*7a80*/  BAR.SYNC.DEFER_BLOCKING 0x0 ;  /* 0x0000000000007b1d */ /* 0x000ff00000010000 */
[----:B------:R-:W-:Y:S05]  /*7a90*/  BRA.U !UP0, `(.L_x_2264) ;  /* 0x0000000108b07547 */ /* 0x000fea000b800000 */
[----:B------:R-:W-:Y:S01]  /*7aa0*/  MOV R2, R158 ;  /* 0x0000009e00027202 */ /* 0x000fe20000000f00 */
[----:B------:R-:W-:-:S06]  /*7ab0*/  UMOV UR4, URZ ;  /* 0x000000ff00047c82 */ /* 0x000fcc0008000000 */
.L_x_2265:
[----:B------:R-:W-:Y:S02]  /*7ac0*/  ULEA UR5, UR4, UR6, 0x2 ;  /* 0x0000000604057291 */ /* 0x000fe4000f8e10ff */
[----:B------:R-:W-:-:S07]  /*7ad0*/  UIADD3 UR4, UPT, UPT, UR4, 0x10, URZ ;  /* 0x0000001004047890 */ /* 0x000fce000fffe0ff */
[----:B------:R-:W1:Y:S04]  /*7ae0*/  LDS.128 R4, [UR5] ;  /* 0x00000005ff047984 */ /* 0x000e680008000c00 */
[----:B------:R-:W2:Y:S04]  /*7af0*/  LDS.128 R12, [UR5+0x10] ;  /* 0x00001005ff0c7984 */ /* 0x000ea80008000c00 */
[----:B------:R-:W3:Y:S01]  /*7b00*/  LDS.128 R8, [UR5+0x20] ;  /* 0x00002005ff087984 */ /* 0x000ee20008000c00 */
[----:B-1----:R-:W-:-:S04]  /*7b10*/  FSETP.GEU.AND P0, PT, R2, R4, PT ;  /* 0x000000040200720b */ /* 0x002fc80003f0e000 */
[----:B------:R-:W-:-:S04]  /*7b20*/  FSEL R4, R4, R2, !P0 ;  /* 0x0000000204047208 */ /* 0x000fc80004000000 */
[----:B------:R-:W-:-:S04]  /*7b30*/  FSETP.GEU.AND P0, PT, R4, R5, PT ;  /* 0x000000050400720b */ /* 0x000fc80003f0e000 */
[----:B------:R-:W-:-:S04]  /*7b40*/  FSEL R4, R5, R4, !P0 ;  /* 0x0000000405047208 */ /* 0x000fc80004000000 */
[----:B------:R-:W-:-:S04]  /*7b50*/  FSETP.GEU.AND P0, PT, R4, R6, PT ;  /* 0x000000060400720b */ /* 0x000fc80003f0e000 */
[----:B------:R-:W-:-:S04]  /*7b60*/  FSEL R6, R6, R4, !P0 ;  /* 0x0000000406067208 */ /* 0x000fc80004000000 */
[----:B------:R-:W-:-:S04]  /*7b70*/  FSETP.GEU.AND P0, PT, R6, R7, PT ;  /* 0x000000070600720b */ /* 0x000fc80003f0e000 */
[----:B------:R-:W-:-:S04]  /*7b80*/  FSEL R6, R7, R6, !P0 ;  /* 0x0000000607067208 */ /* 0x000fc80004000000 */
[----:B--2---:R-:W-:-:S04]  /*7b90*/  FSETP.GEU.AND P0, PT, R6, R12, PT ;  /* 0x0000000c0600720b */ /* 0x004fc80003f0e000 */
[----:B------:R-:W-:-:S04]  /*7ba0*/  FSEL R6, R12, R6, !P0 ;  /* 0x000000060c067208 */ /* 0x000fc80004000000 */
[----:B------:R-:W-:-:S04]  /*7bb0*/  FSETP.GEU.AND P0, PT, R6, R13, PT ;  /* 0x0000000d0600720b */ /* 0x000fc80003f0e000 */
[----:B------:R-:W-:-:S04]  /*7bc0*/  FSEL R6, R13, R6, !P0 ;  /* 0x000000060d067208 */ /* 0x000fc80004000000 */
[----:B------:R-:W-:-:S04]  /*7bd0*/  FSETP.GEU.AND P0, PT, R6, R14, PT ;  /* 0x0000000e0600720b */ /* 0x000fc80003f0e000 */
[----:B------:R-:W-:Y:S02]  /*7be0*/  FSEL R14, R14, R6, !P0 ;  /* 0x000000060e0e7208 */ /* 0x000fe40004000000 */
[----:B------:R-:W1:Y:S01]  /*7bf0*/  LDS.128 R4, [UR5+0x30] ;  /* 0x00003005ff047984 */ /* 0x000e620008000c00 */
[----:B------:R-:W2:Y:S01]  /*7c00*/  LDCU UR5, c[0x0][0x360] ;  /* 0x00006c00ff0577ac */ /* 0x000ea20008000800 */
[----:B------:R-:W-:-:S04]  /*7c10*/  FSETP.GEU.AND P0, PT, R14, R15, PT ;  /* 0x0000000f0e00720b */ /* 0x000fc80003f0e000 */
[----:B------:R-:W-:-:S04]  /*7c20*/  FSEL R14, R15, R14, !P0 ;  /* 0x0000000e0f0e7208 */ /* 0x000fc80004000000 */
[----:B---3--:R-:W-:-:S04]  /*7c30*/  FSETP.GEU.AND P0, PT, R14, R8, PT ;  /* 0x000000080e00720b */ /* 0x008fc80003f0e000 */
[----:B------:R-:W-:-:S04]  /*7c40*/  FSEL R8, R8, R14, !P0 ;  /* 0x0000000e08087208 */ /* 0x000fc80004000000 */
[----:B------:R-:W-:Y:S01]  /*7c50*/  FSETP.GEU.AND P0, PT, R8, R9, PT ;  /* 0x000000090800720b */ /* 0x000fe20003f0e000 */
[----:B--2---:R-:W-:-:S03]  /*7c60*/  ULOP3.LUT UR5, UR5, 0x7f0, URZ, 0xc0, !UPT ;  /* 0x000007f005057892 */ /* 0x004fc6000f8ec0ff */
[----:B------:R-:W-:Y:S01]  /*7c70*/  FSEL R8, R9, R8, !P0 ;  /* 0x0000000809087208 */ /* 0x000fe20004000000 */
[----:B------:R-:W-:-:S03]  /*7c80*/  UISETP.NE.AND UP0, UPT, UR4, UR5, UPT ;  /* 0x000000050400728c */ /* 0x000fc6000bf05270 */
[----:B------:R-:W-:-:S04]  /*7c90*/  FSETP.GEU.AND P0, PT, R8, R10, PT ;  /* 0x0000000a0800720b */ /* 0x000fc80003f0e000 */
[----:B------:R-:W-:-:S04]  /*7ca0*/  FSEL R8, R10, R8, !P0 ;  /* 0x000000080a087208 */ /* 0x000fc80004000000 */
[----:B------:R-:W-:-:S04]  /*7cb0*/  FSETP.GEU.AND P0, PT, R8, R11, PT ;  /* 0x0000000b0800720b */ /* 0x000fc80003f0e000 */
[----:B------:R-:W-:-:S04]  /*7cc0*/  FSEL R8, R11, R8, !P0 ;  /* 0x000000080b087208 */ /* 0x000fc80004000000 */
[----:B-1----:R-:W-:-:S04]  /*7cd0*/  FSETP.GEU.AND P0, PT, R8, R4, PT ;  /* 0x000000040800720b */ /* 0x002fc80003f0e000 */
[----:B------:R-:W-:-:S04]  /*7ce0*/  FSEL R4, R4, R8, !P0 ;  /* 0x0000000804047208 */ /* 0x000fc80004000000 */
[----:B------:R-:W-:-:S04]  /*7cf0*/  FSETP.GEU.AND P0, PT, R4, R5, PT ;  /* 0x000000050400720b */ /* 0x000fc80003f0e000 */
[----:B------:R-:W-:-:S04]  /*7d00*/  FSEL R4, R5, R4, !P0 ;  /* 0x0000000405047208 */ /* 0x000fc80004000000 */
[----:B------:R-:W-:-:S04]  /*7d10*/  FSETP.GEU.AND P0, PT, R4, R6, PT ;  /* 0x000000060400720b */ /* 0x000fc80003f0e000 */
[----:B------:R-:W-:-:S04]  /*7d20*/  FSEL R2, R6, R4, !P0 ;  /* 0x0000000406027208 */ /* 0x000fc80004000000 */
[----:B------:R-:W-:-:S04]  /*7d30*/  FSETP.GEU.AND P0, PT, R2, R7, PT ;  /* 0x000000070200720b */ /* 0x000fc80003f0e000 */
[----:B------:R-:W-:Y:S01]  /*7d40*/  FSEL R2, R7, R2, !P0 ;  /* 0x0000000207027208 */ /* 0x000fe20004000000 */
[----:B------:R-:W-:Y:S05]  /*7d50*/  BRA.U UP0, `(.L_x_2265) ;  /* 0xfffffffd00587547 */ /* 0x000fea000b83ffff */
.L_x_2264:
[----:B------:R-:W1:Y:S02]  /*7d60*/  LDCU UR4, c[0x0][0x360] ;  /* 0x00006c00ff0477ac */ /* 0x000e640008000800 */
[----:B-1----:R-:W-:-:S09]  /*7d70*/  ULOP3.LUT UP0, URZ, UR4, 0xf, URZ, 0xc0, !UPT ;  /* 0x0000000f04ff7892 */ /* 0x002fd2000f80c0ff */
[----:B------:R-:W-:Y:S05]  /*7d80*/  BRA.U !UP0, `(.L_x_2266) ;  /* 0x0000000108f87547 */ /* 0x000fea000b800000 */
[----:B------:R-:W1:Y:S02]  /*7d90*/  LDCU UR4, c[0x0][0x360] ;  /* 0x00006c00ff0477ac */ /* 0x000e640008000800 */
[----:B-1----:R-:W-:-:S04]  /*7da0*/  ULOP3.LUT UR4, UR4, 0xf, URZ, 0xc0, !UPT ;  /* 0x0000000f04047892 */ /* 0x002fc8000f8ec0ff */
[----:B------:R-:W-:-:S04]  /*7db0*/  UIADD3 UR4, UPT, UPT, UR4, -0x1, URZ ;  /* 0xffffffff04047890 */ /* 0x000fc8000fffe0ff */
[----:B------:R-:W-:-:S09]  /*7dc0*/  UISETP.GE.U32.AND UP0, UPT, UR4, 0x7, UPT ;  /* 0x000000070400788c */ /* 0x000fd2000bf06070 */
[----:B------:R-:W-:Y:S05]  /*7dd0*/  BRA.U !UP0, `(.L_x_2267) ;  /* 0x0000000108507547 */ /* 0x000fea000b800000 */
[----:B------:R-:W-:Y:S02]  /*7de0*/  ULEA UR4, UR5, UR6, 0x2 ;  /* 0x0000000605047291 */ /* 0x000fe4000f8e10ff */
[----:B------:R-:W-:-:S07]  /*7df0*/  UIADD3 UR5, UPT, UPT, UR5, 0x8, URZ ;  /* 0x0000000805057890 */ /* 0x000fce000fffe0ff */
[----:B------:R-:W1:Y:S04]  /*7e00*/  LDS.128 R8, [UR4] ;  /* 0x00000004ff087984 */ /* 0x000e680008000c00 */
[----:B------:R-:W2:Y:S01]  /*7e10*/  LDS.128 R4, [UR4+0x10] ;  /* 0x00001004ff047984 */ /* 0x000ea20008000c00 */
        /* <DEDUP_REMOVED lines=13> */
[----:B------:R-:W-:-:S04]  /*7ef0*/  FSEL R2, R6, R4, !P0 ;  /* 0x0000000406027208 */ /* 0x000fc80004000000 */
[----:B------:R-:W-:-:S04]  /*7f00*/  FSETP.GEU.AND P0, PT, R2, R7, PT ;  /* 0x000000070200720b */ /* 0x000fc80003f0e000 */
[----:B------:R-:W-:-:S09]  /*7f10*/  FSEL R2, R7, R2, !P0 ;  /* 0x0000000207027208 */ /* 0x000fd20004000000 */
.L_x_2267:
        /* <DEDUP_REMOVED lines=10> */
[----:B------:R-:W1:Y:S02]  /*7fc0*/  LDS.128 R4, [UR4] ;  /* 0x00000004ff047984 */ /* 0x000e640008000c00 */
[----:B-1----:R-:W-:-:S04]  /*7fd0*/  FSETP.GEU.AND P0, PT, R2, R4, PT ;  /* 0x000000040200720b */ /* 0x002fc80003f0e000 */
[----:B------:R-:W-:-:S04]  /*7fe0*/  FSEL R4, R4, R2, !P0 ;  /* 0x0000000204047208 */ /* 0x000fc80004000000 */
[----:B------:R-:W-:-:S04]  /*7ff0*/  FSETP.GEU.AND P0, PT, R4, R5, PT ;  /* 0x000000050400720b */ /* 0x000fc80003f0e000 */
[----:B------:R-:W-:-:S04]  /*8000*/  FSEL R4, R5, R4, !P0 ;  /* 0x0000000405047208 */ /* 0x000fc80004000000 */
[----:B------:R-:W-:-:S04]  /*8010*/  FSETP.GEU.AND P0, PT, R4, R6, PT ;  /* 0x000000060400720b */ /* 0x000fc80003f0e000 */
[----:B------:R-:W-:-:S04]  /*8020*/  FSEL R2, R6, R4, !P0 ;  /* 0x0000000406027208 */ /* 0x000fc80004000000 */
[----:B------:R-:W-:-:S04]  /*8030*/  FSETP.GEU.AND P0, PT, R2, R7, PT ;  /* 0x000000070200720b */ /* 0x000fc80003f0e000 */
[----:B------:R-:W-:-:S09]  /*8040*/  FSEL R2, R7, R2, !P0 ;  /* 0x0000000207027208 */ /* 0x000fd20004000000 */
.L_x_2268:
[----:B------:R-:W1:Y:S02]  /*8050*/  LDCU UR4, c[0x0][0x360] ;  /* 0x00006c00ff0477ac */ /* 0x000e640008000800 */
[----:B-1----:R-:W-:-:S09]  /*8060*/  ULOP3.LUT UP0, URZ, UR4, 0x3, URZ, 0xc0, !UPT ;  /* 0x0000000304ff7892 */ /* 0x002fd2000f80c0ff */
[----:B------:R-:W-:Y:S05]  /*8070*/  BRA.U !UP0, `(.L_x_2266) ;  /* 0x00000001083c7547 */ /* 0x000fea000b800000 */
[----:B------:R-:W-:Y:S01]  /*8080*/  ULEA UR5, UR5, UR6, 0x2 ;  /* 0x0000000605057291 */ /* 0x000fe2000f8e10ff */
[----:B------:R-:W1:Y:S08]  /*8090*/  LDCU UR4, c[0x0][0x360] ;  /* 0x00006c00ff0477ac */ /* 0x000e700008000800 */
[----:B------:R-:W2:Y:S01]  /*80a0*/  LDS.128 R4, [UR5] ;  /* 0x00000005ff047984 */ /* 0x000ea20008000c00 */
[----:B-1----:R-:W-:-:S04]  /*80b0*/  ULOP3.LUT UR4, UR4, 0x3, URZ, 0xc0, !UPT ;  /* 0x0000000304047892 */ /* 0x002fc8000f8ec0ff */
[----:B------:R-:W-:Y:S01]  /*80c0*/  UISETP.NE.AND UP0, UPT, UR4, 0x1, UPT ;  /* 0x000000010400788c */ /* 0x000fe2000bf05270 */
[----:B--2---:R-:W-:-:S04]  /*80d0*/  FSETP.GEU.AND P0, PT, R2, R4, PT ;  /* 0x000000040200720b */ /* 0x004fc80003f0e000 */
[----:B------:R-:W-:-:S04]  /*80e0*/  FSEL R2, R4, R2, !P0 ;  /* 0x0000000204027208 */ /* 0x000fc80004000000 */
[----:B------:R-:W-:Y:S05]  /*80f0*/  BRA.U !UP0, `(.L_x_2266) ;  /* 0x00000001081c7547 */ /* 0x000fea000b800000 */
[----:B------:R-:W1:Y:S01]  /*8100*/  LDC R3, c[0x0][0x360] ;  /* 0x0000d800ff037b82 */ /* 0x000e620000000800 */
[----:B------:R-:W-:-:S04]  /*8110*/  FSETP.GEU.AND P0, PT, R2, R5, PT ;  /* 0x000000050200720b */ /* 0x000fc80003f0e000 */
[----:B------:R-:W-:Y:S02]  /*8120*/  FSEL R2, R5, R2, !P0 ;  /* 0x0000000205027208 */ /* 0x000fe40004000000 */
[----:B-1----:R-:W-:-:S04]  /*8130*/  LOP3.LUT R3, R3, 0x3, RZ, 0xc0, !PT ;  /* 0x0000000303037812 */ /* 0x002fc800078ec0ff */
[----:B------:R-:W-:-:S13]  /*8140*/  ISETP.NE.AND P1, PT, R3, 0x2, PT ;  /* 0x000000020300780c */ /* 0x000fda0003f25270 */
[----:B------:R-:W-:-:S04]  /*8150*/  @P1 FSETP.GEU.AND P0, PT, R2, R6, PT ;  /* 0x000000060200120b */ /* 0x000fc80003f0e000 */
[----:B------:R-:W-:-:S09]  /*8160*/  @P1 FSEL R2, R6, R2, !P0 ;  /* 0x0000000206021208 */ /* 0x000fd20004000000 */
.L_x_2266:
[----:B------:R-:W-:Y:S02]  /*8170*/  HFMA2 R3, -RZ, RZ, 0.96630859375, -0.0022525787353515625 ;  /* 0x3bbb989dff037431 */ /* 0x000fe400000001ff */
[----:B------:R-:W-:Y:S01]  /*8180*/  FADD R4, -R2, R158 ;  /* 0x0000009e02047221 */ /* 0x000fe20000000100 */
[----:B------:R-:W-:Y:S01]  /*8190*/  MOV R2, 0x437c0000 ;  /* 0x437c000000027802 */ /* 0x000fe20000000f00 */
[----:B------:R-:W-:Y:S02]  /*81a0*/  BAR.SYNC.DEFER_BLOCKING 0x0 ;  /* 0x0000000000007b1d */ /* 0x000fe40000010000 */
[----:B------:R-:W-:-:S04]  /*81b0*/  FMUL R4, R4, R23 ;  /* 0x0000001704047220 */ /* 0x000fc80000400000 */
[----:B------:R-:W1:Y:S01]  /*81c0*/  LDCU UR4, c[0x0][0x360] ;  /* 0x00006c00ff0477ac */ /* 0x000e620008000800 */
[----:B------:R-:W-:Y:S01]  /*81d0*/  FFMA.SAT R3, R4, R3, 0.5 ;  /* 0x3f00000004037423 */ /* 0x000fe20000002003 */
[----:B------:R-:W-:-:S03]  /*81e0*/  UMOV UR5, URZ ;  /* 0x000000ff00057c82 */ /* 0x000fc60008000000 */
[----:B------:R-:W-:-:S04]  /*81f0*/  FFMA.RM R3, R3, R2, 12582913 ;  /* 0x4b40000103037423 */ /* 0x000fc80000004002 */
[C---:B------:R-:W-:Y:S01]  /*8200*/  FADD R2, R3.reuse, -12583039 ;  /* 0xcb40007f03027421 */ /* 0x040fe20000000000 */
[----:B------:R-:W-:-:S03]  /*8210*/  SHF.L.U32 R3, R3, 0x17, RZ ;  /* 0x0000001703037819 */ /* 0x000fc600000006ff */
[----:B------:R-:W-:-:S04]  /*8220*/  FFMA R2, R4, 1.4426950216293334961, -R2 ;  /* 0x3fb8aa3b04027823 */ /* 0x000fc80000000802 */
[----:B------:R-:W-:Y:S01]  /*8230*/  FFMA R2, R4, 1.925963033500011079e-08, R2 ;  /* 0x32a5706004027823 */ /* 0x000fe20000000002 */
[----:B-1----:R-:W-:-:S05]  /*8240*/  UISETP.GE.U32.AND UP0, UPT, UR4, 0x10, UPT ;  /* 0x000000100400788c */ /* 0x002fca000bf06070 */
[----:B------:R-:W1:Y:S02]  /*8250*/  MUFU.EX2 R2, R2 ;  /* 0x0000000200027308 */ /* 0x000e640000000800 */
[----:B-1----:R-:W-:-:S04]  /*8260*/  FMUL R3, R3, R2 ;  /* 0x0000000203037220 */ /* 0x002fc80000400000 */
[C---:B------:R-:W-:Y:S01]  /*8270*/  FMUL R28, R3.reuse, R28 ;  /* 0x0000001c031c7220 */ /* 0x040fe20000400000 */
[C---:B------:R-:W-:Y:S01]  /*8280*/  FMUL R21, R3.reuse, R47 ;  /* 0x0000002f03157220 */ /* 0x040fe20000400000 */
[C---:B------:R-:W-:Y:S01]  /*8290*/  FMUL R47, R3.reuse, R55 ;  /* 0x00000037032f7220 */ /* 0x040fe20000400000 */
[C---:B------:R-:W-:Y:S01]  /*82a0*/  FMUL R18, R3.reuse, R44 ;  /* 0x0000002c03127220 */ /* 0x040fe20000400000 */
[C---:B------:R-:W-:Y:S01]  /*82b0*/  FMUL R19, R3.reuse, R45 ;  /* 0x0000002d03137220 */ /* 0x040fe20000400000 */
[----:B------:R0:W-:Y:S01]  /*82c0*/  STS [R16], R28 ;  /* 0x0000001c10007388 */ /* 0x0001e20000000800 */
[----:B------:R-:W-:Y:S02]  /*82d0*/  HFMA2 R55, -RZ, RZ, 0, 0 ;  /* 0x00000000ff377431 */ /* 0x000fe400000001ff */
[C---:B------:R-:W-:Y:S01]  /*82e0*/  FMUL R20, R3.reuse, R46 ;  /* 0x0000002e03147220 */ /* 0x040fe20000400000 */
        /* <DEDUP_REMOVED lines=22> */
[C---:B0-----:R-:W-:Y:S01]  /*8450*/  FMUL R16, R3.reuse, R42 ;  /* 0x0000002a03107220 */ /* 0x041fe20000400000 */
        /* <DEDUP_REMOVED lines=99> */
[----:B------:R-:W-:Y:S01]  /*8a90*/  FMUL R156, R3, R156 ;  /* 0x0000009c039c7220 */ /* 0x000fe20000400000 */
[----:B------:R-:W-:Y:S06]  /*8aa0*/  BAR.SYNC.DEFER_BLOCKING 0x0 ;  /* 0x0000000000007b1d */ /* 0x000fec0000010000 */
[----:B------:R-:W-:Y:S05]  /*8ab0*/  BRA.U !UP0, `(.L_x_2269) ;  /* 0x0000000108707547 */ /* 0x000fea000b800000 */
[----:B------:R-:W-:Y:S01]  /*8ac0*/  MOV R55, RZ ;  /* 0x000000ff00377202 */ /* 0x000fe20000000f00 */
[----:B------:R-:W-:-:S06]  /*8ad0*/  UMOV UR4, URZ ;  /* 0x000000ff00047c82 */ /* 0x000fcc0008000000 */
.L_x_2270:
[----:B------:R-:W-:Y:S02]  /*8ae0*/  ULEA UR5, UR4, UR6, 0x2 ;  /* 0x0000000604057291 */ /* 0x000fe4000f8e10ff */
[----:B------:R-:W-:-:S07]  /*8af0*/  UIADD3 UR4, UPT, UPT, UR4, 0x10, URZ ;  /* 0x0000001004047890 */ /* 0x000fce000fffe0ff */
[----:B------:R-:W0:Y:S04]  /*8b00*/  LDS.128 R40, [UR5] ;  /* 0x00000005ff287984 */ /* 0x000e280008000c00 */
[----:B------:R-:W1:Y:S04]  /*8b10*/  LDS.128 R36, [UR5+0x10] ;  /* 0x00001005ff247984 */ /* 0x000e680008000c00 */
[----:B------:R-:W2:Y:S04]  /*8b20*/  LDS.128 R32, [UR5+0x20] ;  /* 0x00002005ff207984 */ /* 0x000ea80008000c00 */
[----:B------:R-:W3:Y:S01]  /*8b30*/  LDS.128 R28, [UR5+0x30] ;  /* 0x00003005ff1c7984 */ /* 0x000ee20008000c00 */
[----:B------:R-:W4:Y:S02]  /*8b40*/  LDCU UR5, c[0x0][0x360] ;  /* 0x00006c00ff0577ac */ /* 0x000f240008000800 */
[----:B----4-:R-:W-:-:S04]  /*8b50*/  ULOP3.LUT UR5, UR5, 0x7f0, URZ, 0xc0, !UPT ;  /* 0x000007f005057892 */ /* 0x010fc8000f8ec0ff */
[----:B------:R-:W-:Y:S01]  /*8b60*/  UISETP.NE.AND UP0, UPT, UR4, UR5, UPT ;  /* 0x000000050400728c */ /* 0x000fe2000bf05270 */
[----:B0-----:R-:W-:-:S04]  /*8b70*/  FADD R40, R40, R55 ;  /* 0x0000003728287221 */ /* 0x001fc80000000000 */
[----:B------:R-:W-:-:S04]  /*8b80*/  FADD R40, R41, R40 ;  /* 0x0000002829287221 */ /* 0x000fc80000000000 */
[----:B------:R-:W-:-:S04]  /*8b90*/  FADD R42, R42, R40 ;  /* 0x000000282a2a7221 */ /* 0x000fc80000000000 */
[----:B------:R-:W-:-:S04]  /*8ba0*/  FADD R42, R43, R42 ;  /* 0x0000002a2b2a7221 */ /* 0x000fc80000000000 */
[----:B-1----:R-:W-:-:S04]  /*8bb0*/  FADD R36, R42, R36 ;  /* 0x000000242a247221 */ /* 0x002fc80000000000 */
[----:B------:R-:W-:-:S04]  /*8bc0*/  FADD R36, R37, R36 ;  /* 0x0000002425247221 */ /* 0x000fc80000000000 */
[----:B------:R-:W-:-:S04]  /*8bd0*/  FADD R36, R38, R36 ;  /* 0x0000002426247221 */ /* 0x000fc80000000000 */
[----:B------:R-:W-:-:S04]  /*8be0*/  FADD R36, R39, R36 ;  /* 0x0000002427247221 */ /* 0x000fc80000000000 */
[----:B--2---:R-:W-:-:S04]  /*8bf0*/  FADD R32, R36, R32 ;  /* 0x0000002024207221 */ /* 0x004fc80000000000 */
[----:B------:R-:W-:-:S04]  /*8c00*/  FADD R32, R33, R32 ;  /* 0x0000002021207221 */ /* 0x000fc80000000000 */
[----:B------:R-:W-:-:S04]  /*8c10*/  FADD R32, R34, R32 ;  /* 0x0000002022207221 */ /* 0x000fc80000000000 */
[----:B------:R-:W-:-:S04]  /*8c20*/  FADD R32, R35, R32 ;  /* 0x0000002023207221 */ /* 0x000fc80000000000 */
[----:B---3--:R-:W-:-:S04]  /*8c30*/  FADD R28, R32, R28 ;  /* 0x0000001c201c7221 */ /* 0x008fc80000000000 */
[----:B------:R-:W-:-:S04]  /*8c40*/  FADD R28, R29, R28 ;  /* 0x0000001c1d1c7221 */ /* 0x000fc80000000000 */
[----:B------:R-:W-:-:S04]  /*8c50*/  FADD R28, R30, R28 ;  /* 0x0000001c1e1c7221 */ /* 0x000fc80000000000 */
[----:B------:R-:W-:Y:S01]  /*8c60*/  FADD R55, R31, R28 ;  /* 0x0000001c1f377221 */ /* 0x000fe20000000000 */
[----:B------:R-:W-:Y:S05]  /*8c70*/  BRA.U UP0, `(.L_x_2270) ;  /* 0xfffffffd00987547 */ /* 0x000fea000b83ffff */
.L_x_2269:
[----:B------:R-:W0:Y:S02]  /*8c80*/  LDCU UR4, c[0x0][0x360] ;  /* 0x00006c00ff0477ac */ /* 0x000e240008000800 */
[----:B0-----:R-:W-:-:S09]  /*8c90*/  ULOP3.LUT UP0, URZ, UR4, 0xf, URZ, 0xc0, !UPT ;  /* 0x0000000f04ff7892 */ /* 0x001fd2000f80c0ff */
[----:B------:R-:W-:Y:S05]  /*8ca0*/  BRA.U !UP0, `(.L_x_2271) ;  /* 0x0000000108bc7547 */ /* 0x000fea000b800000 */
[----:B------:R-:W0:Y:S02]  /*8cb0*/  LDCU UR4, c[0x0][0x360] ;  /* 0x00006c00ff0477ac */ /* 0x000e240008000800 */
[----:B0-----:R-:W-:-:S04]  /*8cc0*/  ULOP3.LUT UR4, UR4, 0xf, URZ, 0xc0, !UPT ;  /* 0x0000000f04047892 */ /* 0x001fc8000f8ec0ff */
[----:B------:R-:W-:-:S04]  /*8cd0*/  UIADD3 UR4, UPT, UPT, UR4, -0x1, URZ ;  /* 0xffffffff04047890 */ /* 0x000fc8000fffe0ff */
[----:B------:R-:W-:-:S09]  /*8ce0*/  UISETP.GE.U32.AND UP0, UPT, UR4, 0x7, UPT ;  /* 0x000000070400788c */ /* 0x000fd2000bf06070 */
[----:B------:R-:W-:Y:S05]  /*8cf0*/  BRA.U !UP0, `(.L_x_2272) ;  /* 0x0000000108307547 */ /* 0x000fea000b800000 */
[----:B------:R-:W-:Y:S02]  /*8d00*/  ULEA UR4, UR5, UR6, 0x2 ;  /* 0x0000000605047291 */ /* 0x000fe4000f8e10ff */
[----:B------:R-:W-:-:S07]  /*8d10*/  UIADD3 UR5, UPT, UPT, UR5, 0x8, URZ ;  /* 0x0000000805057890 */ /* 0x000fce000fffe0ff */
[----:B------:R-:W0:Y:S04]  /*8d20*/  LDS.128 R32, [UR4] ;  /* 0x00000004ff207984 */ /* 0x000e280008000c00 */
[----:B------:R-:W1:Y:S01]  /*8d30*/  LDS.128 R28, [UR4+0x10] ;  /* 0x00001004ff1c7984 */ /* 0x000e620008000c00 */
[----:B0-----:R-:W-:-:S04]  /*8d40*/  FADD R32, R55, R32 ;  /* 0x0000002037207221 */ /* 0x001fc80000000000 */
[----:B------:R-:W-:-:S04]  /*8d50*/  FADD R32, R32, R33 ;  /* 0x0000002120207221 */ /* 0x000fc80000000000 */
[----:B------:R-:W-:-:S04]  /*8d60*/  FADD R32, R32, R34 ;  /* 0x0000002220207221 */ /* 0x000fc80000000000 */
[----:B------:R-:W-:-:S04]  /*8d70*/  FADD R32, R32, R35 ;  /* 0x0000002320207221 */ /* 0x000fc80000000000 */
[----:B-1----:R-:W-:-:S04]  /*8d80*/  FADD R28, R32, R28 ;  /* 0x0000001c201c7221 */ /* 0x002fc80000000000 */
[----:B------:R-:W-:-:S04]  /*8d90*/  FADD R28, R28, R29 ;  /* 0x0000001d1c1c7221 */ /* 0x000fc80000000000 */
[----:B------:R-:W-:-:S04]  /*8da0*/  FADD R28, R28, R30 ;  /* 0x0000001e1c1c7221 */ /* 0x000fc80000000000 */
[----:B------:R-:W-:-:S07]  /*8db0*/  FADD R55, R28, R31 ;  /* 0x0000001f1c377221 */ /* 0x000fce0000000000 */
.L_x_2272:
        /* <DEDUP_REMOVED lines=10> */
[----:B------:R-:W0:Y:S02]  /*8e60*/  LDS.128 R28, [UR4] ;  /* 0x00000004ff1c7984 */ /* 0x000e240008000c00 */
[----:B0-----:R-:W-:-:S04]  /*8e70*/  FADD R28, R55, R28 ;  /* 0x0000001c371c7221 */ /* 0x001fc80000000000 */
[----:B------:R-:W-:-:S04]  /*8e80*/  FADD R28, R28, R29 ;  /* 0x0000001d1c1c7221 */ /* 0x000fc80000000000 */
[----:B------:R-:W-:-:S04]  /*8e90*/  FADD R28, R28, R30 ;  /* 0x0000001e1c1c7221 */ /* 0x000fc80000000000 */
[----:B------:R-:W-:-:S07]  /*8ea0*/  FADD R55, R28, R31 ;  /* 0x0000001f1c377221 */ /* 0x000fce0000000000 */
.L_x_2273:
[----:B------:R-:W0:Y:S02]  /*8eb0*/  LDCU UR4, c[0x0][0x360] ;  /* 0x00006c00ff0477ac */ /* 0x000e240008000800 */
[----:B0-----:R-:W-:-:S09]  /*8ec0*/  ULOP3.LUT UP0, URZ, UR4, 0x3, URZ, 0xc0, !UPT ;  /* 0x0000000304ff7892 */ /* 0x001fd2000f80c0ff */
[----:B------:R-:W-:Y:S05]  /*8ed0*/  BRA.U !UP0, `(.L_x_2271) ;  /* 0x0000000108307547 */ /* 0x000fea000b800000 */
[----:B------:R-:W-:Y:S01]  /*8ee0*/  ULEA UR5, UR5, UR6, 0x2 ;  /* 0x0000000605057291 */ /* 0x000fe2000f8e10ff */
[----:B------:R-:W0:Y:S08]  /*8ef0*/  LDCU UR4, c[0x0][0x360] ;  /* 0x00006c00ff0477ac */ /* 0x000e300008000800 */
[----:B------:R-:W1:Y:S01]  /*8f00*/  LDS.128 R28, [UR5] ;  /* 0x00000005ff1c7984 */ /* 0x000e620008000c00 */
[----:B0-----:R-:W-:-:S04]  /*8f10*/  ULOP3.LUT UR4, UR4, 0x3, URZ, 0xc0, !UPT ;  /* 0x0000000304047892 */ /* 0x001fc8000f8ec0ff */
[----:B------:R-:W-:Y:S01]  /*8f20*/  UISETP.NE.AND UP0, UPT, UR4, 0x1, UPT ;  /* 0x000000010400788c */ /* 0x000fe2000bf05270 */
[----:B-1----:R-:W-:-:S08]  /*8f30*/  FADD R55, R55, R28 ;  /* 0x0000001c37377221 */ /* 0x002fd00000000000 */
[----:B------:R-:W-:Y:S05]  /*8f40*/  BRA.U !UP0, `(.L_x_2271) ;  /* 0x0000000108147547 */ /* 0x000fea000b800000 */
[----:B------:R-:W0:Y:S01]  /*8f50*/  LDC R3, c[0x0][0x360] ;  /* 0x0000d800ff037b82 */ /* 0x000e220000000800 */
[----:B------:R-:W-:Y:S01]  /*8f60*/  FADD R55, R55, R29 ;  /* 0x0000001d37377221 */ /* 0x000fe20000000000 */
[----:B0-----:R-:W-:-:S04]  /*8f70*/  LOP3.LUT R3, R3, 0x3, RZ, 0xc0, !PT ;  /* 0x0000000303037812 */ /* 0x001fc800078ec0ff */
[----:B------:R-:W-:-:S13]  /*8f80*/  ISETP.NE.AND P0, PT, R3, 0x2, PT ;  /* 0x000000020300780c */ /* 0x000fda0003f05270 */
[----:B------:R-:W-:-:S07]  /*8f90*/  @P0 FADD R55, R55, R30 ;  /* 0x0000001e37370221 */ /* 0x000fce0000000000 */
.L_x_2271:
[----:B------:R-:W0:Y:S01]  /*8fa0*/  MUFU.RCP R3, R55 ;  /* 0x0000003700037308 */ /* 0x000e220000001000 */
[----:B------:R-:W-:Y:S01]  /*8fb0*/  BAR.SYNC.DEFER_BLOCKING 0x0 ;  /* 0x0000000000007b1d */ /* 0x000fe20000010000 */
[----:B------:R-:W-:-:S05]  /*8fc0*/  ISETP.GT.U32.AND P3, PT, R0, 0x7f, PT ;  /* 0x0000007f0000780c */ /* 0x000fca0003f64070 */
[----:B------:R-:W-:Y:S01]  /*8fd0*/  BSSY.RECONVERGENT B2, `(.L_x_2274) ;  /* 0x000002d000027945 */ /* 0x000fe20003800200 */
[----:B------:R-:W1:Y:S01]  /*8fe0*/  FCHK P0, R2, R55 ;  /* 0x0000003702007302 */ /* 0x000e620000000000 */
[----:B0-----:R-:W-:-:S04]  /*8ff0*/  FFMA R29, R3, -R55, 1 ;  /* 0x3f800000031d7423 */ /* 0x001fc80000000837 */
[----:B------:R-:W-:-:S04]  /*9000*/  FFMA R29, R3, R29, R3 ;  /* 0x0000001d031d7223 */ /* 0x000fc80000000003 */
[----:B------:R-:W-:Y:S01]  /*9010*/  FFMA R3, R2, R29, RZ ;  /* 0x0000001d02037223 */ /* 0x000fe200000000ff */
[----:B------:R-:W-:Y:S03]  /*9020*/  STS.128 [UR6], RZ ;  /* 0x000000ffff007988 */ /* 0x000fe60008000c06 */
[----:B------:R-:W-:Y:S01]  /*9030*/  FFMA R28, R3, -R55, R2 ;  /* 0x80000037031c7223 */ /* 0x000fe20000000002 */
[----:B------:R-:W-:Y:S03]  /*9040*/  STS.128 [UR6+0x10], RZ ;  /* 0x000010ffff007988 */ /* 0x000fe60008000c06 */
[----:B------:R-:W-:Y:S01]  /*9050*/  FFMA R28, R29, R28, R3 ;  /* 0x0000001c1d1c7223 */ /* 0x000fe20000000003 */
[----:B------:R-:W-:Y:S04]  /*9060*/  STS.128 [UR6+0x20], RZ ;  /* 0x000020ffff007988 */ /* 0x000fe80008000c06 */
        /* <DEDUP_REMOVED lines=28> */
[----:B------:R-:W-:Y:S01]  /*9230*/  STS.128 [UR6+0x1f0], RZ ;  /* 0x0001f0ffff007988 */ /* 0x000fe20008000c06 */
[----:B------:R-:W-:Y:S06]  /*9240*/  BAR.SYNC.DEFER_BLOCKING 0x0 ;  /* 0x0000000000007b1d */ /* 0x000fec0000010000 */
[----:B-1----:R-:W-:Y:S05]  /*9250*/  @!P0 BRA `(.L_x_2275) ;  /* 0x0000000000108947 */ /* 0x002fea0003800000 */
[----:B------:R-:W-:Y:S02]  /*9260*/  MOV R32, R2 ;  /* 0x0000000200207202 */ /* 0x000fe40000000f00 */
[----:B------:R-:W-:Y:S02]  /*9270*/  MOV R28, 0x9290 ;  /* 0x00009290001c7802 */ /* 0x000fe40000000f00 */
[----:B------:R-:W-:Y:S05]  /*9280*/  CALL.REL.NOINC `($__internal_28_$__cuda_sm3x_div_rn_noftz_f32_slowpath) ;  /* 0x000000c800007944 */ /* 0x000fea0003c00000 */
[----:B------:R-:W-:Y:S02]  /*9290*/  MOV R28, R2 ;  /* 0x00000002001c7202 */ /* 0x000fe40000000f00 */
.L_x_2275:
[----:B------:R-:W-:Y:S05]  /*92a0*/  BSYNC.RECONVERGENT B2 ;  /* 0x0000000000027941 */ /* 0x000fea0003800200 */
.L_x_2274:
[----:B------:R-:W0:Y:S01]  /*92b0*/  S2UR UR4, SR_CgaCtaId ;  /* 0x00000000000479c3 */ /* 0x000e220000008800 */
[----:B------:R-:W-:Y:S01]  /*92c0*/  BSSY.RECONVERGENT B0, `(.L_x_2276) ;  /* 0x0000008000007945 */ /* 0x000fe20003800200 */
[----:B------:R-:W-:Y:S02]  /*92d0*/  UMOV UR5, 0x400 ;  /* 0x0000040000057882 */ /* 0x000fe40000000000 */
[----:B0-----:R-:W-:-:S12]  /*92e0*/  ULEA UR4, UR4, UR5, 0x18 ;  /* 0x0000000504047291 */ /* 0x001fd8000f8ec0ff */
.L_x_2277:
[----:B------:R-:W0:Y:S01]  /*92f0*/  LDS R2, [UR4] ;  /* 0x00000004ff027984 */ /* 0x000e220008000800 */
[----:B------:R-:W-:Y:S01]  /*9300*/  MOV R29, UR4 ;  /* 0x00000004001d7c02 */ /* 0x000fe20008000f00 */
[----:B0-----:R-:W-:-:S05]  /*9310*/  FADD R3, R28, R2 ;  /* 0x000000021c037221 */ /* 0x001fca0000000000 */
[----:B------:R-:W0:Y:S02]  /*9320*/  ATOMS.CAST.SPIN P0, [R29], R2, R3 ;  /* 0x000000021d00758d */ /* 0x000e240001800003 */
[----:B0-----:R-:W-:Y:S05]  /*9330*/  @!P0 BRA `(.L_x_2277) ;  /* 0xfffffffc00ec8947 */ /* 0x001fea000383ffff */
[----:B------:R-:W-:Y:S05]  /*9340*/  BSYNC.RECONVERGENT B0 ;  /* 0x0000000000007941 */ /* 0x000fea0003800200 */
.L_x_2276:
[----:B------:R-:W0:Y:S01]  /*9350*/  MUFU.RCP R2, R55 ;  /* 0x0000003700027308 */ /* 0x000e220000001000 */
[----:B------:R-:W-:Y:S07]  /*9360*/  BSSY.RECONVERGENT B2, `(.L_x_2278) ;  /* 0x000000c000027945 */ /* 0x000fee0003800200 */
[----:B------:R-:W1:Y:S01]  /*9370*/  FCHK P0, R4, R55 ;  /* 0x0000003704007302 */ /* 0x000e620000000000 */
[----:B0-----:R-:W-:-:S04]  /*9380*/  FFMA R28, R2, -R55, 1 ;  /* 0x3f800000021c7423 */ /* 0x001fc80000000837 */
[----:B------:R-:W-:-:S04]  /*9390*/  FFMA R28, R2, R28, R2 ;  /* 0x0000001c021c7223 */ /* 0x000fc80000000002 */
[----:B------:R-:W-:-:S04]  /*93a0*/  FFMA R3, R4, R28, RZ ;  /* 0x0000001c04037223 */ /* 0x000fc800000000ff */
[----:B------:R-:W-:-:S04]  /*93b0*/  FFMA R2, R3, -R55, R4 ;  /* 0x8000003703027223 */ /* 0x000fc80000000004 */
[----:B------:R-:W-:Y:S01]  /*93c0*/  FFMA R28, R28, R2, R3 ;  /* 0x000000021c1c7223 */ /* 0x000fe20000000003 */
[----:B-1----:R-:W-:Y:S06]  /*93d0*/  @!P0 BRA `(.L_x_2279) ;  /* 0x0000000000108947 */ /* 0x002fec0003800000 */
[----:B------:R-:W-:Y:S02]  /*93e0*/  MOV R32, R4 ;  /* 0x0000000400207202 */ /* 0x000fe40000000f00 */
[----:B------:R-:W-:Y:S02]  /*93f0*/  MOV R28, 0x9410 ;  /* 0x00009410001c7802 */ /* 0x000fe40000000f00 */
[----:B------:R-:W-:Y:S05]  /*9400*/  CALL.REL.NOINC `($__internal_28_$__cuda_sm3x_div_rn_noftz_f32_slowpath) ;  /* 0x000000c400a07944 */ /* 0x000fea0003c00000 */
[----:B------:R-:W-:Y:S02]  /*9410*/  MOV R28, R2 ;  /* 0x00000002001c7202 */ /* 0x000fe40000000f00 */
.L_x_2279:
[----:B------:R-:W-:Y:S05]  /*9420*/  BSYNC.RECONVERGENT B2 ;  /* 0x0000000000027941 */ /* 0x000fea0003800200 */
.L_x_2278:
[----:B------:R-:W0:Y:S01]  /*9430*/  S2UR UR4, SR_CgaCtaId ;  /* 0x00000000000479c3 */ /* 0x000e220000008800 */
[----:B------:R-:W-:Y:S01]  /*9440*/  BSSY.RECONVERGENT B0, `(.L_x_2280) ;  /* 0x0000008000007945 */ /* 0x000fe20003800200 */
[----:B------:R-:W-:Y:S02]  /*9450*/  UMOV UR5, 0x400 ;  /* 0x0000040000057882 */ /* 0x000fe40000000000 */
[----:B0-----:R-:W-:-:S12]  /*9460*/  ULEA UR4, UR4, UR5, 0x18 ;  /* 0x0000000504047291 */ /* 0x001fd8000f8ec0ff */
.L_x_2281:
[----:B------:R-:W0:Y:S01]  /*9470*/  LDS R2, [UR4+0x4] ;  /* 0x00000404ff027984 */ /* 0x000e220008000800 */
[----:B------:R-:W-:Y:S01]  /*9480*/  MOV R4, UR4 ;  /* 0x0000000400047c02 */ /* 0x000fe20008000f00 */
[----:B0-----:R-:W-:-:S05]  /*9490*/  FADD R3, R28, R2 ;  /* 0x000000021c037221 */ /* 0x001fca0000000000 */
[----:B------:R-:W0:Y:S02]  /*94a0*/  ATOMS.CAST.SPIN P0, [R4+0x4], R2, R3 ;  /* 0x000004020400758d */ /* 0x000e240001800003 */
[----:B0-----:R-:W-:Y:S05]  /*94b0*/  @!P0 BRA `(.L_x_2281) ;  /* 0xfffffffc00ec8947 */ /* 0x001fea000383ffff */
[----:B------:R-:W-:Y:S05]  /*94c0*/  BSYNC.RECONVERGENT B0 ;  /* 0x0000000000007941 */ /* 0x000fea0003800200 */
.L_x_2280:
        /* <DEDUP_REMOVED lines=8> */
[----:B-1----:R-:W-:Y:S05]  /*9550*/  @!P0 BRA `(.L_x_2283) ;  /* 0x0000000000108947 */ /* 0x002fea0003800000 */
[----:B------:R-:W-:Y:S02]  /*9560*/  MOV R32, R5 ;  /* 0x0000000500207202 */ /* 0x000fe40000000f00 */
[----:B------:R-:W-:Y:S02]  /*9570*/  MOV R28, 0x9590 ;  /* 0x00009590001c7802 */ /* 0x000fe40000000f00 */
[----:B------:R-:W-:Y:S05]  /*9580*/  CALL.REL.NOINC `($__internal_28_$__cuda_sm3x_div_rn_noftz_f32_slowpath) ;  /* 0x000000c400407944 */ /* 0x000fea0003c00000 */
[----:B------:R-:W-:Y:S02]  /*9590*/  MOV R4, R2 ;  /* 0x0000000200047202 */ /* 0x000fe40000000f00 */
.L_x_2283:
[----:B------:R-:W-:Y:S05]  /*95a0*/  BSYNC.RECONVERGENT B2 ;  /* 0x0000000000027941 */ /* 0x000fea0003800200 */
.L_x_2282:
[----:B------:R-:W0:Y:S01]  /*95b0*/  S2UR UR4, SR_CgaCtaId ;  /* 0x00000000000479c3 */ /* 0x000e220000008800 */
[----:B------:R-:W-:Y:S01]  /*95c0*/  BSSY.RECONVERGENT B0, `(.L_x_2284) ;  /* 0x0000008000007945 */ /* 0x000fe20003800200 */
[----:B------:R-:W-:Y:S02]  /*95d0*/  UMOV UR5, 0x400 ;  /* 0x0000040000057882 */ /* 0x000fe40000000000 */
[----:B0-----:R-:W-:-:S12]  /*95e0*/  ULEA UR4, UR4, UR5, 0x18 ;  /* 0x0000000504047291 */ /* 0x001fd8000f8ec0ff */
.L_x_2285:
[----:B------:R-:W0:Y:S01]  /*95f0*/  LDS R2, [UR4+0x8] ;  /* 0x00000804ff027984 */ /* 0x000e220008000800 */
[----:B------:R-:W-:Y:S01]  /*9600*/  MOV R5, UR4 ;  /* 0x0000000400057c02 */ /* 0x000fe20008000f00 */
[----:B0-----:R-:W-:-:S05]  /*9610*/  FADD R3, R4, R2 ;  /* 0x0000000204037221 */ /* 0x001fca0000000000 */
[----:B------:R-:W0:Y:S02]  /*9620*/  ATOMS.CAST.SPIN P0, [R5+0x8], R2, R3 ;  /* 0x000008020500758d */ /* 0x000e240001800003 */
[----:B0-----:R-:W-:Y:S05]  /*9630*/  @!P0 BRA `(.L_x_2285) ;  /* 0xfffffffc00ec8947 */ /* 0x001fea000383ffff */
[----:B------:R-:W-:Y:S05]  /*9640*/  BSYNC.RECONVERGENT B0 ;  /* 0x0000000000007941 */ /* 0x000fea0003800200 */
.L_x_2284:
        /* <DEDUP_REMOVED lines=13> */
.L_x_2287:
[----:B------:R-:W-:Y:S05]  /*9720*/  BSYNC.RECONVERGENT B2 ;  /* 0x0000000000027941 */ /* 0x000fea0003800200 */
.L_x_2286:
[----:B------:R-:W0:Y:S01]  /*9730*/  S2UR UR4, SR_CgaCtaId ;  /* 0x00000000000479c3 */ /* 0x000e220000008800 */
[----:B------:R-:W-:Y:S01]  /*9740*/  BSSY.RECONVERGENT B0, `(.L_x_2288) ;  /* 0x0000008000007945 */ /* 0x000fe20003800200 */
[----:B------:R-:W-:Y:S02]  /*9750*/  UMOV UR5, 0x400 ;  /* 0x0000040000057882 */ /* 0x000fe40000000000 */
[----:B0-----:R-:W-:-:S12]  /*9760*/  ULEA UR4, UR4, UR5, 0x18 ;  /* 0x0000000504047291 */ /* 0x001fd8000f8ec0ff */
.L_x_2289:
[----:B------:R-:W0:Y:S01]  /*9770*/  LDS R2, [UR4+0xc] ;  /* 0x00000c04ff027984 */ /* 0x000e220008000800 */
[----:B------:R-:W-:Y:S01]  /*9780*/  MOV R5, UR4 ;  /* 0x0000000400057c02 */ /* 0x000fe20008000f00 */
[----:B0-----:R-:W-:-:S05]  /*9790*/  FADD R3, R4, R2 ;  /* 0x0000000204037221 */ /* 0x001fca0000000000 */
[----:B------:R-:W0:Y:S02]  /*97a0*/  ATOMS.CAST.SPIN P0, [R5+0xc], R2, R3 ;  /* 0x00000c020500758d */ /* 0x000e240001800003 */
[----:B0-----:R-:W-:Y:S05]  /*97b0*/  @!P0 BRA `(.L_x_2289) ;  /* 0xfffffffc00ec8947 */ /* 0x001fea000383ffff */
[----:B------:R-:W-:Y:S05]  /*97c0*/  BSYNC.RECONVERGENT B0 ;  /* 0x0000000000007941 */ /* 0x000fea0003800200 */
.L_x_2288:
        /* <DEDUP_REMOVED lines=13> */
.L_x_2291:
[----:B------:R-:W-:Y:S05]  /*98a0*/  BSYNC.RECONVERGENT B2 ;  /* 0x0000000000027941 */ /* 0x000fea0003800200 */
.L_x_2290:
[----:B------:R-:W0:Y:S01]  /*98b0*/  S2UR UR4, SR_CgaCtaId ;  /* 0x00000000000479c3 */ /* 0x000e220000008800 */
[----:B------:R-:W-:Y:S01]  /*98c0*/  BSSY.RECONVERGENT B0, `(.L_x_2292) ;  /* 0x0000008000007945 */ /* 0x000fe20003800200 */
[----:B------:R-:W-:Y:S02]  /*98d0*/  UMOV UR5, 0x400 ;  /* 0x0000040000057882 */ /* 0x000fe40000000000 */
[----:B0-----:R-:W-:-:S12]  /*98e0*/  ULEA UR4, UR4, UR5, 0x18 ;  /* 0x0000000504047291 */ /* 0x001fd8000f8ec0ff */
.L_x_2293:
[----:B------:R-:W0:Y:S01]  /*98f0*/  LDS R2, [UR4+0x10] ;  /* 0x00001004ff027984 */ /* 0x000e220008000800 */
[----:B------:R-:W-:Y:S01]  /*9900*/  MOV R5, UR4 ;  /* 0x0000000400057c02 */ /* 0x000fe20008000f00 */
[----:B0-----:R-:W-:-:S05]  /*9910*/  FADD R3, R4, R2 ;  /* 0x0000000204037221 */ /* 0x001fca0000000000 */
[----:B------:R-:W0:Y:S02]  /*9920*/  ATOMS.CAST.SPIN P0, [R5+0x10], R2, R3 ;  /* 0x000010020500758d */ /* 0x000e240001800003 */
[----:B0-----:R-:W-:Y:S05]  /*9930*/  @!P0 BRA `(.L_x_2293) ;  /* 0xfffffffc00ec8947 */ /* 0x001fea000383ffff */
[----:B------:R-:W-:Y:S05]  /*9940*/  BSYNC.RECONVERGENT B0 ;  /* 0x0000000000007941 */ /* 0x000fea0003800200 */
.L_x_2292:
        /* <DEDUP_REMOVED lines=13> */
.L_x_2295:
[----:B------:R-:W-:Y:S05]  /*9a20*/  BSYNC.RECONVERGENT B2 ;  /* 0x0000000000027941 */ /* 0x000fea0003800200 */
.L_x_2294:
[----:B------:R-:W0:Y:S01]  /*9a30*/  S2UR UR4, SR_CgaCtaId ;  /* 0x00000000000479c3 */ /* 0x000e220000008800 */
[----:B------:R-:W-:Y:S01]  /*9a40*/  BSSY.RECONVERGENT B0, `(.L_x_2296) ;  /* 0x0000008000007945 */ /* 0x000fe20003800200 */
[----:B------:R-:W-:Y:S02]  /*9a50*/  UMOV UR5, 0x400 ;  /* 0x0000040000057882 */ /* 0x000fe40000000000 */
[----:B0-----:R-:W-:-:S12]  /*9a60*/  ULEA UR4, UR4, UR5, 0x18 ;  /* 0x0000000504047291 */ /* 0x001fd8000f8ec0ff */
.L_x_2297:
[----:B------:R-:W0:Y:S01]  /*9a70*/  LDS R2, [UR4+0x14] ;  /* 0x00001404ff027984 */ /* 0x000e220008000800 */
[----:B------:R-:W-:Y:S01]  /*9a80*/  MOV R5, UR4 ;  /* 0x0000000400057c02 */ /* 0x000fe20008000f00 */
[----:B0-----:R-:W-:-:S05]  /*9a90*/  FADD R3, R4, R2 ;  /* 0x0000000204037221 */ /* 0x001fca0000000000 */
[----:B------:R-:W0:Y:S02]  /*9aa0*/  ATOMS.CAST.SPIN P0, [R5+0x14], R2, R3 ;  /* 0x000014020500758d */ /* 0x000e240001800003 */
[----:B0-----:R-:W-:Y:S05]  /*9ab0*/  @!P0 BRA `(.L_x_2297) ;  /* 0xfffffffc00ec8947 */ /* 0x001fea000383ffff */
[----:B------:R-:W-:Y:S05]  /*9ac0*/  BSYNC.RECONVERGENT B0 ;  /* 0x0000000000007941 */ /* 0x000fea0003800200 */
.L_x_2296:
        /* <DEDUP_REMOVED lines=13> */
.L_x_2299:
[----:B------:R-:W-:Y:S05]  /*9ba0*/  BSYNC.RECONVERGENT B2 ;  /* 0x0000000000027941 */ /* 0x000fea0003800200 */
.L_x_2298:
[----:B------:R-:W0:Y:S01]  /*9bb0*/  S2UR UR4, SR_CgaCtaId ;  /* 0x00000000000479c3 */ /* 0x000e220000008800 */
[----:B------:R-:W-:Y:S01]  /*9bc0*/  BSSY.RECONVERGENT B0, `(.L_x_2300) ;  /* 0x0000008000007945 */ /* 0x000fe20003800200 */
[----:B------:R-:W-:Y:S02]  /*9bd0*/  UMOV UR5, 0x400 ;  /* 0x0000040000057882 */ /* 0x000fe40000000000 */
[----:B0-----:R-:W-:-:S12]  /*9be0*/  ULEA UR4, UR4, UR5, 0x18 ;  /* 0x0000000504047291 */ /* 0x001fd8000f8ec0ff */
.L_x_2301:
[----:B------:R-:W0:Y:S01]  /*9bf0*/  LDS R2, [UR4+0x18] ;  /* 0x00001804ff027984 */ /* 0x000e220008000800 */
[----:B------:R-:W-:Y:S01]  /*9c00*/  MOV R5, UR4 ;  /* 0x0000000400057c02 */ /* 0x000fe20008000f00 */
[----:B0-----:R-:W-:-:S05]  /*9c10*/  FADD R3, R4, R2 ;  /* 0x0000000204037221 */ /* 0x001fca0000000000 */
[----:B------:R-:W0:Y:S02]  /*9c20*/  ATOMS.CAST.SPIN P0, [R5+0x18], R2, R3 ;  /* 0x000018020500758d */ /* 0x000e240001800003 */
[----:B0-----:R-:W-:Y:S05]  /*9c30*/  @!P0 BRA `(.L_x_2301) ;  /* 0xfffffffc00ec8947 */ /* 0x001fea000383ffff */
[----:B------:R-:W-:Y:S05]  /*9c40*/  BSYNC.RECONVERGENT B0 ;  /* 0x0000000000007941 */ /* 0x000fea0003800200 */
.L_x_2300:
        /* <DEDUP_REMOVED lines=13> */
.L_x_2303:
[----:B------:R-:W-:Y:S05]  /*9d20*/  BSYNC.RECONVERGENT B2 ;  /* 0x0000000000027941 */ /* 0x000fea0003800200 */
.L_x_2302:
[----:B------:R-:W0:Y:S01]  /*9d30*/  S2UR UR4, SR_CgaCtaId ;  /* 0x00000000000479c3 */ /* 0x000e220000008800 */
[----:B------:R-:W-:Y:S01]  /*9d40*/  BSSY.RECONVERGENT B0, `(.L_x_2304) ;  /* 0x0000008000007945 */ /* 0x000fe20003800200 */
[----:B------:R-:W-:Y:S02]  /*9d50*/  UMOV UR5, 0x400 ;  /* 0x0000040000057882 */ /* 0x000fe40000000000 */
[----:B0-----:R-:W-:-:S12]  /*9d60*/  ULEA UR4, UR4, UR5, 0x18 ;  /* 0x0000000504047291 */ /* 0x001fd8000f8ec0ff */
.L_x_2305:
[----:B------:R-:W0:Y:S01]  /*9d70*/  LDS R2, [UR4+0x1c] ;  /* 0x00001c04ff027984 */ /* 0x000e220008000800 */
[----:B------:R-:W-:Y:S01]  /*9d80*/  MOV R5, UR4 ;  /* 0x0000000400057c02 */ /* 0x000fe20008000f00 */
[----:B0-----:R-:W-:-:S05]  /*9d90*/  FADD R3, R4, R2 ;  /* 0x0000000204037221 */ /* 0x001fca0000000000 */
[----:B------:R-:W0:Y:S02]  /*9da0*/  ATOMS.CAST.SPIN P0, [R5+0x1c], R2, R3 ;  /* 0x00001c020500758d */ /* 0x000e240001800003 */
[----:B0-----:R-:W-:Y:S05]  /*9db0*/  @!P0 BRA `(.L_x_2305) ;  /* 0xfffffffc00ec8947 */ /* 0x001fea000383ffff */
[----:B------:R-:W-:Y:S05]  /*9dc0*/  BSYNC.RECONVERGENT B0 ;  /* 0x0000000000007941 */ /* 0x000fea0003800200 */
.L_x_2304:
        /* <DEDUP_REMOVED lines=13> */
.L_x_2307:
[----:B------:R-:W-:Y:S05]  /*9ea0*/  BSYNC.RECONVERGENT B2 ;  /* 0x0000000000027941 */ /* 0x000fea0003800200 */
.L_x_2306:
[----:B------:R-:W0:Y:S01]  /*9eb0*/  S2UR UR4, SR_CgaCtaId ;  /* 0x00000000000479c3 */ /* 0x000e220000008800 */
[----:B------:R-:W-:Y:S01]  /*9ec0*/  BSSY.RECONVERGENT B0, `(.L_x_2308) ;  /* 0x0000008000007945 */ /* 0x000fe20003800200 */
[----:B------:R-:W-:Y:S02]  /*9ed0*/  UMOV UR5, 0x400 ;  /* 0x0000040000057882 */ /* 0x000fe40000000000 */
[----:B0-----:R-:W-:-:S12]  /*9ee0*/  ULEA UR4, UR4, UR5, 0x18 ;  /* 0x0000000504047291 */ /* 0x001fd8000f8ec0ff */
.L_x_2309:
[----:B------:R-:W0:Y:S01]  /*9ef0*/  LDS R2, [UR4+0x20] ;  /* 0x00002004ff027984 */ /* 0x000e220008000800 */
[----:B------:R-:W-:Y:S01]  /*9f00*/  MOV R5, UR4 ;  /* 0x0000000400057c02 */ /* 0x000fe20008000f00 */
[----:B0-----:R-:W-:-:S05]  /*9f10*/  FADD R3, R4, R2 ;  /* 0x0000000204037221 */ /* 0x001fca0000000000 */
[----:B------:R-:W0:Y:S02]  /*9f20*/  ATOMS.CAST.SPIN P0, [R5+0x20], R2, R3 ;  /* 0x000020020500758d */ /* 0x000e240001800003 */
[----:B0-----:R-:W-:Y:S05]  /*9f30*/  @!P0 BRA `(.L_x_2309) ;  /* 0xfffffffc00ec8947 */ /* 0x001fea000383ffff */
[----:B------:R-:W-:Y:S05]  /*9f40*/  BSYNC.RECONVERGENT B0 ;  /* 0x0000000000007941 */ /* 0x000fea0003800200 */
.L_x_2308:
        /* <DEDUP_REMOVED lines=13> */
.L_x_2311:
[----:B------:R-:W-:Y:S05]  /*a020*/  BSYNC.RECONVERGENT B2 ;  /* 0x0000000000027941 */ /* 0x000fea0003800200 */
.L_x_2310:
[----:B------:R-:W0:Y:S01]  /*a030*/  S2UR UR4, SR_CgaCtaId ;  /* 0x00000000000479c3 */ /* 0x000e220000008800 */
[----:B------:R-:W-:Y:S01]  /*a040*/  BSSY.RECONVERGENT B0, `(.L_x_2312) ;  /* 0x0000008000007945 */ /* 0x000fe20003800200 */
[----:B------:R-:W-:Y:S02]  /*a050*/  UMOV UR5, 0x400 ;  /* 0x0000040000057882 */ /* 0x000fe40000000000 */
[----:B0-----:R-:W-:-:S12]  /*a060*/  ULEA UR4, UR4, UR5, 0x18 ;  /* 0x0000000504047291 */ /* 0x001fd8000f8ec0ff */
.L_x_2313:
[----:B------:R-:W0:Y:S01]  /*a070*/  LDS R2, [UR4+0x24] ;  /* 0x00002404ff027984 */ /* 0x000e220008000800 */
[----:B------:R-:W-:Y:S01]  /*a080*/  MOV R5, UR4 ;  /* 0x0000000400057c02 */ /* 0x000fe20008000f00 */
[----:B0-----:R-:W-:-:S05]  /*a090*/  FADD R3, R4, R2 ;  /* 0x0000000204037221 */ /* 0x001fca0000000000 */
[----:B------:R-:W0:Y:S02]  /*a0a0*/  ATOMS.CAST.SPIN P0, [R5+0x24], R2, R3 ;  /* 0x000024020500758d */ /* 0x000e240001800003 */
[----:B0-----:R-:W-:Y:S05]  /*a0b0*/  @!P0 BRA `(.L_x_2313) ;  /* 0xfffffffc00ec8947 */ /* 0x001fea000383ffff */
[----:B------:R-:W-:Y:S05]  /*a0c0*/  BSYNC.RECONVERGENT B0 ;  /* 0x0000000000007941 */ /* 0x000fea0003800200 */
.L_x_2312:
        /* <DEDUP_REMOVED lines=13> */
.L_x_2315:
[----:B------:R-:W-:Y:S05]  /*a1a0*/  BSYNC.RECONVERGENT B2 ;  /* 0x0000000000027941 */ /* 0x000fea0003800200 */
.L_x_2314:
[----:B------:R-:W0:Y:S01]  /*a1b0*/  S2UR UR4, SR_CgaCtaId ;  /* 0x00000000000479c3 */ /* 0x000e220000008800 */
[----:B------:R-:W-:Y:S01]  /*a1c0*/  BSSY.RECONVERGENT B0, `(.L_x_2316) ;  /* 0x0000008000007945 */ /* 0x000fe20003800200 */
[----:B------:R-:W-:Y:S02]  /*a1d0*/  UMOV UR5, 0x400 ;  /* 0x0000040000057882 */ /* 0x000fe40000000000 */
[----:B0-----:R-:W-:-:S12]  /*a1e0*/  ULEA UR4, UR4, UR5, 0x18 ;  /* 0x0000000504047291 */ /* 0x001fd8000f8ec0ff */
.L_x_2317:
[----:B------:R-:W0:Y:S01]  /*a1f0*/  LDS R2, [UR4+0x28] ;  /* 0x00002804ff027984 */ /* 0x000e220008000800 */
[----:B------:R-:W-:Y:S01]  /*a200*/  MOV R5, UR4 ;  /* 0x0000000400057c02 */ /* 0x000fe20008000f00 */
[----:B0-----:R-:W-:-:S05]  /*a210*/  FADD R3, R4, R2 ;  /* 0x0000000204037221 */ /* 0x001fca0000000000 */
[----:B------:R-:W0:Y:S02]  /*a220*/  ATOMS.CAST.SPIN P0, [R5+0x28], R2, R3 ;  /* 0x000028020500758d */ /* 0x000e240001800003 */
[----:B0-----:R-:W-:Y:S05]  /*a230*/  @!P0 BRA `(.L_x_2317) ;  /* 0xfffffffc00ec8947 */ /* 0x001fea000383ffff */
[----:B------:R-:W-:Y:S05]  /*a240*/  BSYNC.RECONVERGENT B0 ;  /* 0x0000000000007941 */ /* 0x000fea0003800200 */
.L_x_2316:
        /* <DEDUP_REMOVED lines=13> */
.L_x_2319:
[----:B------:R-:W-:Y:S05]  /*a320*/  BSYNC.RECONVERGENT B2 ;  /* 0x0000000000027941 */ /* 0x000fea0003800200 */
.L_x_2318:
[----:B------:R-:W0:Y:S01]  /*a330*/  S2UR UR4, SR_CgaCtaId ;  /* 0x00000000000479c3 */ /* 0x000e220000008800 */
[----:B------:R-:W-:Y:S01]  /*a340*/  BSSY.RECONVERGENT B0, `(.L_x_2320) ;  /* 0x0000008000007945 */ /* 0x000fe20003800200 */
[----:B------:R-:W-:Y:S02]  /*a350*/  UMOV UR5, 0x400 ;  /* 0x0000040000057882 */ /* 0x000fe40000000000 */
[----:B0-----:R-:W-:-:S12]  /*a360*/  ULEA UR4, UR4, UR5, 0x18 ;  /* 0x0000000504047291 */ /* 0x001fd8000f8ec0ff */
.L_x_2321:
[----:B------:R-:W0:Y:S01]  /*a370*/  LDS R2, [UR4+0x2c] ;  /* 0x00002c04ff027984 */ /* 0x000e220008000800 */
[----:B------:R-:W-:Y:S01]  /*a380*/  MOV R5, UR4 ;  /* 0x0000000400057c02 */ /* 0x000fe20008000f00 */
[----:B0-----:R-:W-:-:S05]  /*a390*/  FADD R3, R4, R2 ;  /* 0x0000000204037221 */ /* 0x001fca0000000000 */
[----:B------:R-:W0:Y:S02]  /*a3a0*/  ATOMS.CAST.SPIN P0, [R5+0x2c], R2, R3 ;  /* 0x00002c020500758d */ /* 0x000e240001800003 */
[----:B0-----:R-:W-:Y:S05]  /*a3b0*/  @!P0 BRA `(.L_x_2321) ;  /* 0xfffffffc00ec8947 */ /* 0x001fea000383ffff */
[----:B------:R-:W-:Y:S05]  /*a3c0*/  BSYNC.RECONVERGENT B0 ;  /* 0x0000000000007941 */ /* 0x000fea0003800200 */
.L_x_2320:
        /* <DEDUP_REMOVED lines=13> */
.L_x_2323:
[----:B------:R-:W-:Y:S05]  /*a4a0*/  BSYNC.RECONVERGENT B2 ;  /* 0x0000000000027941 */ /* 0x000fea0003800200 */
.L_x_2322:
[----:B------:R-:W0:Y:S01]  /*a4b0*/  S2UR UR4, SR_CgaCtaId ;  /* 0x00000000000479c3 */ /* 0x000e220000008800 */
[----:B------:R-:W-:Y:S01]  /*a4c0*/  BSSY.RECONVERGENT B0, `(.L_x_2324) ;  /* 0x0000008000007945 */ /* 0x000fe20003800200 */
[----:B------:R-:W-:Y:S02]  /*a4d0*/  UMOV UR5, 0x400 ;  /* 0x0000040000057882 */ /* 0x000fe40000000000 */
[----:B0-----:R-:W-:-:S12]  /*a4e0*/  ULEA UR4, UR4, UR5, 0x18 ;  /* 0x0000000504047291 */ /* 0x001fd8000f8ec0ff */
.L_x_2325:
[----:B------:R-:W0:Y:S01]  /*a4f0*/  LDS R2, [UR4+0x30] ;  /* 0x00003004ff027984 */ /* 0x000e220008000800 */
[----:B------:R-:W-:Y:S01]  /*a500*/  MOV R5, UR4 ;  /* 0x0000000400057c02 */ /* 0x000fe20008000f00 */
[----:B0-----:R-:W-:-:S05]  /*a510*/  FADD R3, R4, R2 ;  /* 0x0000000204037221 */ /* 0x001fca0000000000 */
[----:B------:R-:W0:Y:S02]  /*a520*/  ATOMS.CAST.SPIN P0, [R5+0x30], R2, R3 ;  /* 0x000030020500758d */ /* 0x000e240001800003 */
[----:B0-----:R-:W-:Y:S05]  /*a530*/  @!P0 BRA `(.L_x_2325) ;  /* 0xfffffffc00ec8947 */ /* 0x001fea000383ffff */
[----:B------:R-:W-:Y:S05]  /*a540*/  BSYNC.RECONVERGENT B0 ;  /* 0x0000000000007941 */ /* 0x000fea0003800200 */
.L_x_2324:
        /* <DEDUP_REMOVED lines=13> */
.L_x_2327:
[----:B------:R-:W-:Y:S05]  /*a620*/  BSYNC.RECONVERGENT B2 ;  /* 0x0000000000027941 */ /* 0x000fea0003800200 */
.L_x_2326:
[----:B------:R-:W0:Y:S01]  /*a630*/  S2UR UR4, SR_CgaCtaId ;  /* 0x00000000000479c3 */ /* 0x000e220000008800 */
[----:B------:R-:W-:Y:S01]  /*a640*/  BSSY.RECONVERGENT B0, `(.L_x_2328) ;  /* 0x0000008000007945 */ /* 0x000fe20003800200 */
[----:B------:R-:W-:Y:S02]  /*a650*/  UMOV UR5, 0x400 ;  /* 0x0000040000057882 */ /* 0x000fe40000000000 */
[----:B0-----:R-:W-:-:S12]  /*a660*/  ULEA UR4, UR4, UR5, 0x18 ;  /* 0x0000000504047291 */ /* 0x001fd8000f8ec0ff */
.L_x_2329:
[----:B------:R-:W0:Y:S01]  /*a670*/  LDS R2, [UR4+0x34] ;  /* 0x00003404ff027984 */ /* 0x000e220008000800 */
[----:B------:R-:W-:Y:S01]  /*a680*/  MOV R5, UR4 ;  /* 0x0000000400057c02 */ /* 0x000fe20008000f00 */
[----:B0-----:R-:W-:-:S05]  /*a690*/  FADD R3, R4, R2 ;  /* 0x0000000204037221 */ /* 0x001fca0000000000 */
[----:B------:R-:W0:Y:S02]  /*a6a0*/  ATOMS.CAST.SPIN P0, [R5+0x34], R2, R3 ;  /* 0x000034020500758d */ /* 0x000e240001800003 */
[----:B0-----:R-:W-:Y:S05]  /*a6b0*/  @!P0 BRA `(.L_x_2329) ;  /* 0xfffffffc00ec8947 */ /* 0x001fea000383ffff */
[----:B------:R-:W-:Y:S05]  /*a6c0*/  BSYNC.RECONVERGENT B0 ;  /* 0x0000000000007941 */ /* 0x000fea0003800200 */
.L_x_2328:
        /* <DEDUP_REMOVED lines=13> */
.L_x_2331:
[----:B------:R-:W-:Y:S05]  /*a7a0*/  BSYNC.RECONVERGENT B2 ;  /* 0x0000000000027941 */ /* 0x000fea0003800200 */
.L_x_2330:
[----:B------:R-:W0:Y:S01]  /*a7b0*/  S2UR UR4, SR_CgaCtaId ;  /* 0x00000000000479c3 */ /* 0x000e220000008800 */
[----:B------:R-:W-:Y:S01]  /*a7c0*/  BSSY.RECONVERGENT B0, `(.L_x_2332) ;  /* 0x0000008000007945 */ /* 0x000fe20003800200 */
[----:B------:R-:W-:Y:S02]  /*a7d0*/  UMOV UR5, 0x400 ;  /* 0x0000040000057882 */ /* 0x000fe40000000000 */
[----:B0-----:R-:W-:-:S12]  /*a7e0*/  ULEA UR4, UR4, UR5, 0x18 ;  /* 0x0000000504047291 */ /* 0x001fd8000f8ec0ff */
.L_x_2333:
[----:B------:R-:W0:Y:S01]  /*a7f0*/  LDS R2, [UR4+0x38] ;  /* 0x00003804ff027984 */ /* 0x000e220008000800 */
[----:B------:R-:W-:Y:S01]  /*a800*/  MOV R5, UR4 ;  /* 0x0000000400057c02 */ /* 0x000fe20008000f00 */
[----:B0-----:R-:W-:-:S05]  /*a810*/  FADD R3, R4, R2 ;  /* 0x0000000204037221 */ /* 0x001fca0000000000 */
[----:B------:R-:W0:Y:S02]  /*a820*/  ATOMS.CAST.SPIN P0, [R5+0x38], R2, R3 ;  /* 0x000038020500758d */ /* 0x000e240001800003 */
[----:B0-----:R-:W-:Y:S05]  /*a830*/  @!P0 BRA `(.L_x_2333) ;  /* 0xfffffffc00ec8947 */ /* 0x001fea000383ffff */
[----:B------:R-:W-:Y:S05]  /*a840*/  BSYNC.RECONVERGENT B0 ;  /* 0x0000000000007941 */ /* 0x000fea0003800200 */
.L_x_2332:
        /* <DEDUP_REMOVED lines=13> */
.L_x_2335:
[----:B------:R-:W-:Y:S05]  /*a920*/  BSYNC.RECONVERGENT B2 ;  /* 0x0000000000027941 */ /* 0x000fea0003800200 */
.L_x_2334:
[----:B------:R-:W0:Y:S01]  /*a930*/  S2UR UR4, SR_CgaCtaId ;  /* 0x00000000000479c3 */ /* 0x000e220000008800 */
[----:B------:R-:W-:Y:S01]  /*a940*/  BSSY.RECONVERGENT B0, `(.L_x_2336) ;  /* 0x0000008000007945 */ /* 0x000fe20003800200 */
[----:B------:R-:W-:Y:S02]  /*a950*/  UMOV UR5, 0x400 ;  /* 0x0000040000057882 */ /* 0x000fe40000000000 */
[----:B0-----:R-:W-:-:S12]  /*a960*/  ULEA UR4, UR4, UR5, 0x18 ;  /* 0x0000000504047291 */ /* 0x001fd8000f8ec0ff */
.L_x_2337:
[----:B------:R-:W0:Y:S01]  /*a970*/  LDS R2, [UR4+0x3c] ;  /* 0x00003c04ff027984 */ /* 0x000e220008000800 */
[----:B------:R-:W-:Y:S01]  /*a980*/  MOV R5, UR4 ;  /* 0x0000000400057c02 */ /* 0x000fe20008000f00 */
[----:B0-----:R-:W-:-:S05]  /*a990*/  FADD R3, R4, R2 ;  /* 0x0000000204037221 */ /* 0x001fca0000000000 */
[----:B------:R-:W0:Y:S02]  /*a9a0*/  ATOMS.CAST.SPIN P0, [R5+0x3c], R2, R3 ;  /* 0x00003c020500758d */ /* 0x000e240001800003 */
[----:B0-----:R-:W-:Y:S05]  /*a9b0*/  @!P0 BRA `(.L_x_2337) ;  /* 0xfffffffc00ec8947 */ /* 0x001fea000383ffff */
[----:B------:R-:W-:Y:S05]  /*a9c0*/  BSYNC.RECONVERGENT B0 ;  /* 0x0000000000007941 */ /* 0x000fea0003800200 */
.L_x_2336:
        /* <DEDUP_REMOVED lines=13> */
.L_x_2339:
[----:B------:R-:W-:Y:S05]  /*aaa0*/  BSYNC.RECONVERGENT B2 ;  /* 0x0000000000027941 */ /* 0x000fea0003800200 */
.L_x_2338:
[----:B------:R-:W0:Y:S01]  /*aab0*/  S2UR UR4, SR_CgaCtaId ;  /* 0x00000000000479c3 */ /* 0x000e220000008800 */
[----:B------:R-:W-:Y:S01]  /*aac0*/  BSSY.RECONVERGENT B0, `(.L_x_2340) ;  /* 0x0000008000007945 */ /* 0x000fe20003800200 */
[----:B------:R-:W-:Y:S02]  /*aad0*/  UMOV UR5, 0x400 ;  /* 0x0000040000057882 */ /* 0x000fe40000000000 */
[----:B0-----:R-:W-:-:S12]  /*aae0*/  ULEA UR4, UR4, UR5, 0x18 ;  /* 0x0000000504047291 */ /* 0x001fd8000f8ec0ff */
.L_x_2341:
[----:B------:R-:W0:Y:S01]  /*aaf0*/  LDS R2, [UR4+0x40] ;  /* 0x00004004ff027984 */ /* 0x000e220008000800 */
[----:B------:R-:W-:Y:S01]  /*ab00*/  MOV R5, UR4 ;  /* 0x0000000400057c02 */ /* 0x000fe20008000f00 */
[----:B0-----:R-:W-:-:S05]  /*ab10*/  FADD R3, R4, R2 ;  /* 0x0000000204037221 */ /* 0x001fca0000000000 */
[----:B------:R-:W0:Y:S02]  /*ab20*/  ATOMS.CAST.SPIN P0, [R5+0x40], R2, R3 ;  /* 0x000040020500758d */ /* 0x000e240001800003 */
[----:B0-----:R-:W-:Y:S05]  /*ab30*/  @!P0 BRA `(.L_x_2341) ;  /* 0xfffffffc00ec8947 */ /* 0x001fea000383ffff */
[----:B------:R-:W-:Y:S05]  /*ab40*/  BSYNC.RECONVERGENT B0 ;  /* 0x0000000000007941 */ /* 0x000fea0003800200 */
.L_x_2340:
        /* <DEDUP_REMOVED lines=13> */
.L_x_2343:
[----:B------:R-:W-:Y:S05]  /*ac20*/  BSYNC.RECONVERGENT B2 ;  /* 0x0000000000027941 */ /* 0x000fea0003800200 */
.L_x_2342:
[----:B------:R-:W0:Y:S01]  /*ac30*/  S2UR UR4, SR_CgaCtaId ;  /* 0x00000000000479c3 */ /* 0x000e220000008800 */
[----:B------:R-:W-:Y:S01]  /*ac40*/  BSSY.RECONVERGENT B0, `(.L_x_2344) ;  /* 0x0000008000007945 */ /* 0x000fe20003800200 */
[----:B------:R-:W-:Y:S02]  /*ac50*/  UMOV UR5, 0x400 ;  /* 0x0000040000057882 */ /* 0x000fe40000000000 */
[----:B0-----:R-:W-:-:S12]  /*ac60*/  ULEA UR4, UR4, UR5, 0x18 ;  /* 0x0000000504047291 */ /* 0x001fd8000f8ec0ff */
.L_x_2345:
[----:B------:R-:W0:Y:S01]  /*ac70*/  LDS R2, [UR4+0x44] ;  /* 0x00004404ff027984 */ /* 0x000e220008000800 */
[----:B------:R-:W-:Y:S01]  /*ac80*/  MOV R5, UR4 ;  /* 0x0000000400057c02 */ /* 0x000fe20008000f00 */
[----:B0-----:R-:W-:-:S05]  /*ac90*/  FADD R3, R4, R2 ;  /* 0x0000000204037221 */ /* 0x001fca0000000000 */
[----:B------:R-:W0:Y:S02]  /*aca0*/  ATOMS.CAST.SPIN P0, [R5+0x44], R2, R3 ;  /* 0x000044020500758d */ /* 0x000e240001800003 */
[----:B0-----:R-:W-:Y:S05]  /*acb0*/  @!P0 BRA `(.L_x_2345) ;  /* 0xfffffffc00ec8947 */ /* 0x001fea000383ffff */
[----:B------:R-:W-:Y:S05]  /*acc0*/  BSYNC.RECONVERGENT B0 ;  /* 0x0000000000007941 */ /* 0x000fea0003800200 */
.L_x_2344:
        /* <DEDUP_REMOVED lines=13> */
.L_x_2347:
[----:B------:R-:W-:Y:S05]  /*ada0*/  BSYNC.RECONVERGENT B2 ;  /* 0x0000000000027941 */ /* 0x000fea0003800200 */
.L_x_2346:
[----:B------:R-:W0:Y:S01]  /*adb0*/  S2UR UR4, SR_CgaCtaId ;  /* 0x00000000000479c3 */ /* 0x000e220000008800 */
[----:B------:R-:W-:Y:S01]  /*adc0*/  BSSY.RECONVERGENT B0, `(.L_x_2348) ;  /* 0x0000008000007945 */ /* 0x000fe20003800200 */
[----:B------:R-:W-:Y:S02]  /*add0*/  UMOV UR5, 0x400 ;  /* 0x0000040000057882 */ /* 0x000fe40000000000 */
[----:B0-----:R-:W-:-:S12]  /*ade0*/  ULEA UR4, UR4, UR5, 0x18 ;  /* 0x0000000504047291 */ /* 0x001fd8000f8ec0ff */
.L_x_2349:
[----:B------:R-:W0:Y:S01]  /*adf0*/  LDS R2, [UR4+0x48] ;  /* 0x00004804ff027984 */ /* 0x000e220008000800 */
[----:B------:R-:W-:Y:S01]  /*ae00*/  MOV R5, UR4 ;  /* 0x0000000400057c02 */ /* 0x000fe20008000f00 */
[----:B0-----:R-:W-:-:S05]  /*ae10*/  FADD R3, R4, R2 ;  /* 0x0000000204037221 */ /* 0x001fca0000000000 */
[----:B------:R-:W0:Y:S02]  /*ae20*/  ATOMS.CAST.SPIN P0, [R5+0x48], R2, R3 ;  /* 0x000048020500758d */ /* 0x000e240001800003 */
[----:B0-----:R-:W-:Y:S05]  /*ae30*/  @!P0 BRA `(.L_x_2349) ;  /* 0xfffffffc00ec8947 */ /* 0x001fea000383ffff */
[----:B------:R-:W-:Y:S05]  /*ae40*/  BSYNC.RECONVERGENT B0 ;  /* 0x0000000000007941 */ /* 0x000fea0003800200 */
.L_x_2348:
        /* <DEDUP_REMOVED lines=13> */
.L_x_2351:
[----:B------:R-:W-:Y:S05]  /*af20*/  BSYNC.RECONVERGENT B2 ;  /* 0x0000000000027941 */ /* 0x000fea0003800200 */
.L_x_2350:
[----:B------:R-:W0:Y:S01]  /*af30*/  S2UR UR4, SR_CgaCtaId ;  /* 0x00000000000479c3 */ /* 0x000e220000008800 */
[----:B------:R-:W-:Y:S01]  /*af40*/  BSSY.RECONVERGENT B0, `(.L_x_2352) ;  /* 0x0000008000007945 */ /* 0x000fe20003800200 */
[----:B------:R-:W-:Y:S02]  /*af50*/  UMOV UR5, 0x400 ;  /* 0x0000040000057882 */ /* 0x000fe40000000000 */
[----:B0-----:R-:W-:-:S12]  /*af60*/  ULEA UR4, UR4, UR5, 0x18 ;  /* 0x0000000504047291 */ /* 0x001fd8000f8ec0ff */
.L_x_2353:
[----:B------:R-:W0:Y:S01]  /*af70*/  LDS R2, [UR4+0x4c] ;  /* 0x00004c04ff027984 */ /* 0x000e220008000800 */
[----:B------:R-:W-:Y:S01]  /*af80*/  MOV R5, UR4 ;  /* 0x0000000400057c02 */ /* 0x000fe20008000f00 */
[----:B0-----:R-:W-:-:S05]  /*af90*/  FADD R3, R4, R2 ;  /* 0x0000000204037221 */ /* 0x001fca0000000000 */
[----:B------:R-:W0:Y:S02]  /*afa0*/  ATOMS.CAST.SPIN P0, [R5+0x4c], R2, R3 ;  /* 0x00004c020500758d */ /* 0x000e240001800003 */
[----:B0-----:R-:W-:Y:S05]  /*afb0*/  @!P0 BRA `(.L_x_2353) ;  /* 0xfffffffc00ec8947 */ /* 0x001fea000383ffff */
[----:B------:R-:W-:Y:S05]  /*afc0*/  BSYNC.RECONVERGENT B0 ;  /* 0x0000000000007941 */ /* 0x000fea0003800200 */
.L_x_2352:
        /* <DEDUP_REMOVED lines=13> */
.L_x_2355:
[----:B------:R-:W-:Y:S05]  /*b0a0*/  BSYNC.RECONVERGENT B2 ;  /* 0x0000000000027941 */ /* 0x000fea0003800200 */
.L_x_2354:
[----:B------:R-:W0:Y:S01]  /*b0b0*/  S2UR UR4, SR_CgaCtaId ;  /* 0x00000000000479c3 */ /* 0x000e220000008800 */
[----:B------:R-:W-:Y:S01]  /*b0c0*/  BSSY.RECONVERGENT B0, `(.L_x_2356) ;  /* 0x0000008000007945 */ /* 0x000fe20003800200 */
[----:B------:R-:W-:Y:S02]  /*b0d0*/  UMOV UR5, 0x400 ;  /* 0x0000040000057882 */ /* 0x000fe40000000000 */
[----:B0-----:R-:W-:-:S12]  /*b0e0*/  ULEA UR4, UR4, UR5, 0x18 ;  /* 0x0000000504047291 */ /* 0x001fd8000f8ec0ff */
.L_x_2357:
[----:B------:R-:W0:Y:S01]  /*b0f0*/  LDS R2, [UR4+0x50] ;  /* 0x00005004ff027984 */ /* 0x000e220008000800 */
[----:B------:R-:W-:Y:S01]  /*b100*/  MOV R5, UR4 ;  /* 0x0000000400057c02 */ /* 0x000fe20008000f00 */
[----:B0-----:R-:W-:-:S05]  /*b110*/  FADD R3, R4, R2 ;  /* 0x0000000204037221 */ /* 0x001fca0000000000 */
[----:B------:R-:W0:Y:S02]  /*b120*/  ATOMS.CAST.SPIN P0, [R5+0x50], R2, R3 ;  /* 0x000050020500758d */ /* 0x000e240001800003 */
[----:B0-----:R-:W-:Y:S05]  /*b130*/  @!P0 BRA `(.L_x_2357) ;  /* 0xfffffffc00ec8947 */ /* 0x001fea000383ffff */
[----:B------:R-:W-:Y:S05]  /*b140*/  BSYNC.RECONVERGENT B0 ;  /* 0x0000000000007941 */ /* 0x000fea0003800200 */
.L_x_2356:
        /* <DEDUP_REMOVED lines=13> */
.L_x_2359:
[----:B------:R-:W-:Y:S05]  /*b220*/  BSYNC.RECONVERGENT B2 ;  /* 0x0000000000027941 */ /* 0x000fea0003800200 */
.L_x_2358:
[----:B------:R-:W0:Y:S01]  /*b230*/  S2UR UR4, SR_CgaCtaId ;  /* 0x00000000000479c3 */ /* 0x000e220000008800 */
[----:B------:R-:W-:Y:S01]  /*b240*/  BSSY.RECONVERGENT B0, `(.L_x_2360) ;  /* 0x0000008000007945 */ /* 0x000fe20003800200 */
[----:B------:R-:W-:Y:S02]  /*b250*/  UMOV UR5, 0x400 ;  /* 0x0000040000057882 */ /* 0x000fe40000000000 */
[----:B0-----:R-:W-:-:S12]  /*b260*/  ULEA UR4, UR4, UR5, 0x18 ;  /* 0x0000000504047291 */ /* 0x001fd8000f8ec0ff */
.L_x_2361:
[----:B------:R-:W0:Y:S01]  /*b270*/  LDS R2, [UR4+0x54] ;  /* 0x00005404ff027984 */ /* 0x000e220008000800 */
[----:B------:R-:W-:Y:S01]  /*b280*/  MOV R5, UR4 ;  /* 0x0000000400057c02 */ /* 0x000fe20008000f00 */
[----:B0-----:R-:W-:-:S05]  /*b290*/  FADD R3, R4, R2 ;  /* 0x0000000204037221 */ /* 0x001fca0000000000 */
[----:B------:R-:W0:Y:S02]  /*b2a0*/  ATOMS.CAST.SPIN P0, [R5+0x54], R2, R3 ;  /* 0x000054020500758d */ /* 0x000e240001800003 */
[----:B0-----:R-:W-:Y:S05]  /*b2b0*/  @!P0 BRA `(.L_x_2361) ;  /* 0xfffffffc00ec8947 */ /* 0x001fea000383ffff */
[----:B------:R-:W-:Y:S05]  /*b2c0*/  BSYNC.RECONVERGENT B0 ;  /* 0x0000000000007941 */ /* 0x000fea0003800200 */
.L_x_2360:
        /* <DEDUP_REMOVED lines=13> */
.L_x_2363:
[----:B------:R-:W-:Y:S05]  /*b3a0*/  BSYNC.RECONVERGENT B2 ;  /* 0x0000000000027941 */ /* 0x000fea0003800200 */
.L_x_2362:
[----:B------:R-:W0:Y:S01]  /*b3b0*/  S2UR UR4, SR_CgaCtaId ;  /* 0x00000000000479c3 */ /* 0x000e220000008800 */
[----:B------:R-:W-:Y:S01]  /*b3c0*/  BSSY.RECONVERGENT B0, `(.L_x_2364) ;  /* 0x0000008000007945 */ /* 0x000fe20003800200 */
[----:B------:R-:W-:Y:S02]  /*b3d0*/  UMOV UR5, 0x400 ;  /* 0x0000040000057882 */ /* 0x000fe40000000000 */
[----:B0-----:R-:W-:-:S12]  /*b3e0*/  ULEA UR4, UR4, UR5, 0x18 ;  /* 0x0000000504047291 */ /* 0x001fd8000f8ec0ff */
.L_x_2365:
[----:B------:R-:W0:Y:S01]  /*b3f0*/  LDS R2, [UR4+0x58] ;  /* 0x00005804ff027984 */ /* 0x000e220008000800 */
[----:B------:R-:W-:Y:S01]  /*b400*/  MOV R5, UR4 ;  /* 0x0000000400057c02 */ /* 0x000fe20008000f00 */
[----:B0-----:R-:W-:-:S05]  /*b410*/  FADD R3, R4, R2 ;  /* 0x0000000204037221 */ /* 0x001fca0000000000 */
[----:B------:R-:W0:Y:S02]  /*b420*/  ATOMS.CAST.SPIN P0, [R5+0x58], R2, R3 ;  /* 0x000058020500758d */ /* 0x000e240001800003 */
[----:B0-----:R-:W-:Y:S05]  /*b430*/  @!P0 BRA `(.L_x_2365) ;  /* 0xfffffffc00ec8947 */ /* 0x001fea000383ffff */
[----:B------:R-:W-:Y:S05]  /*b440*/  BSYNC.RECONVERGENT B0 ;  /* 0x0000000000007941 */ /* 0x000fea0003800200 */
.L_x_2364:
        /* <DEDUP_REMOVED lines=13> */
.L_x_2367:
[----:B------:R-:W-:Y:S05]  /*b520*/  BSYNC.RECONVERGENT B2 ;  /* 0x0000000000027941 */ /* 0x000fea0003800200 */
.L_x_2366:
[----:B------:R-:W0:Y:S01]  /*b530*/  S2UR UR4, SR_CgaCtaId ;  /* 0x00000000000479c3 */ /* 0x000e220000008800 */
[----:B------:R-:W-:Y:S01]  /*b540*/  BSSY.RECONVERGENT B0, `(.L_x_2368) ;  /* 0x0000008000007945 */ /* 0x000fe20003800200 */
[----:B------:R-:W-:Y:S02]  /*b550*/  UMOV UR5, 0x400 ;  /* 0x0000040000057882 */ /* 0x000fe40000000000 */
[----:B0-----:R-:W-:-:S12]  /*b560*/  ULEA UR4, UR4, UR5, 0x18 ;  /* 0x0000000504047291 */ /* 0x001fd8000f8ec0ff */
.L_x_2369:
[----:B------:R-:W0:Y:S01]  /*b570*/  LDS R2, [UR4+0x5c] ;  /* 0x00005c04ff027984 */ /* 0x000e220008000800 */
[----:B------:R-:W-:Y:S01]  /*b580*/  MOV R5, UR4 ;  /* 0x0000000400057c02 */ /* 0x000fe20008000f00 */
[----:B0-----:R-:W-:-:S05]  /*b590*/  FADD R3, R4, R2 ;  /* 0x0000000204037221 */ /* 0x001fca0000000000 */
[----:B------:R-:W0:Y:S02]  /*b5a0*/  ATOMS.CAST.SPIN P0, [R5+0x5c], R2, R3 ;  /* 0x00005c020500758d */ /* 0x000e240001800003 */
[----:B0-----:R-:W-:Y:S05]  /*b5b0*/  @!P0 BRA `(.L_x_2369) ;  /* 0xfffffffc00ec8947 */ /* 0x001fea000383ffff */
[----:B------:R-:W-:Y:S05]  /*b5c0*/  BSYNC.RECONVERGENT B0 ;  /* 0x0000000000007941 */ /* 0x000fea0003800200 */
.L_x_2368:
        /* <DEDUP_REMOVED lines=13> */
.L_x_2371:
[----:B------:R-:W-:Y:S05]  /*b6a0*/  BSYNC.RECONVERGENT B2 ;  /* 0x0000000000027941 */ /* 0x000fea0003800200 */
.L_x_2370:
[----:B------:R-:W0:Y:S01]  /*b6b0*/  S2UR UR4, SR_CgaCtaId ;  /* 0x00000000000479c3 */ /* 0x000e220000008800 */
[----:B------:R-:W-:Y:S01]  /*b6c0*/  BSSY.RECONVERGENT B0, `(.L_x_2372) ;  /* 0x0000008000007945 */ /* 0x000fe20003800200 */
[----:B------:R-:W-:Y:S02]  /*b6d0*/  UMOV UR5, 0x400 ;  /* 0x0000040000057882 */ /* 0x000fe40000000000 */
[----:B0-----:R-:W-:-:S12]  /*b6e0*/  ULEA UR4, UR4, UR5, 0x18 ;  /* 0x0000000504047291 */ /* 0x001fd8000f8ec0ff */
.L_x_2373:
[----:B------:R-:W0:Y:S01]  /*b6f0*/  LDS R2, [UR4+0x60] ;  /* 0x00006004ff027984 */ /* 0x000e220008000800 */
[----:B------:R-:W-:Y:S01]  /*b700*/  MOV R5, UR4 ;  /* 0x0000000400057c02 */ /* 0x000fe20008000f00 */
[----:B0-----:R-:W-:-:S05]  /*b710*/  FADD R3, R4, R2 ;  /* 0x0000000204037221 */ /* 0x001fca0000000000 */
[----:B------:R-:W0:Y:S02]  /*b720*/  ATOMS.CAST.SPIN P0, [R5+0x60], R2, R3 ;  /* 0x000060020500758d */ /* 0x000e240001800003 */
[----:B0-----:R-:W-:Y:S05]  /*b730*/  @!P0 BRA `(.L_x_2373) ;  /* 0xfffffffc00ec8947 */ /* 0x001fea000383ffff */
[----:B------:R-:W-:Y:S05]  /*b740*/  BSYNC.RECONVERGENT B0 ;  /* 0x0000000000007941 */ /* 0x000fea0003800200 */
.L_x_2372:
        /* <DEDUP_REMOVED lines=13> */
.L_x_2375:
[----:B------:R-:W-:Y:S05]  /*b820*/  BSYNC.RECONVERGENT B2 ;  /* 0x0000000000027941 */ /* 0x000fea0003800200 */
.L_x_2374:
[----:B------:R-:W0:Y:S01]  /*b830*/  S2UR UR4, SR_CgaCtaId ;  /* 0x00000000000479c3 */ /* 0x000e220000008800 */
[----:B------:R-:W-:Y:S01]  /*b840*/  BSSY.RECONVERGENT B0, `(.L_x_2376) ;  /* 0x0000008000007945 */ /* 0x000fe20003800200 */
[----:B------:R-:W-:Y:S02]  /*b850*/  UMOV UR5, 0x400 ;  /* 0x0000040000057882 */ /* 0x000fe40000000000 */
[----:B0-----:R-:W-:-:S12]  /*b860*/  ULEA UR4, UR4, UR5, 0x18 ;  /* 0x0000000504047291 */ /* 0x001fd8000f8ec0ff */
.L_x_2377:
[----:B------:R-:W0:Y:S01]  /*b870*/  LDS R2, [UR4+0x64] ;  /* 0x00006404ff027984 */ /* 0x000e220008000800 */
[----:B------:R-:W-:Y:S01]  /*b880*/  MOV R5, UR4 ;  /* 0x0000000400057c02 */ /* 0x000fe20008000f00 */
[----:B0-----:R-:W-:-:S05]  /*b890*/  FADD R3, R4, R2 ;  /* 0x0000000204037221 */ /* 0x001fca0000000000 */
[----:B------:R-:W0:Y:S02]  /*b8a0*/  ATOMS.CAST.SPIN P0, [R5+0x64], R2, R3 ;  /* 0x000064020500758d */ /* 0x000e240001800003 */
[----:B0-----:R-:W-:Y:S05]  /*b8b0*/  @!P0 BRA `(.L_x_2377) ;  /* 0xfffffffc00ec8947 */ /* 0x001fea000383ffff */
[----:B------:R-:W-:Y:S05]  /*b8c0*/  BSYNC.RECONVERGENT B0 ;  /* 0x0000000000007941 */ /* 0x000fea0003800200 */
.L_x_2376:
        /* <DEDUP_REMOVED lines=13> */
.L_x_2379:
[----:B------:R-:W-:Y:S05]  /*b9a0*/  BSYNC.RECONVERGENT B2 ;  /* 0x0000000000027941 */ /* 0x000fea0003800200 */
.L_x_2378:
[----:B------:R-:W0:Y:S01]  /*b9b0*/  S2UR UR4, SR_CgaCtaId ;  /* 0x00000000000479c3 */ /* 0x000e220000008800 */
[----:B------:R-:W-:Y:S01]  /*b9c0*/  BSSY.RECONVERGENT B0, `(.L_x_2380) ;  /* 0x0000008000007945 */ /* 0x000fe20003800200 */
[----:B------:R-:W-:Y:S02]  /*b9d0*/  UMOV UR5, 0x400 ;  /* 0x0000040000057882 */ /* 0x000fe40000000000 */
[----:B0-----:R-:W-:-:S12]  /*b9e0*/  ULEA UR4, UR4, UR5, 0x18 ;  /* 0x0000000504047291 */ /* 0x001fd8000f8ec0ff */
.L_x_2381:
[----:B------:R-:W0:Y:S01]  /*b9f0*/  LDS R2, [UR4+0x68] ;  /* 0x00006804ff027984 */ /* 0x000e220008000800 */
[----:B------:R-:W-:Y:S01]  /*ba00*/  MOV R5, UR4 ;  /* 0x0000000400057c02 */ /* 0x000fe20008000f00 */
[----:B0-----:R-:W-:-:S05]  /*ba10*/  FADD R3, R4, R2 ;  /* 0x0000000204037221 */ /* 0x001fca0000000000 */
[----:B------:R-:W0:Y:S02]  /*ba20*/  ATOMS.CAST.SPIN P0, [R5+0x68], R2, R3 ;  /* 0x000068020500758d */ /* 0x000e240001800003 */
[----:B0-----:R-:W-:Y:S05]  /*ba30*/  @!P0 BRA `(.L_x_2381) ;  /* 0xfffffffc00ec8947 */ /* 0x001fea000383ffff */
[----:B------:R-:W-:Y:S05]  /*ba40*/  BSYNC.RECONVERGENT B0 ;  /* 0x0000000000007941 */ /* 0x000fea0003800200 */
.L_x_2380:
        /* <DEDUP_REMOVED lines=13> */
.L_x_2383:
[----:B------:R-:W-:Y:S05]  /*bb20*/  BSYNC.RECONVERGENT B2 ;  /* 0x0000000000027941 */ /* 0x000fea0003800200 */
.L_x_2382:
[----:B------:R-:W0:Y:S01]  /*bb30*/  S2UR UR4, SR_CgaCtaId ;  /* 0x00000000000479c3 */ /* 0x000e220000008800 */
[----:B------:R-:W-:Y:S01]  /*bb40*/  BSSY.RECONVERGENT B0, `(.L_x_2384) ;  /* 0x0000008000007945 */ /* 0x000fe20003800200 */
[----:B------:R-:W-:Y:S02]  /*bb50*/  UMOV UR5, 0x400 ;  /* 0x0000040000057882 */ /* 0x000fe40000000000 */
[----:B0-----:R-:W-:-:S12]  /*bb60*/  ULEA UR4, UR4, UR5, 0x18 ;  /* 0x0000000504047291 */ /* 0x001fd8000f8ec0ff */
.L_x_2385:
[----:B------:R-:W0:Y:S01]  /*bb70*/  LDS R2, [UR4+0x6c] ;  /* 0x00006c04ff027984 */ /* 0x000e220008000800 */
[----:B------:R-:W-:Y:S01]  /*bb80*/  MOV R5, UR4 ;  /* 0x0000000400057c02 */ /* 0x000fe20008000f00 */
[----:B0-----:R-:W-:-:S05]  /*bb90*/  FADD R3, R4, R2 ;  /* 0x0000000204037221 */ /* 0x001fca0000000000 */
[----:B------:R-:W0:Y:S02]  /*bba0*/  ATOMS.CAST.SPIN P0, [R5+0x6c], R2, R3 ;  /* 0x00006c020500758d */ /* 0x000e240001800003 */
[----:B0-----:R-:W-:Y:S05]  /*bbb0*/  @!P0 BRA `(.L_x_2385) ;  /* 0xfffffffc00ec8947 */ /* 0x001fea000383ffff */
[----:B------:R-:W-:Y:S05]  /*bbc0*/  BSYNC.RECONVERGENT B0 ;  /* 0x0000000000007941 */ /* 0x000fea0003800200 */
.L_x_2384:
        /* <DEDUP_REMOVED lines=13> */
.L_x_2387:
[----:B------:R-:W-:Y:S05]  /*bca0*/  BSYNC.RECONVERGENT B2 ;  /* 0x0000000000027941 */ /* 0x000fea0003800200 */
.L_x_2386:
[----:B------:R-:W0:Y:S01]  /*bcb0*/  S2UR UR4, SR_CgaCtaId ;  /* 0x00000000000479c3 */ /* 0x000e220000008800 */
[----:B------:R-:W-:Y:S01]  /*bcc0*/  BSSY.RECONVERGENT B0, `(.L_x_2388) ;  /* 0x0000008000007945 */ /* 0x000fe20003800200 */
[----:B------:R-:W-:Y:S02]  /*bcd0*/  UMOV UR5, 0x400 ;  /* 0x0000040000057882 */ /* 0x000fe40000000000 */
[----:B0-----:R-:W-:-:S12]  /*bce0*/  ULEA UR4, UR4, UR5, 0x18 ;  /* 0x0000000504047291 */ /* 0x001fd8000f8ec0ff */
.L_x_2389:
[----:B------:R-:W0:Y:S01]  /*bcf0*/  LDS R2, [UR4+0x70] ;  /* 0x00007004ff027984 */ /* 0x000e220008000800 */
[----:B------:R-:W-:Y:S01]  /*bd00*/  MOV R5, UR4 ;  /* 0x0000000400057c02 */ /* 0x000fe20008000f00 */
[----:B0-----:R-:W-:-:S05]  /*bd10*/  FADD R3, R4, R2 ;  /* 0x0000000204037221 */ /* 0x001fca0000000000 */
[----:B------:R-:W0:Y:S02]  /*bd20*/  ATOMS.CAST.SPIN P0, [R5+0x70], R2, R3 ;  /* 0x000070020500758d */ /* 0x000e240001800003 */
[----:B0-----:R-:W-:Y:S05]  /*bd30*/  @!P0 BRA `(.L_x_2389) ;  /* 0xfffffffc00ec8947 */ /* 0x001fea000383ffff */
[----:B------:R-:W-:Y:S05]  /*bd40*/  BSYNC.RECONVERGENT B0 ;  /* 0x0000000000007941 */ /* 0x000fea0003800200 */
.L_x_2388:
        /* <DEDUP_REMOVED lines=13> */
.L_x_2391:
[----:B------:R-:W-:Y:S05]  /*be20*/  BSYNC.RECONVERGENT B2 ;  /* 0x0000000000027941 */ /* 0x000fea0003800200 */
.L_x_2390:
[----:B------:R-:W0:Y:S01]  /*be30*/  S2UR UR4, SR_CgaCtaId ;  /* 0x00000000000479c3 */ /* 0x000e220000008800 */
[----:B------:R-:W-:Y:S01]  /*be40*/  BSSY.RECONVERGENT B0, `(.L_x_2392) ;  /* 0x0000008000007945 */ /* 0x000fe20003800200 */
[----:B------:R-:W-:Y:S02]  /*be50*/  UMOV UR5, 0x400 ;  /* 0x0000040000057882 */ /* 0x000fe40000000000 */
[----:B0-----:R-:W-:-:S12]  /*be60*/  ULEA UR4, UR4, UR5, 0x18 ;  /* 0x0000000504047291 */ /* 0x001fd8000f8ec0ff */
.L_x_2393:
[----:B------:R-:W0:Y:S01]  /*be70*/  LDS R2, [UR4+0x74] ;  /* 0x00007404ff027984 */ /* 0x000e220008000800 */
[----:B------:R-:W-:Y:S01]  /*be80*/  MOV R5, UR4 ;  /* 0x0000000400057c02 */ /* 0x000fe20008000f00 */
[----:B0-----:R-:W-:-:S05]  /*be90*/  FADD R3, R4, R2 ;  /* 0x0000000204037221 */ /* 0x001fca0000000000 */
[----:B------:R-:W0:Y:S02]  /*bea0*/  ATOMS.CAST.SPIN P0, [R5+0x74], R2, R3 ;  /* 0x000074020500758d */ /* 0x000e240001800003 */
[----:B0-----:R-:W-:Y:S05]  /*beb0*/  @!P0 BRA `(.L_x_2393) ;  /* 0xfffffffc00ec8947 */ /* 0x001fea000383ffff */
[----:B------:R-:W-:Y:S05]  /*bec0*/  BSYNC.RECONVERGENT B0 ;  /* 0x0000000000007941 */ /* 0x000fea0003800200 */
.L_x_2392:
        /* <DEDUP_REMOVED lines=13> */
.L_x_2395:
[----:B------:R-:W-:Y:S05]  /*bfa0*/  BSYNC.RECONVERGENT B2 ;  /* 0x0000000000027941 */ /* 0x000fea0003800200 */
.L_x_2394:
[----:B------:R-:W0:Y:S01]  /*bfb0*/  S2UR UR4, SR_CgaCtaId ;  /* 0x00000000000479c3 */ /* 0x000e220000008800 */
[----:B------:R-:W-:Y:S01]  /*bfc0*/  BSSY.RECONVERGENT B0, `(.L_x_2396) ;  /* 0x0000008000007945 */ /* 0x000fe20003800200 */
[----:B------:R-:W-:Y:S02]  /*bfd0*/  UMOV UR5, 0x400 ;  /* 0x0000040000057882 */ /* 0x000fe40000000000 */
[----:B0-----:R-:W-:-:S12]  /*bfe0*/  ULEA UR4, UR4, UR5, 0x18 ;  /* 0x0000000504047291 */ /* 0x001fd8000f8ec0ff */
.L_x_2397:
[----:B------:R-:W0:Y:S01]  /*bff0*/  LDS R2, [UR4+0x78] ;  /* 0x00007804ff027984 */ /* 0x000e220008000800 */
[----:B------:R-:W-:Y:S01]  /*c000*/  MOV R5, UR4 ;  /* 0x0000000400057c02 */ /* 0x000fe20008000f00 */
[----:B0-----:R-:W-:-:S05]  /*c010*/  FADD R3, R4, R2 ;  /* 0x0000000204037221 */ /* 0x001fca0000000000 */
[----:B------:R-:W0:Y:S02]  /*c020*/  ATOMS.CAST.SPIN P0, [R5+0x78], R2, R3 ;  /* 0x000078020500758d */ /* 0x000e240001800003 */
[----:B0-----:R-:W-:Y:S05]  /*c030*/  @!P0 BRA `(.L_x_2397) ;  /* 0xfffffffc00ec8947 */ /* 0x001fea000383ffff */
[----:B------:R-:W-:Y:S05]  /*c040*/  BSYNC.RECONVERGENT B0 ;  /* 0x0000000000007941 */ /* 0x000fea0003800200 */
.L_x_2396:
        /* <DEDUP_REMOVED lines=13> */
.L_x_2399:
[----:B------:R-:W-:Y:S05]  /*c120*/  BSYNC.RECONVERGENT B2 ;  /* 0x0000000000027941 */ /* 0x000fea0003800200 */
.L_x_2398:
[----:B------:R-:W0:Y:S01]  /*c130*/  S2UR UR4, SR_CgaCtaId ;  /* 0x00000000000479c3 */ /* 0x000e220000008800 */
[----:B------:R-:W-:Y:S01]  /*c140*/  BSSY.RECONVERGENT B0, `(.L_x_2400) ;  /* 0x0000008000007945 */ /* 0x000fe20003800200 */
[----:B------:R-:W-:Y:S02]  /*c150*/  UMOV UR5, 0x400 ;  /* 0x0000040000057882 */ /* 0x000fe40000000000 */
[----:B0-----:R-:W-:-:S12]  /*c160*/  ULEA UR4, UR4, UR5, 0x18 ;  /* 0x0000000504047291 */ /* 0x001fd8000f8ec0ff */
.L_x_2401:
[----:B------:R-:W0:Y:S01]  /*c170*/  LDS R2, [UR4+0x7c] ;  /* 0x00007c04ff027984 */ /* 0x000e220008000800 */
[----:B------:R-:W-:Y:S01]  /*c180*/  MOV R5, UR4 ;  /* 0x0000000400057c02 */ /* 0x000fe20008000f00 */
[----:B0-----:R-:W-:-:S05]  /*c190*/  FADD R3, R4, R2 ;  /* 0x0000000204037221 */ /* 0x001fca0000000000 */
[----:B------:R-:W0:Y:S02]  /*c1a0*/  ATOMS.CAST.SPIN P0, [R5+0x7c], R2, R3 ;  /* 0x00007c020500758d */ /* 0x000e240001800003 */
[----:B0-----:R-:W-:Y:S05]  /*c1b0*/  @!P0 BRA `(.L_x_2401) ;  /* 0xfffffffc00ec8947 */ /* 0x001fea000383ffff */
[----:B------:R-:W-:Y:S05]  /*c1c0*/  BSYNC.RECONVERGENT B0 ;  /* 0x0000000000007941 */ /* 0x000fea0003800200 */
.L_x_2400:
        /* <DEDUP_REMOVED lines=13> */
.L_x_2403:
[----:B------:R-:W-:Y:S05]  /*c2a0*/  BSYNC.RECONVERGENT B2 ;  /* 0x0000000000027941 */ /* 0x000fea0003800200 */
.L_x_2402:
[----:B------:R-:W0:Y:S01]  /*c2b0*/  S2UR UR4, SR_CgaCtaId ;  /* 0x00000000000479c3 */ /* 0x000e220000008800 */
[----:B------:R-:W-:Y:S01]  /*c2c0*/  BSSY.RECONVERGENT B0, `(.L_x_2404) ;  /* 0x0000008000007945 */ /* 0x000fe20003800200 */
[----:B------:R-:W-:Y:S02]  /*c2d0*/  UMOV UR5, 0x400 ;  /* 0x0000040000057882 */ /* 0x000fe40000000000 */
[----:B0-----:R-:W-:-:S12]  /*c2e0*/  ULEA UR4, UR4, UR5, 0x18 ;  /* 0x0000000504047291 */ /* 0x001fd8000f8ec0ff */
.L_x_2405:
[----:B------:R-:W0:Y:S01]  /*c2f0*/  LDS R2, [UR4+0x80] ;  /* 0x00008004ff027984 */ /* 0x000e220008000800 */
[----:B------:R-:W-:Y:S01]  /*c300*/  MOV R5, UR4 ;  /* 0x0000000400057c02 */ /* 0x000fe20008000f00 */
[----:B0-----:R-:W-:-:S05]  /*c310*/  FADD R3, R4, R2 ;  /* 0x0000000204037221 */ /* 0x001fca0000000000 */
[----:B------:R-:W0:Y:S02]  /*c320*/  ATOMS.CAST.SPIN P0, [R5+0x80], R2, R3 ;  /* 0x000080020500758d */ /* 0x000e240001800003 */
[----:B0-----:R-:W-:Y:S05]  /*c330*/  @!P0 BRA `(.L_x_2405) ;  /* 0xfffffffc00ec8947 */ /* 0x001fea000383ffff */
[----:B------:R-:W-:Y:S05]  /*c340*/  BSYNC.RECONVERGENT B0 ;  /* 0x0000000000007941 */ /* 0x000fea0003800200 */
.L_x_2404:
        /* <DEDUP_REMOVED lines=13> */
.L_x_2407:
[----:B------:R-:W-:Y:S05]  /*c420*/  BSYNC.RECONVERGENT B2 ;  /* 0x0000000000027941 */ /* 0x000fea0003800200 */
.L_x_2406:
[----:B------:R-:W0:Y:S01]  /*c430*/  S2UR UR4, SR_CgaCtaId ;  /* 0x00000000000479c3 */ /* 0x000e220000008800 */
[----:B------:R-:W-:Y:S01]  /*c440*/  BSSY.RECONVERGENT B0, `(.L_x_2408) ;  /* 0x0000008000007945 */ /* 0x000fe20003800200 */
[----:B------:R-:W-:Y:S02]  /*c450*/  UMOV UR5, 0x400 ;  /* 0x0000040000057882 */ /* 0x000fe40000000000 */
[----:B0-----:R-:W-:-:S12]  /*c460*/  ULEA UR4, UR4, UR5, 0x18 ;  /* 0x0000000504047291 */ /* 0x001fd8000f8ec0ff */
.L_x_2409:
[----:B------:R-:W0:Y:S01]  /*c470*/  LDS R2, [UR4+0x84] ;  /* 0x00008404ff027984 */ /* 0x000e220008000800 */
[----:B------:R-:W-:Y:S01]  /*c480*/  MOV R5, UR4 ;  /* 0x0000000400057c02 */ /* 0x000fe20008000f00 */
[----:B0-----:R-:W-:-:S05]  /*c490*/  FADD R3, R4, R2 ;  /* 0x0000000204037221 */ /* 0x001fca0000000000 */
[----:B------:R-:W0:Y:S02]  /*c4a0*/  ATOMS.CAST.SPIN P0, [R5+0x84], R2, R3 ;  /* 0x000084020500758d */ /* 0x000e240001800003 */
[----:B0-----:R-:W-:Y:S05]  /*c4b0*/  @!P0 BRA `(.L_x_2409) ;  /* 0xfffffffc00ec8947 */ /* 0x001fea000383ffff */
[----:B------:R-:W-:Y:S05]  /*c4c0*/  BSYNC.RECONVERGENT B0 ;  /* 0x0000000000007941 */ /* 0x000fea0003800200 */
.L_x_2408:
        /* <DEDUP_REMOVED lines=13> */
.L_x_2411:
[----:B------:R-:W-:Y:S05]  /*c5a0*/  BSYNC.RECONVERGENT B2 ;  /* 0x0000000000027941 */ /* 0x000fea0003800200 */
.L_x_2410:
[----:B------:R-:W0:Y:S01]  /*c5b0*/  S2UR UR4, SR_CgaCtaId ;  /* 0x00000000000479c3 */ /* 0x000e220000008800 */
[----:B------:R-:W-:Y:S01]  /*c5c0*/  BSSY.RECONVERGENT B0, `(.L_x_2412) ;  /* 0x0000008000007945 */ /* 0x000fe20003800200 */
[----:B------:R-:W-:Y:S02]  /*c5d0*/  UMOV UR5, 0x400 ;  /* 0x0000040000057882 */ /* 0x000fe40000000000 */
[----:B0-----:R-:W-:-:S12]  /*c5e0*/  ULEA UR4, UR4, UR5, 0x18 ;  /* 0x0000000504047291 */ /* 0x001fd8000f8ec0ff */
.L_x_2413:
[----:B------:R-:W0:Y:S01]  /*c5f0*/  LDS R2, [UR4+0x88] ;  /* 0x00008804ff027984 */ /* 0x000e220008000800 */
[----:B------:R-:W-:Y:S01]  /*c600*/  MOV R5, UR4 ;  /* 0x0000000400057c02 */ /* 0x000fe20008000f00 */
[----:B0-----:R-:W-:-:S05]  /*c610*/  FADD R3, R4, R2 ;  /* 0x0000000204037221 */ /* 0x001fca0000000000 */
[----:B------:R-:W0:Y:S02]  /*c620*/  ATOMS.CAST.SPIN P0, [R5+0x88], R2, R3 ;  /* 0x000088020500758d */ /* 0x000e240001800003 */
[----:B0-----:R-:W-:Y:S05]  /*c630*/  @!P0 BRA `(.L_x_2413) ;  /* 0xfffffffc00ec8947 */ /* 0x001fea000383ffff */
[----:B------:R-:W-:Y:S05]  /*c640*/  BSYNC.RECONVERGENT B0 ;  /* 0x0000000000007941 */ /* 0x000fea0003800200 */
.L_x_2412:
        /* <DEDUP_REMOVED lines=13> */
.L_x_2415:
[----:B------:R-:W-:Y:S05]  /*c720*/  BSYNC.RECONVERGENT B2 ;  /* 0x0000000000027941 */ /* 0x000fea0003800200 */
.L_x_2414:
[----:B------:R-:W0:Y:S01]  /*c730*/  S2UR UR4, SR_CgaCtaId ;  /* 0x00000000000479c3 */ /* 0x000e220000008800 */
[----:B------:R-:W-:Y:S01]  /*c740*/  BSSY.RECONVERGENT B0, `(.L_x_2416) ;  /* 0x0000008000007945 */ /* 0x000fe20003800200 */
[----:B------:R-:W-:Y:S02]  /*c750*/  UMOV UR5, 0x400 ;  /* 0x0000040000057882 */ /* 0x000fe40000000000 */
[----:B0-----:R-:W-:-:S12]  /*c760*/  ULEA UR4, UR4, UR5, 0x18 ;  /* 0x0000000504047291 */ /* 0x001fd8000f8ec0ff */
.L_x_2417:
[----:B------:R-:W0:Y:S01]  /*c770*/  LDS R2, [UR4+0x8c] ;  /* 0x00008c04ff027984 */ /* 0x000e220008000800 */
[----:B------:R-:W-:Y:S01]  /*c780*/  MOV R5, UR4 ;  /* 0x0000000400057c02 */ /* 0x000fe20008000f00 */
[----:B0-----:R-:W-:-:S05]  /*c790*/  FADD R3, R4, R2 ;  /* 0x0000000204037221 */ /* 0x001fca0000000000 */
[----:B------:R-:W0:Y:S02]  /*c7a0*/  ATOMS.CAST.SPIN P0, [R5+0x8c], R2, R3 ;  /* 0x00008c020500758d */ /* 0x000e240001800003 */
[----:B0-----:R-:W-:Y:S05]  /*c7b0*/  @!P0 BRA `(.L_x_2417) ;  /* 0xfffffffc00ec8947 */ /* 0x001fea000383ffff */
[----:B------:R-:W-:Y:S05]  /*c7c0*/  BSYNC.RECONVERGENT B0 ;  /* 0x0000000000007941 */ /* 0x000fea0003800200 */
.L_x_2416:
        /* <DEDUP_REMOVED lines=13> */
.L_x_2419:
[----:B------:R-:W-:Y:S05]  /*c8a0*/  BSYNC.RECONVERGENT B2 ;  /* 0x0000000000027941 */ /* 0x000fea0003800200 */
.L_x_2418:
[----:B------:R-:W0:Y:S01]  /*c8b0*/  S2UR UR4, SR_CgaCtaId ;  /* 0x00000000000479c3 */ /* 0x000e220000008800 */
[----:B------:R-:W-:Y:S01]  /*c8c0*/  BSSY.RECONVERGENT B0, `(.L_x_2420) ;  /* 0x0000008000007945 */ /* 0x000fe20003800200 */
[----:B------:R-:W-:Y:S02]  /*c8d0*/  UMOV UR5, 0x400 ;  /* 0x0000040000057882 */ /* 0x000fe40000000000 */
[----:B0-----:R-:W-:-:S12]  /*c8e0*/  ULEA UR4, UR4, UR5, 0x18 ;  /* 0x0000000504047291 */ /* 0x001fd8000f8ec0ff */
.L_x_2421:
[----:B------:R-:W0:Y:S01]  /*c8f0*/  LDS R2, [UR4+0x90] ;  /* 0x00009004ff027984 */ /* 0x000e220008000800 */
[----:B------:R-:W-:Y:S01]  /*c900*/  MOV R5, UR4 ;  /* 0x0000000400057c02 */ /* 0x000fe20008000f00 */
[----:B0-----:R-:W-:-:S05]  /*c910*/  FADD R3, R4, R2 ;  /* 0x0000000204037221 */ /* 0x001fca0000000000 */
[----:B------:R-:W0:Y:S02]  /*c920*/  ATOMS.CAST.SPIN P0, [R5+0x90], R2, R3 ;  /* 0x000090020500758d */ /* 0x000e240001800003 */
[----:B0-----:R-:W-:Y:S05]  /*c930*/  @!P0 BRA `(.L_x_2421) ;  /* 0xfffffffc00ec8947 */ /* 0x001fea000383ffff */
[----:B------:R-:W-:Y:S05]  /*c940*/  BSYNC.RECONVERGENT B0 ;  /* 0x0000000000007941 */ /* 0x000fea0003800200 */
.L_x_2420:
        /* <DEDUP_REMOVED lines=13> */
.L_x_2423:
[----:B------:R-:W-:Y:S05]  /*ca20*/  BSYNC.RECONVERGENT B2 ;  /* 0x0000000000027941 */ /* 0x000fea0003800200 */
.L_x_2422:
[----:B------:R-:W0:Y:S01]  /*ca30*/  S2UR UR4, SR_CgaCtaId ;  /* 0x00000000000479c3 */ /* 0x000e220000008800 */
[----:B------:R-:W-:Y:S01]  /*ca40*/  BSSY.RECONVERGENT B0, `(.L_x_2424) ;  /* 0x0000008000007945 */ /* 0x000fe20003800200 */
[----:B------:R-:W-:Y:S02]  /*ca50*/  UMOV UR5, 0x400 ;  /* 0x0000040000057882 */ /* 0x000fe40000000000 */
[----:B0-----:R-:W-:-:S12]  /*ca60*/  ULEA UR4, UR4, UR5, 0x18 ;  /* 0x0000000504047291 */ /* 0x001fd8000f8ec0ff */
.L_x_2425:
[----:B------:R-:W0:Y:S01]  /*ca70*/  LDS R2, [UR4+0x94] ;  /* 0x00009404ff027984 */ /* 0x000e220008000800 */
[----:B------:R-:W-:Y:S01]  /*ca80*/  MOV R5, UR4 ;  /* 0x0000000400057c02 */ /* 0x000fe20008000f00 */
[----:B0-----:R-:W-:-:S05]  /*ca90*/  FADD R3, R4, R2 ;  /* 0x0000000204037221 */ /* 0x001fca0000000000 */
[----:B------:R-:W0:Y:S02]  /*caa0*/  ATOMS.CAST.SPIN P0, [R5+0x94], R2, R3 ;  /* 0x000094020500758d */ /* 0x000e240001800003 */
[----:B0-----:R-:W-:Y:S05]  /*cab0*/  @!P0 BRA `(.L_x_2425) ;  /* 0xfffffffc00ec8947 */ /* 0x001fea000383ffff */
[----:B------:R-:W-:Y:S05]  /*cac0*/  BSYNC.RECONVERGENT B0 ;  /* 0x0000000000007941 */ /* 0x000fea0003800200 */
.L_x_2424:
        /* <DEDUP_REMOVED lines=13> */
.L_x_2427:
[----:B------:R-:W-:Y:S05]  /*cba0*/  BSYNC.RECONVERGENT B2 ;  /* 0x0000000000027941 */ /* 0x000fea0003800200 */
.L_x_2426:
[----:B------:R-:W0:Y:S01]  /*cbb0*/  S2UR UR4, SR_CgaCtaId ;  /* 0x00000000000479c3 */ /* 0x000e220000008800 */
[----:B------:R-:W-:Y:S01]  /*cbc0*/  BSSY.RECONVERGENT B0, `(.L_x_2428) ;  /* 0x0000008000007945 */ /* 0x000fe20003800200 */
[----:B------:R-:W-:Y:S02]  /*cbd0*/  UMOV UR5, 0x400 ;  /* 0x0000040000057882 */ /* 0x000fe40000000000 */
[----:B0-----:R-:W-:-:S12]  /*cbe0*/  ULEA UR4, UR4, UR5, 0x18 ;  /* 0x0000000504047291 */ /* 0x001fd8000f8ec0ff */
.L_x_2429:
[----:B------:R-:W0:Y:S01]  /*cbf0*/  LDS R2, [UR4+0x98] ;  /* 0x00009804ff027984 */ /* 0x000e220008000800 */
[----:B------:R-:W-:Y:S01]  /*cc00*/  MOV R5, UR4 ;  /* 0x0000000400057c02 */ /* 0x000fe20008000f00 */
[----:B0-----:R-:W-:-:S05]  /*cc10*/  FADD R3, R4, R2 ;  /* 0x0000000204037221 */ /* 0x001fca0000000000 */
[----:B------:R-:W0:Y:S02]  /*cc20*/  ATOMS.CAST.SPIN P0, [R5+0x98], R2, R3 ;  /* 0x000098020500758d */ /* 0x000e240001800003 */
[----:B0-----:R-:W-:Y:S05]  /*cc30*/  @!P0 BRA `(.L_x_2429) ;  /* 0xfffffffc00ec8947 */ /* 0x001fea000383ffff */
[----:B------:R-:W-:Y:S05]  /*cc40*/  BSYNC.RECONVERGENT B0 ;  /* 0x0000000000007941 */ /* 0x000fea0003800200 */
.L_x_2428:
        /* <DEDUP_REMOVED lines=13> */
.L_x_2431:
[----:B------:R-:W-:Y:S05]  /*cd20*/  BSYNC.RECONVERGENT B2 ;  /* 0x0000000000027941 */ /* 0x000fea0003800200 */
.L_x_2430:
[----:B------:R-:W0:Y:S01]  /*cd30*/  S2UR UR4, SR_CgaCtaId ;  /* 0x00000000000479c3 */ /* 0x000e220000008800 */
[----:B------:R-:W-:Y:S01]  /*cd40*/  BSSY.RECONVERGENT B0, `(.L_x_2432) ;  /* 0x0000008000007945 */ /* 0x000fe20003800200 */
[----:B------:R-:W-:Y:S02]  /*cd50*/  UMOV UR5, 0x400 ;  /* 0x0000040000057882 */ /* 0x000fe40000000000 */
[----:B0-----:R-:W-:-:S12]  /*cd60*/  ULEA UR4, UR4, UR5, 0x18 ;  /* 0x0000000504047291 */ /* 0x001fd8000f8ec0ff */
.L_x_2433:
[----:B------:R-:W0:Y:S01]  /*cd70*/  LDS R2, [UR4+0x9c] ;  /* 0x00009c04ff027984 */ /* 0x000e220008000800 */
[----:B------:R-:W-:Y:S01]  /*cd80*/  MOV R5, UR4 ;  /* 0x0000000400057c02 */ /* 0x000fe20008000f00 */
[----:B0-----:R-:W-:-:S05]  /*cd90*/  FADD R3, R4, R2 ;  /* 0x0000000204037221 */ /* 0x001fca0000000000 */
[----:B------:R-:W0:Y:S02]  /*cda0*/  ATOMS.CAST.SPIN P0, [R5+0x9c], R2, R3 ;  /* 0x00009c020500758d */ /* 0x000e240001800003 */
[----:B0-----:R-:W-:Y:S05]  /*cdb0*/  @!P0 BRA `(.L_x_2433) ;  /* 0xfffffffc00ec8947 */ /* 0x001fea000383ffff */
[----:B------:R-:W-:Y:S05]  /*cdc0*/  BSYNC.RECONVERGENT B0 ;  /* 0x0000000000007941 */ /* 0x000fea0003800200 */
.L_x_2432:
        /* <DEDUP_REMOVED lines=13> */
.L_x_2435:
[----:B------:R-:W-:Y:S05]  /*cea0*/  BSYNC.RECONVERGENT B2 ;  /* 0x0000000000027941 */ /* 0x000fea0003800200 */
.L_x_2434:
[----:B------:R-:W0:Y:S01]  /*ceb0*/  S2UR UR4, SR_CgaCtaId ;  /* 0x00000000000479c3 */ /* 0x000e220000008800 */
[----:B------:R-:W-:Y:S01]  /*cec0*/  BSSY.RECONVERGENT B0, `(.L_x_2436) ;  /* 0x0000008000007945 */ /* 0x000fe20003800200 */
[----:B------:R-:W-:Y:S02]  /*ced0*/  UMOV UR5, 0x400 ;  /* 0x0000040000057882 */ /* 0x000fe40000000000 */
[----:B0-----:R-:W-:-:S12]  /*cee0*/  ULEA UR4, UR4, UR5, 0x18 ;  /* 0x0000000504047291 */ /* 0x001fd8000f8ec0ff */
.L_x_2437:
[----:B------:R-:W0:Y:S01]  /*cef0*/  LDS R2, [UR4+0xa0] ;  /* 0x0000a004ff027984 */ /* 0x000e220008000800 */
[----:B------:R-:W-:Y:S01]  /*cf00*/  MOV R5, UR4 ;  /* 0x0000000400057c02 */ /* 0x000fe20008000f00 */
[----:B0-----:R-:W-:-:S05]  /*cf10*/  FADD R3, R4, R2 ;  /* 0x0000000204037221 */ /* 0x001fca0000000000 */
[----:B------:R-:W0:Y:S02]  /*cf20*/  ATOMS.CAST.SPIN P0, [R5+0xa0], R2, R3 ;  /* 0x0000a0020500758d */ /* 0x000e240001800003 */
[----:B0-----:R-:W-:Y:S05]  /*cf30*/  @!P0 BRA `(.L_x_2437) ;  /* 0xfffffffc00ec8947 */ /* 0x001fea000383ffff */
[----:B------:R-:W-:Y:S05]  /*cf40*/  BSYNC.RECONVERGENT B0 ;  /* 0x0000000000007941 */ /* 0x000fea0003800200 */
.L_x_2436:
        /* <DEDUP_REMOVED lines=13> */
.L_x_2439:
[----:B------:R-:W-:Y:S05]  /*d020*/  BSYNC.RECONVERGENT B2 ;  /* 0x0000000000027941 */ /* 0x000fea0003800200 */
.L_x_2438:
[----:B------:R-:W0:Y:S01]  /*d030*/  S2UR UR4, SR_CgaCtaId ;  /* 0x00000000000479c3 */ /* 0x000e220000008800 */
[----:B------:R-:W-:Y:S01]  /*d040*/  BSSY.RECONVERGENT B0, `(.L_x_2440) ;  /* 0x0000008000007945 */ /* 0x000fe20003800200 */
[----:B------:R-:W-:Y:S02]  /*d050*/  UMOV UR5, 0x400 ;  /* 0x0000040000057882 */ /* 0x000fe40000000000 */
[----:B0-----:R-:W-:-:S12]  /*d060*/  ULEA UR4, UR4, UR5, 0x18 ;  /* 0x0000000504047291 */ /* 0x001fd8000f8ec0ff */
.L_x_2441:
[----:B------:R-:W0:Y:S01]  /*d070*/  LDS R2, [UR4+0xa4] ;  /* 0x0000a404ff027984 */ /* 0x000e220008000800 */
[----:B------:R-:W-:Y:S01]  /*d080*/  MOV R5, UR4 ;  /* 0x0000000400057c02 */ /* 0x000fe20008000f00 */
[----:B0-----:R-:W-:-:S05]  /*d090*/  FADD R3, R4, R2 ;  /* 0x0000000204037221 */ /* 0x001fca0000000000 */
[----:B------:R-:W0:Y:S02]  /*d0a0*/  ATOMS.CAST.SPIN P0, [R5+0xa4], R2, R3 ;  /* 0x0000a4020500758d */ /* 0x000e240001800003 */
[----:B0-----:R-:W-:Y:S05]  /*d0b0*/  @!P0 BRA `(.L_x_2441) ;  /* 0xfffffffc00ec8947 */ /* 0x001fea000383ffff */
[----:B------:R-:W-:Y:S05]  /*d0c0*/  BSYNC.RECONVERGENT B0 ;  /* 0x0000000000007941 */ /* 0x000fea0003800200 */
.L_x_2440:
        /* <DEDUP_REMOVED lines=13> */
.L_x_2443:
[----:B------:R-:W-:Y:S05]  /*d1a0*/  BSYNC.RECONVERGENT B2 ;  /* 0x0000000000027941 */ /* 0x000fea0003800200 */
.L_x_2442:
[----:B------:R-:W0:Y:S01]  /*d1b0*/  S2UR UR4, SR_CgaCtaId ;  /* 0x00000000000479c3 */ /* 0x000e220000008800 */
[----:B------:R-:W-:Y:S01]  /*d1c0*/  BSSY.RECONVERGENT B0, `(.L_x_2444) ;  /* 0x0000008000007945 */ /* 0x000fe20003800200 */
[----:B------:R-:W-:Y:S02]  /*d1d0*/  UMOV UR5, 0x400 ;  /* 0x0000040000057882 */ /* 0x000fe40000000000 */
[----:B0-----:R-:W-:-:S12]  /*d1e0*/  ULEA UR4, UR4, UR5, 0x18 ;  /* 0x0000000504047291 */ /* 0x001fd8000f8ec0ff */
.L_x_2445:
[----:B------:R-:W0:Y:S01]  /*d1f0*/  LDS R2, [UR4+0xa8] ;  /* 0x0000a804ff027984 */ /* 0x000e220008000800 */
[----:B------:R-:W-:Y:S01]  /*d200*/  MOV R5, UR4 ;  /* 0x0000000400057c02 */ /* 0x000fe20008000f00 */
[----:B0-----:R-:W-:-:S05]  /*d210*/  FADD R3, R4, R2 ;  /* 0x0000000204037221 */ /* 0x001fca0000000000 */
[----:B------:R-:W0:Y:S02]  /*d220*/  ATOMS.CAST.SPIN P0, [R5+0xa8], R2, R3 ;  /* 0x0000a8020500758d */ /* 0x000e240001800003 */
[----:B0-----:R-:W-:Y:S05]  /*d230*/  @!P0 BRA `(.L_x_2445) ;  /* 0xfffffffc00ec8947 */ /* 0x001fea000383ffff */
[----:B------:R-:W-:Y:S05]  /*d240*/  BSYNC.RECONVERGENT B0 ;  /* 0x0000000000007941 */ /* 0x000fea0003800200 */
.L_x_2444:
        /* <DEDUP_REMOVED lines=13> */
.L_x_2447:
[----:B------:R-:W-:Y:S05]  /*d320*/  BSYNC.RECONVERGENT B2 ;  /* 0x0000000000027941 */ /* 0x000fea0003800200 */
.L_x_2446:
[----:B------:R-:W0:Y:S01]  /*d330*/  S2UR UR4, SR_CgaCtaId ;  /* 0x00000000000479c3 */ /* 0x000e220000008800 */
[----:B------:R-:W-:Y:S01]  /*d340*/  BSSY.RECONVERGENT B0, `(.L_x_2448) ;  /* 0x0000008000007945 */ /* 0x000fe20003800200 */
[----:B------:R-:W-:Y:S02]  /*d350*/  UMOV UR5, 0x400 ;  /* 0x0000040000057882 */ /* 0x000fe40000000000 */
[----:B0-----:R-:W-:-:S12]  /*d360*/  ULEA UR4, UR4, UR5, 0x18 ;  /* 0x0000000504047291 */ /* 0x001fd8000f8ec0ff */
.L_x_2449:
[----:B------:R-:W0:Y:S01]  /*d370*/  LDS R2, [UR4+0xac] ;  /* 0x0000ac04ff027984 */ /* 0x000e220008000800 */
[----:B------:R-:W-:Y:S01]  /*d380*/  MOV R5, UR4 ;  /* 0x0000000400057c02 */ /* 0x000fe20008000f00 */
[----:B0-----:R-:W-:-:S05]  /*d390*/  FADD R3, R4, R2 ;  /* 0x0000000204037221 */ /* 0x001fca0000000000 */
[----:B------:R-:W0:Y:S02]  /*d3a0*/  ATOMS.CAST.SPIN P0, [R5+0xac], R2, R3 ;  /* 0x0000ac020500758d */ /* 0x000e240001800003 */
[----:B0-----:R-:W-:Y:S05]  /*d3b0*/  @!P0 BRA `(.L_x_2449) ;  /* 0xfffffffc00ec8947 */ /* 0x001fea000383ffff */
[----:B------:R-:W-:Y:S05]  /*d3c0*/  BSYNC.RECONVERGENT B0 ;  /* 0x0000000000007941 */ /* 0x000fea0003800200 */
.L_x_2448:
        /* <DEDUP_REMOVED lines=13> */
.L_x_2451:
[----:B------:R-:W-:Y:S05]  /*d4a0*/  BSYNC.RECONVERGENT B2 ;  /* 0x0000000000027941 */ /* 0x000fea0003800200 */
.L_x_2450:
[----:B------:R-:W0:Y:S01]  /*d4b0*/  S2UR UR4, SR_CgaCtaId ;  /* 0x00000000000479c3 */ /* 0x000e220000008800 */
[----:B------:R-:W-:Y:S01]  /*d4c0*/  BSSY.RECONVERGENT B0, `(.L_x_2452) ;  /* 0x0000008000007945 */ /* 0x000fe20003800200 */
[----:B------:R-:W-:Y:S02]  /*d4d0*/  UMOV UR5, 0x400 ;  /* 0x0000040000057882 */ /* 0x000fe40000000000 */
[----:B0-----:R-:W-:-:S12]  /*d4e0*/  ULEA UR4, UR4, UR5, 0x18 ;  /* 0x0000000504047291 */ /* 0x001fd8000f8ec0ff */
.L_x_2453:
[----:B------:R-:W0:Y:S01]  /*d4f0*/  LDS R2, [UR4+0xb0] ;  /* 0x0000b004ff027984 */ /* 0x000e220008000800 */
[----:B------:R-:W-:Y:S01]  /*d500*/  MOV R5, UR4 ;  /* 0x0000000400057c02 */ /* 0x000fe20008000f00 */
[----:B0-----:R-:W-:-:S05]  /*d510*/  FADD R3, R4, R2 ;  /* 0x0000000204037221 */ /* 0x001fca0000000000 */
[----:B------:R-:W0:Y:S02]  /*d520*/  ATOMS.CAST.SPIN P0, [R5+0xb0], R2, R3 ;  /* 0x0000b0020500758d */ /* 0x000e240001800003 */
[----:B0-----:R-:W-:Y:S05]  /*d530*/  @!P0 BRA `(.L_x_2453) ;  /* 0xfffffffc00ec8947 */ /* 0x001fea000383ffff */
[----:B------:R-:W-:Y:S05]  /*d540*/  BSYNC.RECONVERGENT B0 ;  /* 0x0000000000007941 */ /* 0x000fea0003800200 */
.L_x_2452:
        /* <DEDUP_REMOVED lines=13> */
.L_x_2455:
[----:B------:R-:W-:Y:S05]  /*d620*/  BSYNC.RECONVERGENT B2 ;  /* 0x0000000000027941 */ /* 0x000fea0003800200 */
.L_x_2454:
[----:B------:R-:W0:Y:S01]  /*d630*/  S2UR UR4, SR_CgaCtaId ;  /* 0x00000000000479c3 */ /* 0x000e220000008800 */
[----:B------:R-:W-:Y:S01]  /*d640*/  BSSY.RECONVERGENT B0, `(.L_x_2456) ;  /* 0x0000008000007945 */ /* 0x000fe20003800200 */
[----:B------:R-:W-:Y:S02]  /*d650*/  UMOV UR5, 0x400 ;  /* 0x0000040000057882 */ /* 0x000fe40000000000 */
[----:B0-----:R-:W-:-:S12]  /*d660*/  ULEA UR4, UR4, UR5, 0x18 ;  /* 0x0000000504047291 */ /* 0x001fd8000f8ec0ff */
.L_x_2457:
[----:B------:R-:W0:Y:S01]  /*d670*/  LDS R2, [UR4+0xb4] ;  /* 0x0000b404ff027984 */ /* 0x000e220008000800 */
[----:B------:R-:W-:Y:S01]  /*d680*/  MOV R5, UR4 ;  /* 0x0000000400057c02 */ /* 0x000fe20008000f00 */
[----:B0-----:R-:W-:-:S05]  /*d690*/  FADD R3, R4, R2 ;  /* 0x0000000204037221 */ /* 0x001fca0000000000 */
[----:B------:R-:W0:Y:S02]  /*d6a0*/  ATOMS.CAST.SPIN P0, [R5+0xb4], R2, R3 ;  /* 0x0000b4020500758d */ /* 0x000e240001800003 */
[----:B0-----:R-:W-:Y:S05]  /*d6b0*/  @!P0 BRA `(.L_x_2457) ;  /* 0xfffffffc00ec8947 */ /* 0x001fea000383ffff */
[----:B------:R-:W-:Y:S05]  /*d6c0*/  BSYNC.RECONVERGENT B0 ;  /* 0x0000000000007941 */ /* 0x000fea0003800200 */
.L_x_2456:
        /* <DEDUP_REMOVED lines=13> */
.L_x_2459:
[----:B------:R-:W-:Y:S05]  /*d7a0*/  BSYNC.RECONVERGENT B2 ;  /* 0x0000000000027941 */ /* 0x000fea0003800200 */
.L_x_2458:
[----:B------:R-:W0:Y:S01]  /*d7b0*/  S2UR UR4, SR_CgaCtaId ;  /* 0x00000000000479c3 */ /* 0x000e220000008800 */
[----:B------:R-:W-:Y:S01]  /*d7c0*/  BSSY.RECONVERGENT B0, `(.L_x_2460) ;  /* 0x0000008000007945 */ /* 0x000fe20003800200 */
[----:B------:R-:W-:Y:S02]  /*d7d0*/  UMOV UR5, 0x400 ;  /* 0x0000040000057882 */ /* 0x000fe40000000000 */
[----:B0-----:R-:W-:-:S12]  /*d7e0*/  ULEA UR4, UR4, UR5, 0x18 ;  /* 0x0000000504047291 */ /* 0x001fd8000f8ec0ff */
.L_x_2461:
[----:B------:R-:W0:Y:S01]  /*d7f0*/  LDS R2, [UR4+0xb8] ;  /* 0x0000b804ff027984 */ /* 0x000e220008000800 */
[----:B------:R-:W-:Y:S01]  /*d800*/  MOV R5, UR4 ;  /* 0x0000000400057c02 */ /* 0x000fe20008000f00 */
[----:B0-----:R-:W-:-:S05]  /*d810*/  FADD R3, R4, R2 ;  /* 0x0000000204037221 */ /* 0x001fca0000000000 */
[----:B------:R-:W0:Y:S02]  /*d820*/  ATOMS.CAST.SPIN P0, [R5+0xb8], R2, R3 ;  /* 0x0000b8020500758d */ /* 0x000e240001800003 */
[----:B0-----:R-:W-:Y:S05]  /*d830*/  @!P0 BRA `(.L_x_2461) ;  /* 0xfffffffc00ec8947 */ /* 0x001fea000383ffff */
[----:B------:R-:W-:Y:S05]  /*d840*/  BSYNC.RECONVERGENT B0 ;  /* 0x0000000000007941 */ /* 0x000fea0003800200 */
.L_x_2460:
        /* <DEDUP_REMOVED lines=13> */
.L_x_2463:
[----:B------:R-:W-:Y:S05]  /*d920*/  BSYNC.RECONVERGENT B2 ;  /* 0x0000000000027941 */ /* 0x000fea0003800200 */
.L_x_2462:
[----:B------:R-:W0:Y:S01]  /*d930*/  S2UR UR4, SR_CgaCtaId ;  /* 0x00000000000479c3 */ /* 0x000e220000008800 */
[----:B------:R-:W-:Y:S01]  /*d940*/  BSSY.RECONVERGENT B0, `(.L_x_2464) ;  /* 0x0000008000007945 */ /* 0x000fe20003800200 */
[----:B------:R-:W-:Y:S02]  /*d950*/  UMOV UR5, 0x400 ;  /* 0x0000040000057882 */ /* 0x000fe40000000000 */
[----:B0-----:R-:W-:-:S12]  /*d960*/  ULEA UR4, UR4, UR5, 0x18 ;  /* 0x0000000504047291 */ /* 0x001fd8000f8ec0ff */
.L_x_2465:
[----:B------:R-:W0:Y:S01]  /*d970*/  LDS R2, [UR4+0xbc] ;  /* 0x0000bc04ff027984 */ /* 0x000e220008000800 */
[----:B------:R-:W-:Y:S01]  /*d980*/  MOV R5, UR4 ;  /* 0x0000000400057c02 */ /* 0x000fe20008000f00 */
[----:B0-----:R-:W-:-:S05]  /*d990*/  FADD R3, R4, R2 ;  /* 0x0000000204037221 */ /* 0x001fca0000000000 */
[----:B------:R-:W0:Y:S02]  /*d9a0*/  ATOMS.CAST.SPIN P0, [R5+0xbc], R2, R3 ;  /* 0x0000bc020500758d */ /* 0x000e240001800003 */
[----:B0-----:R-:W-:Y:S05]  /*d9b0*/  @!P0 BRA `(.L_x_2465) ;  /* 0xfffffffc00ec8947 */ /* 0x001fea000383ffff */
[----:B------:R-:W-:Y:S05]  /*d9c0*/  BSYNC.RECONVERGENT B0 ;  /* 0x0000000000007941 */ /* 0x000fea0003800200 */
.L_x_2464:
        /* <DEDUP_REMOVED lines=13> */
.L_x_2467:
[----:B------:R-:W-:Y:S05]  /*daa0*/  BSYNC.RECONVERGENT B2 ;  /* 0x0000000000027941 */ /* 0x000fea0003800200 */
.L_x_2466:
[----:B------:R-:W0:Y:S01]  /*dab0*/  S2UR UR4, SR_CgaCtaId ;  /* 0x00000000000479c3 */ /* 0x000e220000008800 */
[----:B------:R-:W-:Y:S01]  /*dac0*/  BSSY.RECONVERGENT B0, `(.L_x_2468) ;  /* 0x0000008000007945 */ /* 0x000fe20003800200 */
[----:B------:R-:W-:Y:S02]  /*dad0*/  UMOV UR5, 0x400 ;  /* 0x0000040000057882 */ /* 0x000fe40000000000 */
[----:B0-----:R-:W-:-:S12]  /*dae0*/  ULEA UR4, UR4, UR5, 0x18 ;  /* 0x0000000504047291 */ /* 0x001fd8000f8ec0ff */
.L_x_2469:
[----:B------:R-:W0:Y:S01]  /*daf0*/  LDS R2, [UR4+0xc0] ;  /* 0x0000c004ff027984 */ /* 0x000e220008000800 */
[----:B------:R-:W-:Y:S01]  /*db00*/  MOV R5, UR4 ;  /* 0x0000000400057c02 */ /* 0x000fe20008000f00 */
[----:B0-----:R-:W-:-:S05]  /*db10*/  FADD R3, R4, R2 ;  /* 0x0000000204037221 */ /* 0x001fca0000000000 */
[----:B------:R-:W0:Y:S02]  /*db20*/  ATOMS.CAST.SPIN P0, [R5+0xc0], R2, R3 ;  /* 0x0000c0020500758d */ /* 0x000e240001800003 */
[----:B0-----:R-:W-:Y:S05]  /*db30*/  @!P0 BRA `(.L_x_2469) ;  /* 0xfffffffc00ec8947 */ /* 0x001fea000383ffff */
[----:B------:R-:W-:Y:S05]  /*db40*/  BSYNC.RECONVERGENT B0 ;  /* 0x0000000000007941 */ /* 0x000fea0003800200 */
.L_x_2468:
        /* <DEDUP_REMOVED lines=13> */
.L_x_2471:
[----:B------:R-:W-:Y:S05]  /*dc20*/  BSYNC.RECONVERGENT B2 ;  /* 0x0000000000027941 */ /* 0x000fea0003800200 */
.L_x_2470:
[----:B------:R-:W0:Y:S01]  /*dc30*/  S2UR UR4, SR_CgaCtaId ;  /* 0x00000000000479c3 */ /* 0x000e220000008800 */
[----:B------:R-:W-:Y:S01]  /*dc40*/  BSSY.RECONVERGENT B0, `(.L_x_2472) ;  /* 0x0000008000007945 */ /* 0x000fe20003800200 */
[----:B------:R-:W-:Y:S02]  /*dc50*/  UMOV UR5, 0x400 ;  /* 0x0000040000057882 */ /* 0x000fe40000000000 */
[----:B0-----:R-:W-:-:S12]  /*dc60*/  ULEA UR4, UR4, UR5, 0x18 ;  /* 0x0000000504047291 */ /* 0x001fd8000f8ec0ff */
.L_x_2473:
[----:B------:R-:W0:Y:S01]  /*dc70*/  LDS R2, [UR4+0xc4] ;  /* 0x0000c404ff027984 */ /* 0x000e220008000800 */
[----:B------:R-:W-:Y:S01]  /*dc80*/  MOV R5, UR4 ;  /* 0x0000000400057c02 */ /* 0x000fe20008000f00 */
[----:B0-----:R-:W-:-:S05]  /*dc90*/  FADD R3, R4, R2 ;  /* 0x0000000204037221 */ /* 0x001fca0000000000 */
[----:B------:R-:W0:Y:S02]  /*dca0*/  ATOMS.CAST.SPIN P0, [R5+0xc4], R2, R3 ;  /* 0x0000c4020500758d */ /* 0x000e240001800003 */
[----:B0-----:R-:W-:Y:S05]  /*dcb0*/  @!P0 BRA `(.L_x_2473) ;  /* 0xfffffffc00ec8947 */ /* 0x001fea000383ffff */
[----:B------:R-:W-:Y:S05]  /*dcc0*/  BSYNC.RECONVERGENT B0 ;  /* 0x0000000000007941 */ /* 0x000fea0003800200 */
.L_x_2472:
        /* <DEDUP_REMOVED lines=13> */
.L_x_2475:
[----:B------:R-:W-:Y:S05]  /*dda0*/  BSYNC.RECONVERGENT B2 ;  /* 0x0000000000027941 */ /* 0x000fea0003800200 */
.L_x_2474:
[----:B------:R-:W0:Y:S01]  /*ddb0*/  S2UR UR4, SR_CgaCtaId ;  /* 0x00000000000479c3 */ /* 0x000e220000008800 */
[----:B------:R-:W-:Y:S01]  /*ddc0*/  BSSY.RECONVERGENT B0, `(.L_x_2476) ;  /* 0x0000008000007945 */ /* 0x000fe20003800200 */
[----:B------:R-:W-:Y:S02]  /*ddd0*/  UMOV UR5, 0x400 ;  /* 0x0000040000057882 */ /* 0x000fe40000000000 */
[----:B0-----:R-:W-:-:S12]  /*dde0*/  ULEA UR4, UR4, UR5, 0x18 ;  /* 0x0000000504047291 */ /* 0x001fd8000f8ec0ff */
.L_x_2477:
[----:B------:R-:W0:Y:S01]  /*ddf0*/  LDS R2, [UR4+0xc8] ;  /* 0x0000c804ff027984 */ /* 0x000e220008000800 */
[----:B------:R-:W-:Y:S01]  /*de00*/  MOV R5, UR4 ;  /* 0x0000000400057c02 */ /* 0x000fe20008000f00 */
[----:B0-----:R-:W-:-:S05]  /*de10*/  FADD R3, R4, R2 ;  /* 0x0000000204037221 */ /* 0x001fca0000000000 */
[----:B------:R-:W0:Y:S02]  /*de20*/  ATOMS.CAST.SPIN P0, [R5+0xc8], R2, R3 ;  /* 0x0000c8020500758d */ /* 0x000e240001800003 */
[----:B0-----:R-:W-:Y:S05]  /*de30*/  @!P0 BRA `(.L_x_2477) ;  /* 0xfffffffc00ec8947 */ /* 0x001fea000383ffff */
[----:B------:R-:W-:Y:S05]  /*de40*/  BSYNC.RECONVERGENT B0 ;  /* 0x0000000000007941 */ /* 0x000fea0003800200 */
.L_x_2476:
        /* <DEDUP_REMOVED lines=13> */
.L_x_2479:
[----:B------:R-:W-:Y:S05]  /*df20*/  BSYNC.RECONVERGENT B2 ;  /* 0x0000000000027941 */ /* 0x000fea0003800200 */
.L_x_2478:
[----:B------:R-:W0:Y:S01]  /*df30*/  S2UR UR4, SR_CgaCtaId ;  /* 0x00000000000479c3 */ /* 0x000e220000008800 */
[----:B------:R-:W-:Y:S01]  /*df40*/  BSSY.RECONVERGENT B0, `(.L_x_2480) ;  /* 0x0000008000007945 */ /* 0x000fe20003800200 */
[----:B------:R-:W-:Y:S02]  /*df50*/  UMOV UR5, 0x400 ;  /* 0x0000040000057882 */ /* 0x000fe40000000000 */
[----:B0-----:R-:W-:-:S12]  /*df60*/  ULEA UR4, UR4, UR5, 0x18 ;  /* 0x0000000504047291 */ /* 0x001fd8000f8ec0ff */
.L_x_2481:
[----:B------:R-:W0:Y:S01]  /*df70*/  LDS R2, [UR4+0xcc] ;  /* 0x0000cc04ff027984 */ /* 0x000e220008000800 */
[----:B------:R-:W-:Y:S01]  /*df80*/  MOV R5, UR4 ;  /* 0x0000000400057c02 */ /* 0x000fe20008000f00 */
[----:B0-----:R-:W-:-:S05]  /*df90*/  FADD R3, R4, R2 ;  /* 0x0000000204037221 */ /* 0x001fca0000000000 */
[----:B------:R-:W0:Y:S02]  /*dfa0*/  ATOMS.CAST.SPIN P0, [R5+0xcc], R2, R3 ;  /* 0x0000cc020500758d */ /* 0x000e240001800003 */
[----:B0-----:R-:W-:Y:S05]  /*dfb0*/  @!P0 BRA `(.L_x_2481) ;  /* 0xfffffffc00ec8947 */ /* 0x001fea000383ffff */
[----:B------:R-:W-:Y:S05]  /*dfc0*/  BSYNC.RECONVERGENT B0 ;  /* 0x0000000000007941 */ /* 0x000fea0003800200 */
.L_x_2480:
        /* <DEDUP_REMOVED lines=13> */
.L_x_2483:
[----:B------:R-:W-:Y:S05]  /*e0a0*/  BSYNC.RECONVERGENT B2 ;  /* 0x0000000000027941 */ /* 0x000fea0003800200 */
.L_x_2482:
[----:B------:R-:W0:Y:S01]  /*e0b0*/  S2UR UR4, SR_CgaCtaId ;  /* 0x00000000000479c3 */ /* 0x000e220000008800 */
[----:B------:R-:W-:Y:S01]  /*e0c0*/  BSSY.RECONVERGENT B0, `(.L_x_2484) ;  /* 0x0000008000007945 */ /* 0x000fe20003800200 */
[----:B------:R-:W-:Y:S02]  /*e0d0*/  UMOV UR5, 0x400 ;  /* 0x0000040000057882 */ /* 0x000fe40000000000 */
[----:B0-----:R-:W-:-:S12]  /*e0e0*/  ULEA UR4, UR4, UR5, 0x18 ;  /* 0x0000000504047291 */ /* 0x001fd8000f8ec0ff */
.L_x_2485:
[----:B------:R-:W0:Y:S01]  /*e0f0*/  LDS R2, [UR4+0xd0] ;  /* 0x0000d004ff027984 */ /* 0x000e220008000800 */
[----:B------:R-:W-:Y:S01]  /*e100*/  MOV R5, UR4 ;  /* 0x0000000400057c02 */ /* 0x000fe20008000f00 */
[----:B0-----:R-:W-:-:S05]  /*e110*/  FADD R3, R4, R2 ;  /* 0x0000000204037221 */ /* 0x001fca0000000000 */
[----:B------:R-:W0:Y:S02]  /*e120*/  ATOMS.CAST.SPIN P0, [R5+0xd0], R2, R3 ;  /* 0x0000d0020500758d */ /* 0x000e240001800003 */
[----:B0-----:R-:W-:Y:S05]  /*e130*/  @!P0 BRA `(.L_x_2485) ;  /* 0xfffffffc00ec8947 */ /* 0x001fea000383ffff */
[----:B------:R-:W-:Y:S05]  /*e140*/  BSYNC.RECONVERGENT B0 ;  /* 0x0000000000007941 */ /* 0x000fea0003800200 */
.L_x_2484:
        /* <DEDUP_REMOVED lines=13> */
.L_x_2487:
[----:B------:R-:W-:Y:S05]  /*e220*/  BSYNC.RECONVERGENT B2 ;  /* 0x0000000000027941 */ /* 0x000fea0003800200 */
.L_x_2486:
[----:B------:R-:W0:Y:S01]  /*e230*/  S2UR UR4, SR_CgaCtaId ;  /* 0x00000000000479c3 */ /* 0x000e220000008800 */
[----:B------:R-:W-:Y:S01]  /*e240*/  BSSY.RECONVERGENT B0, `(.L_x_2488) ;  /* 0x0000008000007945 */ /* 0x000fe20003800200 */
[----:B------:R-:W-:Y:S02]  /*e250*/  UMOV UR5, 0x400 ;  /* 0x0000040000057882 */ /* 0x000fe40000000000 */
[----:B0-----:R-:W-:-:S12]  /*e260*/  ULEA UR4, UR4, UR5, 0x18 ;  /* 0x0000000504047291 */ /* 0x001fd8000f8ec0ff */
.L_x_2489:
[----:B------:R-:W0:Y:S01]  /*e270*/  LDS R2, [UR4+0xd4] ;  /* 0x0000d404ff027984 */ /* 0x000e220008000800 */
[----:B------:R-:W-:Y:S01]  /*e280*/  MOV R5, UR4 ;  /* 0x0000000400057c02 */ /* 0x000fe20008000f00 */
[----:B0-----:R-:W-:-:S05]  /*e290*/  FADD R3, R4, R2 ;  /* 0x0000000204037221 */ /* 0x001fca0000000000 */
[----:B------:R-:W0:Y:S02]  /*e2a0*/  ATOMS.CAST.SPIN P0, [R5+0xd4], R2, R3 ;  /* 0x0000d4020500758d */ /* 0x000e240001800003 */
[----:B0-----:R-:W-:Y:S05]  /*e2b0*/  @!P0 BRA `(.L_x_2489) ;  /* 0xfffffffc00ec8947 */ /* 0x001fea000383ffff */
[----:B------:R-:W-:Y:S05]  /*e2c0*/  BSYNC.RECONVERGENT B0 ;  /* 0x0000000000007941 */ /* 0x000fea0003800200 */
.L_x_2488:
        /* <DEDUP_REMOVED lines=13> */
.L_x_2491:
[----:B------:R-:W-:Y:S05]  /*e3a0*/  BSYNC.RECONVERGENT B2 ;  /* 0x0000000000027941 */ /* 0x000fea0003800200 */
.L_x_2490:
[----:B------:R-:W0:Y:S01]  /*e3b0*/  S2UR UR4, SR_CgaCtaId ;  /* 0x00000000000479c3 */ /* 0x000e220000008800 */
[----:B------:R-:W-:Y:S01]  /*e3c0*/  BSSY.RECONVERGENT B0, `(.L_x_2492) ;  /* 0x0000008000007945 */ /* 0x000fe20003800200 */
[----:B------:R-:W-:Y:S02]  /*e3d0*/  UMOV UR5, 0x400 ;  /* 0x0000040000057882 */ /* 0x000fe40000000000 */
[----:B0-----:R-:W-:-:S12]  /*e3e0*/  ULEA UR4, UR4, UR5, 0x18 ;  /* 0x0000000504047291 */ /* 0x001fd8000f8ec0ff */
.L_x_2493:
[----:B------:R-:W0:Y:S01]  /*e3f0*/  LDS R2, [UR4+0xd8] ;  /* 0x0000d804ff027984 */ /* 0x000e220008000800 */
[----:B------:R-:W-:Y:S01]  /*e400*/  MOV R5, UR4 ;  /* 0x0000000400057c02 */ /* 0x000fe20008000f00 */
[----:B0-----:R-:W-:-:S05]  /*e410*/  FADD R3, R4, R2 ;  /* 0x0000000204037221 */ /* 0x001fca0000000000 */
[----:B------:R-:W0:Y:S02]  /*e420*/  ATOMS.CAST.SPIN P0, [R5+0xd8], R2, R3 ;  /* 0x0000d8020500758d */ /* 0x000e240001800003 */
[----:B0-----:R-:W-:Y:S05]  /*e430*/  @!P0 BRA `(.L_x_2493) ;  /* 0xfffffffc00ec8947 */ /* 0x001fea000383ffff */
[----:B------:R-:W-:Y:S05]  /*e440*/  BSYNC.RECONVERGENT B0 ;  /* 0x0000000000007941 */ /* 0x000fea0003800200 */
.L_x_2492:
        /* <DEDUP_REMOVED lines=13> */
.L_x_2495:
[----:B------:R-:W-:Y:S05]  /*e520*/  BSYNC.RECONVERGENT B2 ;  /* 0x0000000000027941 */ /* 0x000fea0003800200 */
.L_x_2494:
[----:B------:R-:W0:Y:S01]  /*e530*/  S2UR UR4, SR_CgaCtaId ;  /* 0x00000000000479c3 */ /* 0x000e220000008800 */
[----:B------:R-:W-:Y:S01]  /*e540*/  BSSY.RECONVERGENT B0, `(.L_x_2496) ;  /* 0x0000008000007945 */ /* 0x000fe20003800200 */
[----:B------:R-:W-:Y:S02]  /*e550*/  UMOV UR5, 0x400 ;  /* 0x0000040000057882 */ /* 0x000fe40000000000 */
[----:B0-----:R-:W-:-:S12]  /*e560*/  ULEA UR4, UR4, UR5, 0x18 ;  /* 0x0000000504047291 */ /* 0x001fd8000f8ec0ff */
.L_x_2497:
[----:B------:R-:W0:Y:S01]  /*e570*/  LDS R2, [UR4+0xdc] ;  /* 0x0000dc04ff027984 */ /* 0x000e220008000800 */
[----:B------:R-:W-:Y:S01]  /*e580*/  MOV R5, UR4 ;  /* 0x0000000400057c02 */ /* 0x000fe20008000f00 */
[----:B0-----:R-:W-:-:S05]  /*e590*/  FADD R3, R4, R2 ;  /* 0x0000000204037221 */ /* 0x001fca0000000000 */
[----:B------:R-:W0:Y:S02]  /*e5a0*/  ATOMS.CAST.SPIN P0, [R5+0xdc], R2, R3 ;  /* 0x0000dc020500758d */ /* 0x000e240001800003 */
[----:B0-----:R-:W-:Y:S05]  /*e5b0*/  @!P0 BRA `(.L_x_2497) ;  /* 0xfffffffc00ec8947 */ /* 0x001fea000383ffff */
[----:B------:R-:W-:Y:S05]  /*e5c0*/  BSYNC.RECONVERGENT B0 ;  /* 0x0000000000007941 */ /* 0x000fea0003800200 */
.L_x_2496:
        /* <DEDUP_REMOVED lines=13> */
.L_x_2499:
[----:B------:R-:W-:Y:S05]  /*e6a0*/  BSYNC.RECONVERGENT B2 ;  /* 0x0000000000027941 */ /* 0x000fea0003800200 */
.L_x_2498:
[----:B------:R-:W0:Y:S01]  /*e6b0*/  S2UR UR4, SR_CgaCtaId ;  /* 0x00000000000479c3 */ /* 0x000e220000008800 */
[----:B------:R-:W-:Y:S01]  /*e6c0*/  BSSY.RECONVERGENT B0, `(.L_x_2500) ;  /* 0x0000008000007945 */ /* 0x000fe20003800200 */
[----:B------:R-:W-:Y:S02]  /*e6d0*/  UMOV UR5, 0x400 ;  /* 0x0000040000057882 */ /* 0x000fe40000000000 */
[----:B0-----:R-:W-:-:S12]  /*e6e0*/  ULEA UR4, UR4, UR5, 0x18 ;  /* 0x0000000504047291 */ /* 0x001fd8000f8ec0ff */
.L_x_2501:
[----:B------:R-:W0:Y:S01]  /*e6f0*/  LDS R2, [UR4+0xe0] ;  /* 0x0000e004ff027984 */ /* 0x000e220008000800 */
[----:B------:R-:W-:Y:S01]  /*e700*/  MOV R5, UR4 ;  /* 0x0000000400057c02 */ /* 0x000fe20008000f00 */
[----:B0-----:R-:W-:-:S05]  /*e710*/  FADD R3, R4, R2 ;  /* 0x0000000204037221 */ /* 0x001fca0000000000 */
[----:B------:R-:W0:Y:S02]  /*e720*/  ATOMS.CAST.SPIN P0, [R5+0xe0], R2, R3 ;  /* 0x0000e0020500758d */ /* 0x000e240001800003 */
[----:B0-----:R-:W-:Y:S05]  /*e730*/  @!P0 BRA `(.L_x_2501) ;  /* 0xfffffffc00ec8947 */ /* 0x001fea000383ffff */
[----:B------:R-:W-:Y:S05]  /*e740*/  BSYNC.RECONVERGENT B0 ;  /* 0x0000000000007941 */ /* 0x000fea0003800200 */
.L_x_2500:
        /* <DEDUP_REMOVED lines=13> */
.L_x_2503:
[----:B------:R-:W-:Y:S05]  /*e820*/  BSYNC.RECONVERGENT B2 ;  /* 0x0000000000027941 */ /* 0x000fea0003800200 */
.L_x_2502:
[----:B------:R-:W0:Y:S01]  /*e830*/  S2UR UR4, SR_CgaCtaId ;  /* 0x00000000000479c3 */ /* 0x000e220000008800 */
[----:B------:R-:W-:Y:S01]  /*e840*/  BSSY.RECONVERGENT B0, `(.L_x_2504) ;  /* 0x0000008000007945 */ /* 0x000fe20003800200 */
[----:B------:R-:W-:Y:S02]  /*e850*/  UMOV UR5, 0x400 ;  /* 0x0000040000057882 */ /* 0x000fe40000000000 */
[----:B0-----:R-:W-:-:S12]  /*e860*/  ULEA UR4, UR4, UR5, 0x18 ;  /* 0x0000000504047291 */ /* 0x001fd8000f8ec0ff */
.L_x_2505:
[----:B------:R-:W0:Y:S01]  /*e870*/  LDS R2, [UR4+0xe4] ;  /* 0x0000e404ff027984 */ /* 0x000e220008000800 */
[----:B------:R-:W-:Y:S01]  /*e880*/  MOV R5, UR4 ;  /* 0x0000000400057c02 */ /* 0x000fe20008000f00 */
[----:B0-----:R-:W-:-:S05]  /*e890*/  FADD R3, R4, R2 ;  /* 0x0000000204037221 */ /* 0x001fca0000000000 */
[----:B------:R-:W0:Y:S02]  /*e8a0*/  ATOMS.CAST.SPIN P0, [R5+0xe4], R2, R3 ;  /* 0x0000e4020500758d */ /* 0x000e240001800003 */
[----:B0-----:R-:W-:Y:S05]  /*e8b0*/  @!P0 BRA `(.L_x_2505) ;  /* 0xfffffffc00ec8947 */ /* 0x001fea000383ffff */
[----:B------:R-:W-:Y:S05]  /*e8c0*/  BSYNC.RECONVERGENT B0 ;  /* 0x0000000000007941 */ /* 0x000fea0003800200 */
.L_x_2504:
        /* <DEDUP_REMOVED lines=13> */
.L_x_2507:
[----:B------:R-:W-:Y:S05]  /*e9a0*/  BSYNC.RECONVERGENT B2 ;  /* 0x0000000000027941 */ /* 0x000fea0003800200 */
.L_x_2506:
[----:B------:R-:W0:Y:S01]  /*e9b0*/  S2UR UR4, SR_CgaCtaId ;  /* 0x00000000000479c3 */ /* 0x000e220000008800 */
[----:B------:R-:W-:Y:S01]  /*e9c0*/  BSSY.RECONVERGENT B0, `(.L_x_2508) ;  /* 0x0000008000007945 */ /* 0x000fe20003800200 */
[----:B------:R-:W-:Y:S02]  /*e9d0*/  UMOV UR5, 0x400 ;  /* 0x0000040000057882 */ /* 0x000fe40000000000 */
[----:B0-----:R-:W-:-:S12]  /*e9e0*/  ULEA UR4, UR4, UR5, 0x18 ;  /* 0x0000000504047291 */ /* 0x001fd8000f8ec0ff */
.L_x_2509:
[----:B------:R-:W0:Y:S01]  /*e9f0*/  LDS R2, [UR4+0xe8] ;  /* 0x0000e804ff027984 */ /* 0x000e220008000800 */
[----:B------:R-:W-:Y:S01]  /*ea00*/  MOV R5, UR4 ;  /* 0x0000000400057c02 */ /* 0x000fe20008000f00 */
[----:B0-----:R-:W-:-:S05]  /*ea10*/  FADD R3, R4, R2 ;  /* 0x0000000204037221 */ /* 0x001fca0000000000 */
[----:B------:R-:W0:Y:S02]  /*ea20*/  ATOMS.CAST.SPIN P0, [R5+0xe8], R2, R3 ;  /* 0x0000e8020500758d */ /* 0x000e240001800003 */
[----:B0-----:R-:W-:Y:S05]  /*ea30*/  @!P0 BRA `(.L_x_2509) ;  /* 0xfffffffc00ec8947 */ /* 0x001fea000383ffff */
[----:B------:R-:W-:Y:S05]  /*ea40*/  BSYNC.RECONVERGENT B0 ;  /* 0x0000000000007941 */ /* 0x000fea0003800200 */
.L_x_2508:
        /* <DEDUP_REMOVED lines=13> */
.L_x_2511:
[----:B------:R-:W-:Y:S05]  /*eb20*/  BSYNC.RECONVERGENT B2 ;  /* 0x0000000000027941 */ /* 0x000fea0003800200 */
.L_x_2510:
[----:B------:R-:W0:Y:S01]  /*eb30*/  S2UR UR4, SR_CgaCtaId ;  /* 0x00000000000479c3 */ /* 0x000e220000008800 */
[----:B------:R-:W-:Y:S01]  /*eb40*/  BSSY.RECONVERGENT B0, `(.L_x_2512) ;  /* 0x0000008000007945 */ /* 0x000fe20003800200 */
[----:B------:R-:W-:Y:S02]  /*eb50*/  UMOV UR5, 0x400 ;  /* 0x0000040000057882 */ /* 0x000fe40000000000 */
[----:B0-----:R-:W-:-:S12]  /*eb60*/  ULEA UR4, UR4, UR5, 0x18 ;  /* 0x0000000504047291 */ /* 0x001fd8000f8ec0ff */
.L_x_2513:
[----:B------:R-:W0:Y:S01]  /*eb70*/  LDS R2, [UR4+0xec] ;  /* 0x0000ec04ff027984 */ /* 0x000e220008000800 */
[----:B------:R-:W-:Y:S01]  /*eb80*/  MOV R5, UR4 ;  /* 0x0000000400057c02 */ /* 0x000fe20008000f00 */
[----:B0-----:R-:W-:-:S05]  /*eb90*/  FADD R3, R4, R2 ;  /* 0x0000000204037221 */ /* 0x001fca0000000000 */
[----:B------:R-:W0:Y:S02]  /*eba0*/  ATOMS.CAST.SPIN P0, [R5+0xec], R2, R3 ;  /* 0x0000ec020500758d */ /* 0x000e240001800003 */
[----:B0-----:R-:W-:Y:S05]  /*ebb0*/  @!P0 BRA `(.L_x_2513) ;  /* 0xfffffffc00ec8947 */ /* 0x001fea000383ffff */
[----:B------:R-:W-:Y:S05]  /*ebc0*/  BSYNC.RECONVERGENT B0 ;  /* 0x0000000000007941 */ /* 0x000fea0003800200 */
.L_x_2512:
        /* <DEDUP_REMOVED lines=13> */
.L_x_2515:
[----:B------:R-:W-:Y:S05]  /*eca0*/  BSYNC.RECONVERGENT B2 ;  /* 0x0000000000027941 */ /* 0x000fea0003800200 */
.L_x_2514:
[----:B------:R-:W0:Y:S01]  /*ecb0*/  S2UR UR4, SR_CgaCtaId ;  /* 0x00000000000479c3 */ /* 0x000e220000008800 */
[----:B------:R-:W-:Y:S01]  /*ecc0*/  BSSY.RECONVERGENT B0, `(.L_x_2516) ;  /* 0x0000008000007945 */ /* 0x000fe20003800200 */
[----:B------:R-:W-:Y:S02]  /*ecd0*/  UMOV UR5, 0x400 ;  /* 0x0000040000057882 */ /* 0x000fe40000000000 */
[----:B0-----:R-:W-:-:S12]  /*ece0*/  ULEA UR4, UR4, UR5, 0x18 ;  /* 0x0000000504047291 */ /* 0x001fd8000f8ec0ff */
.L_x_2517:
[----:B------:R-:W0:Y:S01]  /*ecf0*/  LDS R2, [UR4+0xf0] ;  /* 0x0000f004ff027984 */ /* 0x000e220008000800 */
[----:B------:R-:W-:Y:S01]  /*ed00*/  MOV R5, UR4 ;  /* 0x0000000400057c02 */ /* 0x000fe20008000f00 */
[----:B0-----:R-:W-:-:S05]  /*ed10*/  FADD R3, R4, R2 ;  /* 0x0000000204037221 */ /* 0x001fca0000000000 */
[----:B------:R-:W0:Y:S02]  /*ed20*/  ATOMS.CAST.SPIN P0, [R5+0xf0], R2, R3 ;  /* 0x0000f0020500758d */ /* 0x000e240001800003 */
[----:B0-----:R-:W-:Y:S05]  /*ed30*/  @!P0 BRA `(.L_x_2517) ;  /* 0xfffffffc00ec8947 */ /* 0x001fea000383ffff */
[----:B------:R-:W-:Y:S05]  /*ed40*/  BSYNC.RECONVERGENT B0 ;  /* 0x0000000000007941 */ /* 0x000fea0003800200 */
.L_x_2516:
        /* <DEDUP_REMOVED lines=13> */
.L_x_2519:
[----:B------:R-:W-:Y:S05]  /*ee20*/  BSYNC.RECONVERGENT B2 ;  /* 0x0000000000027941 */ /* 0x000fea0003800200 */
.L_x_2518:
[----:B------:R-:W0:Y:S01]  /*ee30*/  S2UR UR4, SR_CgaCtaId ;  /* 0x00000000000479c3 */ /* 0x000e220000008800 */
[----:B------:R-:W-:Y:S01]  /*ee40*/  BSSY.RECONVERGENT B0, `(.L_x_2520) ;  /* 0x0000008000007945 */ /* 0x000fe20003800200 */
[----:B------:R-:W-:Y:S02]  /*ee50*/  UMOV UR5, 0x400 ;  /* 0x0000040000057882 */ /* 0x000fe40000000000 */
[----:B0-----:R-:W-:-:S12]  /*ee60*/  ULEA UR4, UR4, UR5, 0x18 ;  /* 0x0000000504047291 */ /* 0x001fd8000f8ec0ff */
.L_x_2521:
[----:B------:R-:W0:Y:S01]  /*ee70*/  LDS R2, [UR4+0xf4] ;  /* 0x0000f404ff027984 */ /* 0x000e220008000800 */
[----:B------:R-:W-:Y:S01]  /*ee80*/  MOV R5, UR4 ;  /* 0x0000000400057c02 */ /* 0x000fe20008000f00 */
[----:B0-----:R-:W-:-:S05]  /*ee90*/  FADD R3, R4, R2 ;  /* 0x0000000204037221 */ /* 0x001fca0000000000 */
[----:B------:R-:W0:Y:S02]  /*eea0*/  ATOMS.CAST.SPIN P0, [R5+0xf4], R2, R3 ;  /* 0x0000f4020500758d */ /* 0x000e240001800003 */
[----:B0-----:R-:W-:Y:S05]  /*eeb0*/  @!P0 BRA `(.L_x_2521) ;  /* 0xfffffffc00ec8947 */ /* 0x001fea000383ffff */
[----:B------:R-:W-:Y:S05]  /*eec0*/  BSYNC.RECONVERGENT B0 ;  /* 0x0000000000007941 */ /* 0x000fea0003800200 */
.L_x_2520:
        /* <DEDUP_REMOVED lines=13> */
.L_x_2523:
[----:B------:R-:W-:Y:S05]  /*efa0*/  BSYNC.RECONVERGENT B2 ;  /* 0x0000000000027941 */ /* 0x000fea0003800200 */
.L_x_2522:
[----:B------:R-:W0:Y:S01]  /*efb0*/  S2UR UR4, SR_CgaCtaId ;  /* 0x00000000000479c3 */ /* 0x000e220000008800 */
[----:B------:R-:W-:Y:S01]  /*efc0*/  BSSY.RECONVERGENT B0, `(.L_x_2524) ;  /* 0x0000008000007945 */ /* 0x000fe20003800200 */
[----:B------:R-:W-:Y:S02]  /*efd0*/  UMOV UR5, 0x400 ;  /* 0x0000040000057882 */ /* 0x000fe40000000000 */
[----:B0-----:R-:W-:-:S12]  /*efe0*/  ULEA UR4, UR4, UR5, 0x18 ;  /* 0x0000000504047291 */ /* 0x001fd8000f8ec0ff */
.L_x_2525:
[----:B------:R-:W0:Y:S01]  /*eff0*/  LDS R2, [UR4+0xf8] ;  /* 0x0000f804ff027984 */ /* 0x000e220008000800 */
[----:B------:R-:W-:Y:S01]  /*f000*/  MOV R5, UR4 ;  /* 0x0000000400057c02 */ /* 0x000fe20008000f00 */
[----:B0-----:R-:W-:-:S05]  /*f010*/  FADD R3, R4, R2 ;  /* 0x0000000204037221 */ /* 0x001fca0000000000 */
[----:B------:R-:W0:Y:S02]  /*f020*/  ATOMS.CAST.SPIN P0, [R5+0xf8], R2, R3 ;  /* 0x0000f8020500758d */ /* 0x000e240001800003 */
[----:B0-----:R-:W-:Y:S05]  /*f030*/  @!P0 BRA `(.L_x_2525) ;  /* 0xfffffffc00ec8947 */ /* 0x001fea000383ffff */
[----:B------:R-:W-:Y:S05]  /*f040*/  BSYNC.RECONVERGENT B0 ;  /* 0x0000000000007941 */ /* 0x000fea0003800200 */
.L_x_2524:
        /* <DEDUP_REMOVED lines=13> */
.L_x_2527:
[----:B------:R-:W-:Y:S05]  /*f120*/  BSYNC.RECONVERGENT B2 ;  /* 0x0000000000027941 */ /* 0x000fea0003800200 */
.L_x_2526:
[----:B------:R-:W0:Y:S01]  /*f130*/  S2UR UR4, SR_CgaCtaId ;  /* 0x00000000000479c3 */ /* 0x000e220000008800 */
[----:B------:R-:W-:Y:S01]  /*f140*/  BSSY.RECONVERGENT B0, `(.L_x_2528) ;  /* 0x0000008000007945 */ /* 0x000fe20003800200 */
[----:B------:R-:W-:Y:S02]  /*f150*/  UMOV UR5, 0x400 ;  /* 0x0000040000057882 */ /* 0x000fe40000000000 */
[----:B0-----:R-:W-:-:S12]  /*f160*/  ULEA UR4, UR4, UR5, 0x18 ;  /* 0x0000000504047291 */ /* 0x001fd8000f8ec0ff */
.L_x_2529:
[----:B------:R-:W0:Y:S01]  /*f170*/  LDS R2, [UR4+0xfc] ;  /* 0x0000fc04ff027984 */ /* 0x000e220008000800 */
[----:B------:R-:W-:Y:S01]  /*f180*/  MOV R5, UR4 ;  /* 0x0000000400057c02 */ /* 0x000fe20008000f00 */
[----:B0-----:R-:W-:-:S05]  /*f190*/  FADD R3, R4, R2 ;  /* 0x0000000204037221 */ /* 0x001fca0000000000 */
[----:B------:R-:W0:Y:S02]  /*f1a0*/  ATOMS.CAST.SPIN P0, [R5+0xfc], R2, R3 ;  /* 0x0000fc020500758d */ /* 0x000e240001800003 */
[----:B0-----:R-:W-:Y:S05]  /*f1b0*/  @!P0 BRA `(.L_x_2529) ;  /* 0xfffffffc00ec8947 */ /* 0x001fea000383ffff */
[----:B------:R-:W-:Y:S05]  /*f1c0*/  BSYNC.RECONVERGENT B0 ;  /* 0x0000000000007941 */ /* 0x000fea0003800200 */
.L_x_2528:
        /* <DEDUP_REMOVED lines=13> */
.L_x_2531:
[----:B------:R-:W-:Y:S05]  /*f2a0*/  BSYNC.RECONVERGENT B2 ;  /* 0x0000000000027941 */ /* 0x000fea0003800200 */
.L_x_2530:
[----:B------:R-:W0:Y:S01]  /*f2b0*/  S2UR UR4, SR_CgaCtaId ;  /* 0x00000000000479c3 */ /* 0x000e220000008800 */
[----:B------:R-:W-:Y:S01]  /*f2c0*/  BSSY.RECONVERGENT B0, `(.L_x_2532) ;  /* 0x0000008000007945 */ /* 0x000fe20003800200 */
[----:B------:R-:W-:Y:S02]  /*f2d0*/  UMOV UR5, 0x400 ;  /* 0x0000040000057882 */ /* 0x000fe40000000000 */
[----:B0-----:R-:W-:-:S12]  /*f2e0*/  ULEA UR4, UR4, UR5, 0x18 ;  /* 0x0000000504047291 */ /* 0x001fd8000f8ec0ff */
.L_x_2533:
[----:B------:R-:W0:Y:S01]  /*f2f0*/  LDS R2, [UR4+0x100] ;  /* 0x00010004ff027984 */ /* 0x000e220008000800 */
[----:B------:R-:W-:Y:S01]  /*f300*/  MOV R5, UR4 ;  /* 0x0000000400057c02 */ /* 0x000fe20008000f00 */
[----:B0-----:R-:W-:-:S05]  /*f310*/  FADD R3, R4, R2 ;  /* 0x0000000204037221 */ /* 0x001fca0000000000 */
[----:B------:R-:W0:Y:S02]  /*f320*/  ATOMS.CAST.SPIN P0, [R5+0x100], R2, R3 ;  /* 0x000100020500758d */ /* 0x000e240001800003 */
[----:B0-----:R-:W-:Y:S05]  /*f330*/  @!P0 BRA `(.L_x_2533) ;  /* 0xfffffffc00ec8947 */ /* 0x001fea000383ffff */
[----:B------:R-:W-:Y:S05]  /*f340*/  BSYNC.RECONVERGENT B0 ;  /* 0x0000000000007941 */ /* 0x000fea0003800200 */
.L_x_2532:
        /* <DEDUP_REMOVED lines=13> */
.L_x_2535:
[----:B------:R-:W-:Y:S05]  /*f420*/  BSYNC.RECONVERGENT B2 ;  /* 0x0000000000027941 */ /* 0x000fea0003800200 */
.L_x_2534:
[----:B------:R-:W0:Y:S01]  /*f430*/  S2UR UR4, SR_CgaCtaId ;  /* 0x00000000000479c3 */ /* 0x000e220000008800 */
[----:B------:R-:W-:Y:S01]  /*f440*/  BSSY.RECONVERGENT B0, `(.L_x_2536) ;  /* 0x0000008000007945 */ /* 0x000fe20003800200 */
[----:B------:R-:W-:Y:S02]  /*f450*/  UMOV UR5, 0x400 ;  /* 0x0000040000057882 */ /* 0x000fe40000000000 */
[----:B0-----:R-:W-:-:S12]  /*f460*/  ULEA UR4, UR4, UR5, 0x18 ;  /* 0x0000000504047291 */ /* 0x001fd8000f8ec0ff */
.L_x_2537:
[----:B------:R-:W0:Y:S01]  /*f470*/  LDS R2, [UR4+0x104] ;  /* 0x00010404ff027984 */ /* 0x000e220008000800 */
[----:B------:R-:W-:Y:S01]  /*f480*/  MOV R5, UR4 ;  /* 0x0000000400057c02 */ /* 0x000fe20008000f00 */
[----:B0-----:R-:W-:-:S05]  /*f490*/  FADD R3, R4, R2 ;  /* 0x0000000204037221 */ /* 0x001fca0000000000 */
[----:B------:R-:W0:Y:S02]  /*f4a0*/  ATOMS.CAST.SPIN P0, [R5+0x104], R2, R3 ;  /* 0x000104020500758d */ /* 0x000e240001800003 */
[----:B0-----:R-:W-:Y:S05]  /*f4b0*/  @!P0 BRA `(.L_x_2537) ;  /* 0xfffffffc00ec8947 */ /* 0x001fea000383ffff */
[----:B------:R-:W-:Y:S05]  /*f4c0*/  BSYNC.RECONVERGENT B0 ;  /* 0x0000000000007941 */ /* 0x000fea0003800200 */
.L_x_2536:
        /* <DEDUP_REMOVED lines=13> */
.L_x_2539:
[----:B------:R-:W-:Y:S05]  /*f5a0*/  BSYNC.RECONVERGENT B2 ;  /* 0x0000000000027941 */ /* 0x000fea0003800200 */
.L_x_2538:
[----:B------:R-:W0:Y:S01]  /*f5b0*/  S2UR UR4, SR_CgaCtaId ;  /* 0x00000000000479c3 */ /* 0x000e220000008800 */
[----:B------:R-:W-:Y:S01]  /*f5c0*/  BSSY.RECONVERGENT B0, `(.L_x_2540) ;  /* 0x0000008000007945 */ /* 0x000fe20003800200 */
[----:B------:R-:W-:Y:S02]  /*f5d0*/  UMOV UR5, 0x400 ;  /* 0x0000040000057882 */ /* 0x000fe40000000000 */
[----:B0-----:R-:W-:-:S12]  /*f5e0*/  ULEA UR4, UR4, UR5, 0x18 ;  /* 0x0000000504047291 */ /* 0x001fd8000f8ec0ff */
.L_x_2541:
[----:B------:R-:W0:Y:S01]  /*f5f0*/  LDS R2, [UR4+0x108] ;  /* 0x00010804ff027984 */ /* 0x000e220008000800 */
[----:B------:R-:W-:Y:S01]  /*f600*/  MOV R5, UR4 ;  /* 0x0000000400057c02 */ /* 0x000fe20008000f00 */
[----:B0-----:R-:W-:-:S05]  /*f610*/  FADD R3, R4, R2 ;  /* 0x0000000204037221 */ /* 0x001fca0000000000 */
[----:B------:R-:W0:Y:S02]  /*f620*/  ATOMS.CAST.SPIN P0, [R5+0x108], R2, R3 ;  /* 0x000108020500758d */ /* 0x000e240001800003 */
[----:B0-----:R-:W-:Y:S05]  /*f630*/  @!P0 BRA `(.L_x_2541) ;  /* 0xfffffffc00ec8947 */ /* 0x001fea000383ffff */
[----:B------:R-:W-:Y:S05]  /*f640*/  BSYNC.RECONVERGENT B0 ;  /* 0x0000000000007941 */ /* 0x000fea0003800200 */
.L_x_2540:
        /* <DEDUP_REMOVED lines=13> */
.L_x_2543:
[----:B------:R-:W-:Y:S05]  /*f720*/  BSYNC.RECONVERGENT B2 ;  /* 0x0000000000027941 */ /* 0x000fea0003800200 */
.L_x_2542:
[----:B------:R-:W0:Y:S01]  /*f730*/  S2UR UR4, SR_CgaCtaId ;  /* 0x00000000000479c3 */ /* 0x000e220000008800 */
[----:B------:R-:W-:Y:S01]  /*f740*/  BSSY.RECONVERGENT B0, `(.L_x_2544) ;  /* 0x0000008000007945 */ /* 0x000fe20003800200 */
[----:B------:R-:W-:Y:S02]  /*f750*/  UMOV UR5, 0x400 ;  /* 0x0000040000057882 */ /* 0x000fe40000000000 */
[----:B0-----:R-:W-:-:S12]  /*f760*/  ULEA UR4, UR4, UR5, 0x18 ;  /* 0x0000000504047291 */ /* 0x001fd8000f8ec0ff */
.L_x_2545:
[----:B------:R-:W0:Y:S01]  /*f770*/  LDS R2, [UR4+0x10c] ;  /* 0x00010c04ff027984 */ /* 0x000e220008000800 */
[----:B------:R-:W-:Y:S01]  /*f780*/  MOV R5, UR4 ;  /* 0x0000000400057c02 */ /* 0x000fe20008000f00 */
[----:B0-----:R-:W-:-:S05]  /*f790*/  FADD R3, R4, R2 ;  /* 0x0000000204037221 */ /* 0x001fca0000000000 */
[----:B------:R-:W0:Y:S02]  /*f7a0*/  ATOMS.CAST.SPIN P0, [R5+0x10c], R2, R3 ;  /* 0x00010c020500758d */ /* 0x000e240001800003 */
[----:B0-----:R-:W-:Y:S05]  /*f7b0*/  @!P0 BRA `(.L_x_2545) ;  /* 0xfffffffc00ec8947 */ /* 0x001fea000383ffff */
[----:B------:R-:W-:Y:S05]  /*f7c0*/  BSYNC.RECONVERGENT B0 ;  /* 0x0000000000007941 */ /* 0x000fea0003800200 */
.L_x_2544:
        /* <DEDUP_REMOVED lines=13> */
.L_x_2547:
[----:B------:R-:W-:Y:S05]  /*f8a0*/  BSYNC.RECONVERGENT B2 ;  /* 0x0000000000027941 */ /* 0x000fea0003800200 */
.L_x_2546:
[----:B------:R-:W0:Y:S01]  /*f8b0*/  S2UR UR4, SR_CgaCtaId ;  /* 0x00000000000479c3 */ /* 0x000e220000008800 */
[----:B------:R-:W-:Y:S01]  /*f8c0*/  BSSY.RECONVERGENT B0, `(.L_x_2548) ;  /* 0x0000008000007945 */ /* 0x000fe20003800200 */
[----:B------:R-:W-:Y:S02]  /*f8d0*/  UMOV UR5, 0x400 ;  /* 0x0000040000057882 */ /* 0x000fe40000000000 */
[----:B0-----:R-:W-:-:S12]  /*f8e0*/  ULEA UR4, UR4, UR5, 0x18 ;  /* 0x0000000504047291 */ /* 0x001fd8000f8ec0ff */
.L_x_2549:
[----:B------:R-:W0:Y:S01]  /*f8f0*/  LDS R2, [UR4+0x110] ;  /* 0x00011004ff027984 */ /* 0x000e220008000800 */
[----:B------:R-:W-:Y:S01]  /*f900*/  MOV R5, UR4 ;  /* 0x0000000400057c02 */ /* 0x000fe20008000f00 */
[----:B0-----:R-:W-:-:S05]  /*f910*/  FADD R3, R4, R2 ;  /* 0x0000000204037221 */ /* 0x001fca0000000000 */
[----:B------:R-:W0:Y:S02]  /*f920*/  ATOMS.CAST.SPIN P0, [R5+0x110], R2, R3 ;  /* 0x000110020500758d */ /* 0x000e240001800003 */
[----:B0-----:R-:W-:Y:S05]  /*f930*/  @!P0 BRA `(.L_x_2549) ;  /* 0xfffffffc00ec8947 */ /* 0x001fea000383ffff */
[----:B------:R-:W-:Y:S05]  /*f940*/  BSYNC.RECONVERGENT B0 ;  /* 0x0000000000007941 */ /* 0x000fea0003800200 */
.L_x_2548:
        /* <DEDUP_REMOVED lines=13> */
.L_x_2551:
[----:B------:R-:W-:Y:S05]  /*fa20*/  BSYNC.RECONVERGENT B2 ;  /* 0x0000000000027941 */ /* 0x000fea0003800200 */
.L_x_2550:
[----:B------:R-:W0:Y:S01]  /*fa30*/  S2UR UR4, SR_CgaCtaId ;  /* 0x00000000000479c3 */ /* 0x000e220000008800 */
[----:B------:R-:W-:Y:S01]  /*fa40*/  BSSY.RECONVERGENT B0, `(.L_x_2552) ;  /* 0x0000008000007945 */ /* 0x000fe20003800200 */
[----:B------:R-:W-:Y:S02]  /*fa50*/  UMOV UR5, 0x400 ;  /* 0x0000040000057882 */ /* 0x000fe40000000000 */
[----:B0-----:R-:W-:-:S12]  /*fa60*/  ULEA UR4, UR4, UR5, 0x18 ;  /* 0x0000000504047291 */ /* 0x001fd8000f8ec0ff */
.L_x_2553:
[----:B------:R-:W0:Y:S01]  /*fa70*/  LDS R2, [UR4+0x114] ;  /* 0x00011404ff027984 */ /* 0x000e220008000800 */
[----:B------:R-:W-:Y:S01]  /*fa80*/  MOV R5, UR4 ;  /* 0x0000000400057c02 */ /* 0x000fe20008000f00 */
[----:B0-----:R-:W-:-:S05]  /*fa90*/  FADD R3, R4, R2 ;  /* 0x0000000204037221 */ /* 0x001fca0000000000 */
[----:B------:R-:W0:Y:S02]  /*faa0*/  ATOMS.CAST.SPIN P0, [R5+0x114], R2, R3 ;  /* 0x000114020500758d */ /* 0x000e240001800003 */
[----:B0-----:R-:W-:Y:S05]  /*fab0*/  @!P0 BRA `(.L_x_2553) ;  /* 0xfffffffc00ec8947 */ /* 0x001fea000383ffff */
[----:B------:R-:W-:Y:S05]  /*fac0*/  BSYNC.RECONVERGENT B0 ;  /* 0x0000000000007941 */ /* 0x000fea0003800200 */
.L_x_2552:
        /* <DEDUP_REMOVED lines=13> */
.L_x_2555:
[----:B------:R-:W-:Y:S05]  /*fba0*/  BSYNC.RECONVERGENT B2 ;  /* 0x0000000000027941 */ /* 0x000fea0003800200 */
.L_x_2554:
[----:B------:R-:W0:Y:S01]  /*fbb0*/  S2UR UR4, SR_CgaCtaId ;  /* 0x00000000000479c3 */ /* 0x000e220000008800 */
[----:B------:R-:W-:Y:S01]  /*fbc0*/  BSSY.RECONVERGENT B0, `(.L_x_2556) ;  /* 0x0000008000007945 */ /* 0x000fe20003800200 */
[----:B------:R-:W-:Y:S02]  /*fbd0*/  UMOV UR5, 0x400 ;  /* 0x0000040000057882 */ /* 0x000fe40000000000 */
[----:B0-----:R-:W-:-:S12]  /*fbe0*/  ULEA UR4, UR4, UR5, 0x18 ;  /* 0x0000000504047291 */ /* 0x001fd8000f8ec0ff */
.L_x_2557:
[----:B------:R-:W0:Y:S01]  /*fbf0*/  LDS R2, [UR4+0x118] ;  /* 0x00011804ff027984 */ /* 0x000e220008000800 */
[----:B------:R-:W-:Y:S01]  /*fc00*/  MOV R5, UR4 ;  /* 0x0000000400057c02 */ /* 0x000fe20008000f00 */
[----:B0-----:R-:W-:-:S05]  /*fc10*/  FADD R3, R4, R2 ;  /* 0x0000000204037221 */ /* 0x001fca0000000000 */
[----:B------:R-:W0:Y:S02]  /*fc20*/  ATOMS.CAST.SPIN P0, [R5+0x118], R2, R3 ;  /* 0x000118020500758d */ /* 0x000e240001800003 */
[----:B0-----:R-:W-:Y:S05]  /*fc30*/  @!P0 BRA `(.L_x_2557) ;  /* 0xfffffffc00ec8947 */ /* 0x001fea000383ffff */
[----:B------:R-:W-:Y:S05]  /*fc40*/  BSYNC.RECONVERGENT B0 ;  /* 0x0000000000007941 */ /* 0x000fea0003800200 */
.L_x_2556:
        /* <DEDUP_REMOVED lines=13> */
.L_x_2559:
[----:B------:R-:W-:Y:S05]  /*fd20*/  BSYNC.RECONVERGENT B2 ;  /* 0x0000000000027941 */ /* 0x000fea0003800200 */
.L_x_2558:
[----:B------:R-:W0:Y:S01]  /*fd30*/  S2UR UR4, SR_CgaCtaId ;  /* 0x00000000000479c3 */ /* 0x000e220000008800 */
[----:B------:R-:W-:Y:S01]  /*fd40*/  BSSY.RECONVERGENT B0, `(.L_x_2560) ;  /* 0x0000008000007945 */ /* 0x000fe20003800200 */
[----:B------:R-:W-:Y:S02]  /*fd50*/  UMOV UR5, 0x400 ;  /* 0x0000040000057882 */ /* 0x000fe40000000000 */
[----:B0-----:R-:W-:-:S12]  /*fd60*/  ULEA UR4, UR4, UR5, 0x18 ;  /* 0x0000000504047291 */ /* 0x001fd8000f8ec0ff */
.L_x_2561:
[----:B------:R-:W0:Y:S01]  /*fd70*/  LDS R2, [UR4+0x11c] ;  /* 0x00011c04ff027984 */ /* 0x000e220008000800 */
[----:B------:R-:W-:Y:S01]  /*fd80*/  MOV R5, UR4 ;  /* 0x0000000400057c02 */ /* 0x000fe20008000f00 */
[----:B0-----:R-:W-:-:S05]  /*fd90*/  FADD R3, R4, R2 ;  /* 0x0000000204037221 */ /* 0x001fca0000000000 */
[----:B------:R-:W0:Y:S02]  /*fda0*/  ATOMS.CAST.SPIN P0, [R5+0x11c], R2, R3 ;  /* 0x00011c020500758d */ /* 0x000e240001800003 */
[----:B0-----:R-:W-:Y:S05]  /*fdb0*/  @!P0 BRA `(.L_x_2561) ;  /* 0xfffffffc00ec8947 */ /* 0x001fea000383ffff */
[----:B------:R-:W-:Y:S05]  /*fdc0*/  BSYNC.RECONVERGENT B0 ;  /* 0x0000000000007941 */ /* 0x000fea0003800200 */
.L_x_2560:
        /* <DEDUP_REMOVED lines=13> */
.L_x_2563:
[----:B------:R-:W-:Y:S05]  /*fea0*/  BSYNC.RECONVERGENT B2 ;  /* 0x0000000000027941 */ /* 0x000fea0003800200 */
.L_x_2562:
[----:B------:R-:W0:Y:S01]  /*feb0*/  S2UR UR4, SR_CgaCtaId ;  /* 0x00000000000479c3 */ /* 0x000e220000008800 */
[----:B------:R-:W-:Y:S01]  /*fec0*/  BSSY.RECONVERGENT B0, `(.L_x_2564) ;  /* 0x0000008000007945 */ /* 0x000fe20003800200 */
[----:B------:R-:W-:Y:S02]  /*fed0*/  UMOV UR5, 0x400 ;  /* 0x0000040000057882 */ /* 0x000fe40000000000 */
[----:B0-----:R-:W-:-:S12]  /*fee0*/  ULEA UR4, UR4, UR5, 0x18 ;  /* 0x0000000504047291 */ /* 0x001fd8000f8ec0ff */
.L_x_2565:
[----:B------:R-:W0:Y:S01]  /*fef0*/  LDS R2, [UR4+0x120] ;  /* 0x00012004ff027984 */ /* 0x000e220008000800 */
[----:B------:R-:W-:Y:S01]  /*ff00*/  MOV R5, UR4 ;  /* 0x0000000400057c02 */ /* 0x000fe20008000f00 */
[----:B0-----:R-:W-:-:S05]  /*ff10*/  FADD R3, R4, R2 ;  /* 0x0000000204037221 */ /* 0x001fca0000000000 */
[----:B------:R-:W0:Y:S02]  /*ff20*/  ATOMS.CAST.SPIN P0, [R5+0x120], R2, R3 ;  /* 0x000120020500758d */ /* 0x000e240001800003 */
[----:B0-----:R-:W-:Y:S05]  /*ff30*/  @!P0 BRA `(.L_x_2565) ;  /* 0xfffffffc00ec8947 */ /* 0x001fea000383ffff */
[----:B------:R-:W-:Y:S05]  /*ff40*/  BSYNC.RECONVERGENT B0 ;  /* 0x0000000000007941 */ /* 0x000fea0003800200 */
.L_x_2564:
        /* <DEDUP_REMOVED lines=13> */
.L_x_2567:
[----:B------:R-:W-:Y:S05]  /*10020*/  BSYNC.RECONVERGENT B2 ;  /* 0x0000000000027941 */ /* 0x000fea0003800200 */
.L_x_2566:
[----:B------:R-:W0:Y:S01]  /*10030*/  S2UR UR4, SR_CgaCtaId ;  /* 0x00000000000479c3 */ /* 0x000e220000008800 */
[----:B------:R-:W-:Y:S01]  /*10040*/  BSSY.RECONVERGENT B0, `(.L_x_2568) ;  /* 0x0000008000007945 */ /* 0x000fe20003800200 */
[----:B------:R-:W-:Y:S02]  /*10050*/  UMOV UR5, 0x400 ;  /* 0x0000040000057882 */ /* 0x000fe40000000000 */
[----:B0-----:R-:W-:-:S12]  /*10060*/  ULEA UR4, UR4, UR5, 0x18 ;  /* 0x0000000504047291 */ /* 0x001fd8000f8ec0ff */
.L_x_2569:
[----:B------:R-:W0:Y:S01]  /*10070*/  LDS R2, [UR4+0x124] ;  /* 0x00012404ff027984 */ /* 0x000e220008000800 */
[----:B------:R-:W-:Y:S01]  /*10080*/  MOV R5, UR4 ;  /* 0x0000000400057c02 */ /* 0x000fe20008000f00 */
[----:B0-----:R-:W-:-:S05]  /*10090*/  FADD R3, R4, R2 ;  /* 0x0000000204037221 */ /* 0x001fca0000000000 */
[----:B------:R-:W0:Y:S02]  /*100a0*/  ATOMS.CAST.SPIN P0, [R5+0x124], R2, R3 ;  /* 0x000124020500758d */ /* 0x000e240001800003 */
[----:B0-----:R-:W-:Y:S05]  /*100b0*/  @!P0 BRA `(.L_x_2569) ;  /* 0xfffffffc00ec8947 */ /* 0x001fea000383ffff */
[----:B------:R-:W-:Y:S05]  /*100c0*/  BSYNC.RECONVERGENT B0 ;  /* 0x0000000000007941 */ /* 0x000fea0003800200 */
.L_x_2568:
        /* <DEDUP_REMOVED lines=13> */
.L_x_2571:
[----:B------:R-:W-:Y:S05]  /*101a0*/  BSYNC.RECONVERGENT B2 ;  /* 0x0000000000027941 */ /* 0x000fea0003800200 */
.L_x_2570:
[----:B------:R-:W0:Y:S01]  /*101b0*/  S2UR UR4, SR_CgaCtaId ;  /* 0x00000000000479c3 */ /* 0x000e220000008800 */
[----:B------:R-:W-:Y:S01]  /*101c0*/  BSSY.RECONVERGENT B0, `(.L_x_2572) ;  /* 0x0000008000007945 */ /* 0x000fe20003800200 */
[----:B------:R-:W-:Y:S02]  /*101d0*/  UMOV UR5, 0x400 ;  /* 0x0000040000057882 */ /* 0x000fe40000000000 */
[----:B0-----:R-:W-:-:S12]  /*101e0*/  ULEA UR4, UR4, UR5, 0x18 ;  /* 0x0000000504047291 */ /* 0x001fd8000f8ec0ff */
.L_x_2573:
[----:B------:R-:W0:Y:S01]  /*101f0*/  LDS R2, [UR4+0x128] ;  /* 0x00012804ff027984 */ /* 0x000e220008000800 */
[----:B------:R-:W-:Y:S01]  /*10200*/  MOV R5, UR4 ;  /* 0x0000000400057c02 */ /* 0x000fe20008000f00 */
[----:B0-----:R-:W-:-:S05]  /*10210*/  FADD R3, R4, R2 ;  /* 0x0000000204037221 */ /* 0x001fca0000000000 */
[----:B------:R-:W0:Y:S02]  /*10220*/  ATOMS.CAST.SPIN P0, [R5+0x128], R2, R3 ;  /* 0x000128020500758d */ /* 0x000e240001800003 */
[----:B0-----:R-:W-:Y:S05]  /*10230*/  @!P0 BRA `(.L_x_2573) ;  /* 0xfffffffc00ec8947 */ /* 0x001fea000383ffff */
[----:B------:R-:W-:Y:S05]  /*10240*/  BSYNC.RECONVERGENT B0 ;  /* 0x0000000000007941 */ /* 0x000fea0003800200 */
.L_x_2572:
        /* <DEDUP_REMOVED lines=13> */
.L_x_2575:
[----:B------:R-:W-:Y:S05]  /*10320*/  BSYNC.RECONVERGENT B2 ;  /* 0x0000000000027941 */ /* 0x000fea0003800200 */
.L_x_2574:
[----:B------:R-:W0:Y:S01]  /*10330*/  S2UR UR4, SR_CgaCtaId ;  /* 0x00000000000479c3 */ /* 0x000e220000008800 */
[----:B------:R-:W-:Y:S01]  /*10340*/  BSSY.RECONVERGENT B0, `(.L_x_2576) ;  /* 0x0000008000007945 */ /* 0x000fe20003800200 */
[----:B------:R-:W-:Y:S02]  /*10350*/  UMOV UR5, 0x400 ;  /* 0x0000040000057882 */ /* 0x000fe40000000000 */
[----:B0-----:R-:W-:-:S12]  /*10360*/  ULEA UR4, UR4, UR5, 0x18 ;  /* 0x0000000504047291 */ /* 0x001fd8000f8ec0ff */
.L_x_2577:
[----:B------:R-:W0:Y:S01]  /*10370*/  LDS R2, [UR4+0x12c] ;  /* 0x00012c04ff027984 */ /* 0x000e220008000800 */
[----:B------:R-:W-:Y:S01]  /*10380*/  MOV R5, UR4 ;  /* 0x0000000400057c02 */ /* 0x000fe20008000f00 */
[----:B0-----:R-:W-:-:S05]  /*10390*/  FADD R3, R4, R2 ;  /* 0x0000000204037221 */ /* 0x001fca0000000000 */
[----:B------:R-:W0:Y:S02]  /*103a0*/  ATOMS.CAST.SPIN P0, [R5+0x12c], R2, R3 ;  /* 0x00012c020500758d */ /* 0x000e240001800003 */
[----:B0-----:R-:W-:Y:S05]  /*103b0*/  @!P0 BRA `(.L_x_2577) ;  /* 0xfffffffc00ec8947 */ /* 0x001fea000383ffff */
[----:B------:R-:W-:Y:S05]  /*103c0*/  BSYNC.RECONVERGENT B0 ;  /* 0x0000000000007941 */ /* 0x000fea0003800200 */
.L_x_2576:
        /* <DEDUP_REMOVED lines=13> */
.L_x_2579:
[----:B------:R-:W-:Y:S05]  /*104a0*/  BSYNC.RECONVERGENT B2 ;  /* 0x0000000000027941 */ /* 0x000fea0003800200 */
.L_x_2578:
[----:B------:R-:W0:Y:S01]  /*104b0*/  S2UR UR4, SR_CgaCtaId ;  /* 0x00000000000479c3 */ /* 0x000e220000008800 */
[----:B------:R-:W-:Y:S01]  /*104c0*/  BSSY.RECONVERGENT B0, `(.L_x_2580) ;  /* 0x0000008000007945 */ /* 0x000fe20003800200 */
[----:B------:R-:W-:Y:S02]  /*104d0*/  UMOV UR5, 0x400 ;  /* 0x0000040000057882 */ /* 0x000fe40000000000 */
[----:B0-----:R-:W-:-:S12]  /*104e0*/  ULEA UR4, UR4, UR5, 0x18 ;  /* 0x0000000504047291 */ /* 0x001fd8000f8ec0ff */
.L_x_2581:
[----:B------:R-:W0:Y:S01]  /*104f0*/  LDS R2, [UR4+0x130] ;  /* 0x00013004ff027984 */ /* 0x000e220008000800 */
[----:B------:R-:W-:Y:S01]  /*10500*/  MOV R5, UR4 ;  /* 0x0000000400057c02 */ /* 0x000fe20008000f00 */
[----:B0-----:R-:W-:-:S05]  /*10510*/  FADD R3, R4, R2 ;  /* 0x0000000204037221 */ /* 0x001fca0000000000 */
[----:B------:R-:W0:Y:S02]  /*10520*/  ATOMS.CAST.SPIN P0, [R5+0x130], R2, R3 ;  /* 0x000130020500758d */ /* 0x000e240001800003 */
[----:B0-----:R-:W-:Y:S05]  /*10530*/  @!P0 BRA `(.L_x_2581) ;  /* 0xfffffffc00ec8947 */ /* 0x001fea000383ffff */
[----:B------:R-:W-:Y:S05]  /*10540*/  BSYNC.RECONVERGENT B0 ;  /* 0x0000000000007941 */ /* 0x000fea0003800200 */
.L_x_2580:
        /* <DEDUP_REMOVED lines=13> */
.L_x_2583:
[----:B------:R-:W-:Y:S05]  /*10620*/  BSYNC.RECONVERGENT B2 ;  /* 0x0000000000027941 */ /* 0x000fea0003800200 */
.L_x_2582:
[----:B------:R-:W0:Y:S01]  /*10630*/  S2UR UR4, SR_CgaCtaId ;  /* 0x00000000000479c3 */ /* 0x000e220000008800 */
[----:B------:R-:W-:Y:S01]  /*10640*/  BSSY.RECONVERGENT B0, `(.L_x_2584) ;  /* 0x0000008000007945 */ /* 0x000fe20003800200 */
[----:B------:R-:W-:Y:S02]  /*10650*/  UMOV UR5, 0x400 ;  /* 0x0000040000057882 */ /* 0x000fe40000000000 */
[----:B0-----:R-:W-:-:S12]  /*10660*/  ULEA UR4, UR4, UR5, 0x18 ;  /* 0x0000000504047291 */ /* 0x001fd8000f8ec0ff */
.L_x_2585:
[----:B------:R-:W0:Y:S01]  /*10670*/  LDS R2, [UR4+0x134] ;  /* 0x00013404ff027984 */ /* 0x000e220008000800 */
[----:B------:R-:W-:Y:S01]  /*10680*/  MOV R5, UR4 ;  /* 0x0000000400057c02 */ /* 0x000fe20008000f00 */
[----:B0-----:R-:W-:-:S05]  /*10690*/  FADD R3, R4, R2 ;  /* 0x0000000204037221 */ /* 0x001fca0000000000 */
[----:B------:R-:W0:Y:S02]  /*106a0*/  ATOMS.CAST.SPIN P0, [R5+0x134], R2, R3 ;  /* 0x000134020500758d */ /* 0x000e240001800003 */
[----:B0-----:R-:W-:Y:S05]  /*106b0*/  @!P0 BRA `(.L_x_2585) ;  /* 0xfffffffc00ec8947 */ /* 0x001fea000383ffff */
[----:B------:R-:W-:Y:S05]  /*106c0*/  BSYNC.RECONVERGENT B0 ;  /* 0x0000000000007941 */ /* 0x000fea0003800200 */
.L_x_2584:
        /* <DEDUP_REMOVED lines=13> */
.L_x_2587:
[----:B------:R-:W-:Y:S05]  /*107a0*/  BSYNC.RECONVERGENT B2 ;  /* 0x0000000000027941 */ /* 0x000fea0003800200 */
.L_x_2586:
[----:B------:R-:W0:Y:S01]  /*107b0*/  S2UR UR4, SR_CgaCtaId ;  /* 0x00000000000479c3 */ /* 0x000e220000008800 */
[----:B------:R-:W-:Y:S01]  /*107c0*/  BSSY.RECONVERGENT B0, `(.L_x_2588) ;  /* 0x0000008000007945 */ /* 0x000fe20003800200 */
[----:B------:R-:W-:Y:S02]  /*107d0*/  UMOV UR5, 0x400 ;  /* 0x0000040000057882 */ /* 0x000fe40000000000 */
[----:B0-----:R-:W-:-:S12]  /*107e0*/  ULEA UR4, UR4, UR5, 0x18 ;  /* 0x0000000504047291 */ /* 0x001fd8000f8ec0ff */
.L_x_2589:
[----:B------:R-:W0:Y:S01]  /*107f0*/  LDS R2, [UR4+0x138] ;  /* 0x00013804ff027984 */ /* 0x000e220008000800 */
[----:B------:R-:W-:Y:S01]  /*10800*/  MOV R5, UR4 ;  /* 0x0000000400057c02 */ /* 0x000fe20008000f00 */
[----:B0-----:R-:W-:-:S05]  /*10810*/  FADD R3, R4, R2 ;  /* 0x0000000204037221 */ /* 0x001fca0000000000 */
[----:B------:R-:W0:Y:S02]  /*10820*/  ATOMS.CAST.SPIN P0, [R5+0x138], R2, R3 ;  /* 0x000138020500758d */ /* 0x000e240001800003 */
[----:B0-----:R-:W-:Y:S05]  /*10830*/  @!P0 BRA `(.L_x_2589) ;  /* 0xfffffffc00ec8947 */ /* 0x001fea000383ffff */
[----:B------:R-:W-:Y:S05]  /*10840*/  BSYNC.RECONVERGENT B0 ;  /* 0x0000000000007941 */ /* 0x000fea0003800200 */
.L_x_2588:
        /* <DEDUP_REMOVED lines=13> */
.L_x_2591:
[----:B------:R-:W-:Y:S05]  /*10920*/  BSYNC.RECONVERGENT B2 ;  /* 0x0000000000027941 */ /* 0x000fea0003800200 */
.L_x_2590:
[----:B------:R-:W0:Y:S01]  /*10930*/  S2UR UR4, SR_CgaCtaId ;  /* 0x00000000000479c3 */ /* 0x000e220000008800 */
[----:B------:R-:W-:Y:S01]  /*10940*/  BSSY.RECONVERGENT B0, `(.L_x_2592) ;  /* 0x0000008000007945 */ /* 0x000fe20003800200 */
[----:B------:R-:W-:Y:S02]  /*10950*/  UMOV UR5, 0x400 ;  /* 0x0000040000057882 */ /* 0x000fe40000000000 */
[----:B0-----:R-:W-:-:S12]  /*10960*/  ULEA UR4, UR4, UR5, 0x18 ;  /* 0x0000000504047291 */ /* 0x001fd8000f8ec0ff */
.L_x_2593:
[----:B------:R-:W0:Y:S01]  /*10970*/  LDS R2, [UR4+0x13c] ;  /* 0x00013c04ff027984 */ /* 0x000e220008000800 */
[----:B------:R-:W-:Y:S01]  /*10980*/  MOV R5, UR4 ;  /* 0x0000000400057c02 */ /* 0x000fe20008000f00 */
[----:B0-----:R-:W-:-:S05]  /*10990*/  FADD R3, R4, R2 ;  /* 0x0000000204037221 */ /* 0x001fca0000000000 */
[----:B------:R-:W0:Y:S02]  /*109a0*/  ATOMS.CAST.SPIN P0, [R5+0x13c], R2, R3 ;  /* 0x00013c020500758d */ /* 0x000e240001800003 */
[----:B0-----:R-:W-:Y:S05]  /*109b0*/  @!P0 BRA `(.L_x_2593) ;  /* 0xfffffffc00ec8947 */ /* 0x001fea000383ffff */
[----:B------:R-:W-:Y:S05]  /*109c0*/  BSYNC.RECONVERGENT B0 ;  /* 0x0000000000007941 */ /* 0x000fea0003800200 */
.L_x_2592:
        /* <DEDUP_REMOVED lines=13> */
.L_x_2595:
[----:B------:R-:W-:Y:S05]  /*10aa0*/  BSYNC.RECONVERGENT B2 ;  /* 0x0000000000027941 */ /* 0x000fea0003800200 */
.L_x_2594:
[----:B------:R-:W0:Y:S01]  /*10ab0*/  S2UR UR4, SR_CgaCtaId ;  /* 0x00000000000479c3 */ /* 0x000e220000008800 */
[----:B------:R-:W-:Y:S01]  /*10ac0*/  BSSY.RECONVERGENT B0, `(.L_x_2596) ;  /* 0x0000008000007945 */ /* 0x000fe20003800200 */
[----:B------:R-:W-:Y:S02]  /*10ad0*/  UMOV UR5, 0x400 ;  /* 0x0000040000057882 */ /* 0x000fe40000000000 */
[----:B0-----:R-:W-:-:S12]  /*10ae0*/  ULEA UR4, UR4, UR5, 0x18 ;  /* 0x0000000504047291 */ /* 0x001fd8000f8ec0ff */
.L_x_2597:
[----:B------:R-:W0:Y:S01]  /*10af0*/  LDS R2, [UR4+0x140] ;  /* 0x00014004ff027984 */ /* 0x000e220008000800 */
[----:B------:R-:W-:Y:S01]  /*10b00*/  MOV R5, UR4 ;  /* 0x0000000400057c02 */ /* 0x000fe20008000f00 */
[----:B0-----:R-:W-:-:S05]  /*10b10*/  FADD R3, R4, R2 ;  /* 0x0000000204037221 */ /* 0x001fca0000000000 */
[----:B------:R-:W0:Y:S02]  /*10b20*/  ATOMS.CAST.SPIN P0, [R5+0x140], R2, R3 ;  /* 0x000140020500758d */ /* 0x000e240001800003 */
[----:B0-----:R-:W-:Y:S05]  /*10b30*/  @!P0 BRA `(.L_x_2597) ;  /* 0xfffffffc00ec8947 */ /* 0x001fea000383ffff */
[----:B------:R-:W-:Y:S05]  /*10b40*/  BSYNC.RECONVERGENT B0 ;  /* 0x0000000000007941 */ /* 0x000fea0003800200 */
.L_x_2596:
        /* <DEDUP_REMOVED lines=13> */
.L_x_2599:
[----:B------:R-:W-:Y:S05]  /*10c20*/  BSYNC.RECONVERGENT B2 ;  /* 0x0000000000027941 */ /* 0x000fea0003800200 */
.L_x_2598:
[----:B------:R-:W0:Y:S01]  /*10c30*/  S2UR UR4, SR_CgaCtaId ;  /* 0x00000000000479c3 */ /* 0x000e220000008800 */
[----:B------:R-:W-:Y:S01]  /*10c40*/  BSSY.RECONVERGENT B0, `(.L_x_2600) ;  /* 0x0000008000007945 */ /* 0x000fe20003800200 */
[----:B------:R-:W-:Y:S02]  /*10c50*/  UMOV UR5, 0x400 ;  /* 0x0000040000057882 */ /* 0x000fe40000000000 */
[----:B0-----:R-:W-:-:S12]  /*10c60*/  ULEA UR4, UR4, UR5, 0x18 ;  /* 0x0000000504047291 */ /* 0x001fd8000f8ec0ff */
.L_x_2601:
[----:B------:R-:W0:Y:S01]  /*10c70*/  LDS R2, [UR4+0x144] ;  /* 0x00014404ff027984 */ /* 0x000e220008000800 */
[----:B------:R-:W-:Y:S01]  /*10c80*/  MOV R5, UR4 ;  /* 0x0000000400057c02 */ /* 0x000fe20008000f00 */
[----:B0-----:R-:W-:-:S05]  /*10c90*/  FADD R3, R4, R2 ;  /* 0x0000000204037221 */ /* 0x001fca0000000000 */
[----:B------:R-:W0:Y:S02]  /*10ca0*/  ATOMS.CAST.SPIN P0, [R5+0x144], R2, R3 ;  /* 0x000144020500758d */ /* 0x000e240001800003 */
[----:B0-----:R-:W-:Y:S05]  /*10cb0*/  @!P0 BRA `(.L_x_2601) ;  /* 0xfffffffc00ec8947 */ /* 0x001fea000383ffff */
[----:B------:R-:W-:Y:S05]  /*10cc0*/  BSYNC.RECONVERGENT B0 ;  /* 0x0000000000007941 */ /* 0x000fea0003800200 */
.L_x_2600:
        /* <DEDUP_REMOVED lines=13> */
.L_x_2603:
[----:B------:R-:W-:Y:S05]  /*10da0*/  BSYNC.RECONVERGENT B2 ;  /* 0x0000000000027941 */ /* 0x000fea0003800200 */
.L_x_2602:
[----:B------:R-:W0:Y:S01]  /*10db0*/  S2UR UR4, SR_CgaCtaId ;  /* 0x00000000000479c3 */ /* 0x000e220000008800 */
[----:B------:R-:W-:Y:S01]  /*10dc0*/  BSSY.RECONVERGENT B0, `(.L_x_2604) ;  /* 0x0000008000007945 */ /* 0x000fe20003800200 */
[----:B------:R-:W-:Y:S02]  /*10dd0*/  UMOV UR5, 0x400 ;  /* 0x0000040000057882 */ /* 0x000fe40000000000 */
[----:B0-----:R-:W-:-:S12]  /*10de0*/  ULEA UR4, UR4, UR5, 0x18 ;  /* 0x0000000504047291 */ /* 0x001fd8000f8ec0ff */
.L_x_2605:
[----:B------:R-:W0:Y:S01]  /*10df0*/  LDS R2, [UR4+0x148] ;  /* 0x00014804ff027984 */ /* 0x000e220008000800 */
[----:B------:R-:W-:Y:S01]  /*10e00*/  MOV R5, UR4 ;  /* 0x0000000400057c02 */ /* 0x000fe20008000f00 */
[----:B0-----:R-:W-:-:S05]  /*10e10*/  FADD R3, R4, R2 ;  /* 0x0000000204037221 */ /* 0x001fca0000000000 */
[----:B------:R-:W0:Y:S02]  /*10e20*/  ATOMS.CAST.SPIN P0, [R5+0x148], R2, R3 ;  /* 0x000148020500758d */ /* 0x000e240001800003 */
[----:B0-----:R-:W-:Y:S05]  /*10e30*/  @!P0 BRA `(.L_x_2605) ;  /* 0xfffffffc00ec8947 */ /* 0x001fea000383ffff */
[----:B------:R-:W-:Y:S05]  /*10e40*/  BSYNC.RECONVERGENT B0 ;  /* 0x0000000000007941 */ /* 0x000fea0003800200 */
.L_x_2604:
        /* <DEDUP_REMOVED lines=13> */
.L_x_2607:
[----:B------:R-:W-:Y:S05]  /*10f20*/  BSYNC.RECONVERGENT B2 ;  /* 0x0000000000027941 */ /* 0x000fea0003800200 */
.L_x_2606:
[----:B------:R-:W0:Y:S01]  /*10f30*/  S2UR UR4, SR_CgaCtaId ;  /* 0x00000000000479c3 */ /* 0x000e220000008800 */
[----:B------:R-:W-:Y:S01]  /*10f40*/  BSSY.RECONVERGENT B0, `(.L_x_2608) ;  /* 0x0000008000007945 */ /* 0x000fe20003800200 */
[----:B------:R-:W-:Y:S02]  /*10f50*/  UMOV UR5, 0x400 ;  /* 0x0000040000057882 */ /* 0x000fe40000000000 */
[----:B0-----:R-:W-:-:S12]  /*10f60*/  ULEA UR4, UR4, UR5, 0x18 ;  /* 0x0000000504047291 */ /* 0x001fd8000f8ec0ff */
.L_x_2609:
[----:B------:R-:W0:Y:S01]  /*10f70*/  LDS R2, [UR4+0x14c] ;  /* 0x00014c04ff027984 */ /* 0x000e220008000800 */
[----:B------:R-:W-:Y:S01]  /*10f80*/  MOV R5, UR4 ;  /* 0x0000000400057c02 */ /* 0x000fe20008000f00 */
[----:B0-----:R-:W-:-:S05]  /*10f90*/  FADD R3, R4, R2 ;  /* 0x0000000204037221 */ /* 0x001fca0000000000 */
[----:B------:R-:W0:Y:S02]  /*10fa0*/  ATOMS.CAST.SPIN P0, [R5+0x14c], R2, R3 ;  /* 0x00014c020500758d */ /* 0x000e240001800003 */
[----:B0-----:R-:W-:Y:S05]  /*10fb0*/  @!P0 BRA `(.L_x_2609) ;  /* 0xfffffffc00ec8947 */ /* 0x001fea000383ffff */
[----:B------:R-:W-:Y:S05]  /*10fc0*/  BSYNC.RECONVERGENT B0 ;  /* 0x0000000000007941 */ /* 0x000fea0003800200 */
.L_x_2608:
        /* <DEDUP_REMOVED lines=13> */
.L_x_2611:
[----:B------:R-:W-:Y:S05]  /*110a0*/  BSYNC.RECONVERGENT B2 ;  /* 0x0000000000027941 */ /* 0x000fea0003800200 */
.L_x_2610:
[----:B------:R-:W0:Y:S01]  /*110b0*/  S2UR UR4, SR_CgaCtaId ;  /* 0x00000000000479c3 */ /* 0x000e220000008800 */
[----:B------:R-:W-:Y:S01]  /*110c0*/  BSSY.RECONVERGENT B0, `(.L_x_2612) ;  /* 0x0000008000007945 */ /* 0x000fe20003800200 */
[----:B------:R-:W-:Y:S02]  /*110d0*/  UMOV UR5, 0x400 ;  /* 0x0000040000057882 */ /* 0x000fe40000000000 */
[----:B0-----:R-:W-:-:S12]  /*110e0*/  ULEA UR4, UR4, UR5, 0x18 ;  /* 0x0000000504047291 */ /* 0x001fd8000f8ec0ff */
.L_x_2613:
[----:B------:R-:W0:Y:S01]  /*110f0*/  LDS R2, [UR4+0x150] ;  /* 0x00015004ff027984 */ /* 0x000e220008000800 */
[----:B------:R-:W-:Y:S01]  /*11100*/  MOV R5, UR4 ;  /* 0x0000000400057c02 */ /* 0x000fe20008000f00 */
[----:B0-----:R-:W-:-:S05]  /*11110*/  FADD R3, R4, R2 ;  /* 0x0000000204037221 */ /* 0x001fca0000000000 */
[----:B------:R-:W0:Y:S02]  /*11120*/  ATOMS.CAST.SPIN P0, [R5+0x150], R2, R3 ;  /* 0x000150020500758d */ /* 0x000e240001800003 */
[----:B0-----:R-:W-:Y:S05]  /*11130*/  @!P0 BRA `(.L_x_2613) ;  /* 0xfffffffc00ec8947 */ /* 0x001fea000383ffff */
[----:B------:R-:W-:Y:S05]  /*11140*/  BSYNC.RECONVERGENT B0 ;  /* 0x0000000000007941 */ /* 0x000fea0003800200 */
.L_x_2612:
        /* <DEDUP_REMOVED lines=13> */
.L_x_2615:
[----:B------:R-:W-:Y:S05]  /*11220*/  BSYNC.RECONVERGENT B2 ;  /* 0x0000000000027941 */ /* 0x000fea0003800200 */
.L_x_2614:
[----:B------:R-:W0:Y:S01]  /*11230*/  S2UR UR4, SR_CgaCtaId ;  /* 0x00000000000479c3 */ /* 0x000e220000008800 */
[----:B------:R-:W-:Y:S01]  /*11240*/  BSSY.RECONVERGENT B0, `(.L_x_2616) ;  /* 0x0000008000007945 */ /* 0x000fe20003800200 */
[----:B------:R-:W-:Y:S02]  /*11250*/  UMOV UR5, 0x400 ;  /* 0x0000040000057882 */ /* 0x000fe40000000000 */
[----:B0-----:R-:W-:-:S12]  /*11260*/  ULEA UR4, UR4, UR5, 0x18 ;  /* 0x0000000504047291 */ /* 0x001fd8000f8ec0ff */
.L_x_2617:
[----:B------:R-:W0:Y:S01]  /*11270*/  LDS R2, [UR4+0x154] ;  /* 0x00015404ff027984 */ /* 0x000e220008000800 */
[----:B------:R-:W-:Y:S01]  /*11280*/  MOV R5, UR4 ;  /* 0x0000000400057c02 */ /* 0x000fe20008000f00 */
[----:B0-----:R-:W-:-:S05]  /*11290*/  FADD R3, R4, R2 ;  /* 0x0000000204037221 */ /* 0x001fca0000000000 */
[----:B------:R-:W0:Y:S02]  /*112a0*/  ATOMS.CAST.SPIN P0, [R5+0x154], R2, R3 ;  /* 0x000154020500758d */ /* 0x000e240001800003 */
[----:B0-----:R-:W-:Y:S05]  /*112b0*/  @!P0 BRA `(.L_x_2617) ;  /* 0xfffffffc00ec8947 */ /* 0x001fea000383ffff */
[----:B------:R-:W-:Y:S05]  /*112c0*/  BSYNC.RECONVERGENT B0 ;  /* 0x0000000000007941 */ /* 0x000fea0003800200 */
.L_x_2616:
        /* <DEDUP_REMOVED lines=13> */
.L_x_2619:
[----:B------:R-:W-:Y:S05]  /*113a0*/  BSYNC.RECONVERGENT B2 ;  /* 0x0000000000027941 */ /* 0x000fea0003800200 */
.L_x_2618:
[----:B------:R-:W0:Y:S01]  /*113b0*/  S2UR UR4, SR_CgaCtaId ;  /* 0x00000000000479c3 */ /* 0x000e220000008800 */
[----:B------:R-:W-:Y:S01]  /*113c0*/  BSSY.RECONVERGENT B0, `(.L_x_2620) ;  /* 0x0000008000007945 */ /* 0x000fe20003800200 */
[----:B------:R-:W-:Y:S02]  /*113d0*/  UMOV UR5, 0x400 ;  /* 0x0000040000057882 */ /* 0x000fe40000000000 */
[----:B0-----:R-:W-:-:S12]  /*113e0*/  ULEA UR4, UR4, UR5, 0x18 ;  /* 0x0000000504047291 */ /* 0x001fd8000f8ec0ff */
.L_x_2621:
[----:B------:R-:W0:Y:S01]  /*113f0*/  LDS R2, [UR4+0x158] ;  /* 0x00015804ff027984 */ /* 0x000e220008000800 */
[----:B------:R-:W-:Y:S01]  /*11400*/  MOV R5, UR4 ;  /* 0x0000000400057c02 */ /* 0x000fe20008000f00 */
[----:B0-----:R-:W-:-:S05]  /*11410*/  FADD R3, R4, R2 ;  /* 0x0000000204037221 */ /* 0x001fca0000000000 */
[----:B------:R-:W0:Y:S02]  /*11420*/  ATOMS.CAST.SPIN P0, [R5+0x158], R2, R3 ;  /* 0x000158020500758d */ /* 0x000e240001800003 */
[----:B0-----:R-:W-:Y:S05]  /*11430*/  @!P0 BRA `(.L_x_2621) ;  /* 0xfffffffc00ec8947 */ /* 0x001fea000383ffff */
[----:B------:R-:W-:Y:S05]  /*11440*/  BSYNC.RECONVERGENT B0 ;  /* 0x0000000000007941 */ /* 0x000fea0003800200 */
.L_x_2620:
        /* <DEDUP_REMOVED lines=13> */
.L_x_2623:
[----:B------:R-:W-:Y:S05]  /*11520*/  BSYNC.RECONVERGENT B2 ;  /* 0x0000000000027941 */ /* 0x000fea0003800200 */
.L_x_2622:
[----:B------:R-:W0:Y:S01]  /*11530*/  S2UR UR4, SR_CgaCtaId ;  /* 0x00000000000479c3 */ /* 0x000e220000008800 */
[----:B------:R-:W-:Y:S01]  /*11540*/  BSSY.RECONVERGENT B0, `(.L_x_2624) ;  /* 0x0000008000007945 */ /* 0x000fe20003800200 */
[----:B------:R-:W-:Y:S02]  /*11550*/  UMOV UR5, 0x400 ;  /* 0x0000040000057882 */ /* 0x000fe40000000000 */
[----:B0-----:R-:W-:-:S12]  /*11560*/  ULEA UR4, UR4, UR5, 0x18 ;  /* 0x0000000504047291 */ /* 0x001fd8000f8ec0ff */
.L_x_2625:
[----:B------:R-:W0:Y:S01]  /*11570*/  LDS R2, [UR4+0x15c] ;  /* 0x00015c04ff027984 */ /* 0x000e220008000800 */
[----:B------:R-:W-:Y:S01]  /*11580*/  MOV R5, UR4 ;  /* 0x0000000400057c02 */ /* 0x000fe20008000f00 */
[----:B0-----:R-:W-:-:S05]  /*11590*/  FADD R3, R4, R2 ;  /* 0x0000000204037221 */ /* 0x001fca0000000000 */
[----:B------:R-:W0:Y:S02]  /*115a0*/  ATOMS.CAST.SPIN P0, [R5+0x15c], R2, R3 ;  /* 0x00015c020500758d */ /* 0x000e240001800003 */
[----:B0-----:R-:W-:Y:S05]  /*115b0*/  @!P0 BRA `(.L_x_2625) ;  /* 0xfffffffc00ec8947 */ /* 0x001fea000383ffff */
[----:B------:R-:W-:Y:S05]  /*115c0*/  BSYNC.RECONVERGENT B0 ;  /* 0x0000000000007941 */ /* 0x000fea0003800200 */
.L_x_2624:
        /* <DEDUP_REMOVED lines=13> */
.L_x_2627:
[----:B------:R-:W-:Y:S05]  /*116a0*/  BSYNC.RECONVERGENT B2 ;  /* 0x0000000000027941 */ /* 0x000fea0003800200 */
.L_x_2626:
[----:B------:R-:W0:Y:S01]  /*116b0*/  S2UR UR4, SR_CgaCtaId ;  /* 0x00000000000479c3 */ /* 0x000e220000008800 */
[----:B------:R-:W-:Y:S01]  /*116c0*/  BSSY.RECONVERGENT B0, `(.L_x_2628) ;  /* 0x0000008000007945 */ /* 0x000fe20003800200 */
[----:B------:R-:W-:Y:S02]  /*116d0*/  UMOV UR5, 0x400 ;  /* 0x0000040000057882 */ /* 0x000fe40000000000 */
[----:B0-----:R-:W-:-:S12]  /*116e0*/  ULEA UR4, UR4, UR5, 0x18 ;  /* 0x0000000504047291 */ /* 0x001fd8000f8ec0ff */
.L_x_2629:
[----:B------:R-:W0:Y:S01]  /*116f0*/  LDS R2, [UR4+0x160] ;  /* 0x00016004ff027984 */ /* 0x000e220008000800 */
[----:B------:R-:W-:Y:S01]  /*11700*/  MOV R5, UR4 ;  /* 0x0000000400057c02 */ /* 0x000fe20008000f00 */
[----:B0-----:R-:W-:-:S05]  /*11710*/  FADD R3, R4, R2 ;  /* 0x0000000204037221 */ /* 0x001fca0000000000 */
[----:B------:R-:W0:Y:S02]  /*11720*/  ATOMS.CAST.SPIN P0, [R5+0x160], R2, R3 ;  /* 0x000160020500758d */ /* 0x000e240001800003 */
[----:B0-----:R-:W-:Y:S05]  /*11730*/  @!P0 BRA `(.L_x_2629) ;  /* 0xfffffffc00ec8947 */ /* 0x001fea000383ffff */
[----:B------:R-:W-:Y:S05]  /*11740*/  BSYNC.RECONVERGENT B0 ;  /* 0x0000000000007941 */ /* 0x000fea0003800200 */
.L_x_2628:
        /* <DEDUP_REMOVED lines=13> */
.L_x_2631:
[----:B------:R-:W-:Y:S05]  /*11820*/  BSYNC.RECONVERGENT B2 ;  /* 0x0000000000027941 */ /* 0x000fea0003800200 */
.L_x_2630:
[----:B------:R-:W0:Y:S01]  /*11830*/  S2UR UR4, SR_CgaCtaId ;  /* 0x00000000000479c3 */ /* 0x000e220000008800 */
[----:B------:R-:W-:Y:S01]  /*11840*/  BSSY.RECONVERGENT B0, `(.L_x_2632) ;  /* 0x0000008000007945 */ /* 0x000fe20003800200 */
[----:B------:R-:W-:Y:S02]  /*11850*/  UMOV UR5, 0x400 ;  /* 0x0000040000057882 */ /* 0x000fe40000000000 */
[----:B0-----:R-:W-:-:S12]  /*11860*/  ULEA UR4, UR4, UR5, 0x18 ;  /* 0x0000000504047291 */ /* 0x001fd8000f8ec0ff */
.L_x_2633:
[----:B------:R-:W0:Y:S01]  /*11870*/  LDS R2, [UR4+0x164] ;  /* 0x00016404ff027984 */ /* 0x000e220008000800 */
[----:B------:R-:W-:Y:S01]  /*11880*/  MOV R5, UR4 ;  /* 0x0000000400057c02 */ /* 0x000fe20008000f00 */
[----:B0-----:R-:W-:-:S05]  /*11890*/  FADD R3, R4, R2 ;  /* 0x0000000204037221 */ /* 0x001fca0000000000 */
[----:B------:R-:W0:Y:S02]  /*118a0*/  ATOMS.CAST.SPIN P0, [R5+0x164], R2, R3 ;  /* 0x000164020500758d */ /* 0x000e240001800003 */
[----:B0-----:R-:W-:Y:S05]  /*118b0*/  @!P0 BRA `(.L_x_2633) ;  /* 0xfffffffc00ec8947 */ /* 0x001fea000383ffff */
[----:B------:R-:W-:Y:S05]  /*118c0*/  BSYNC.RECONVERGENT B0 ;  /* 0x0000000000007941 */ /* 0x000fea0003800200 */
.L_x_2632:
        /* <DEDUP_REMOVED lines=13> */
.L_x_2635:
[----:B------:R-:W-:Y:S05]  /*119a0*/  BSYNC.RECONVERGENT B2 ;  /* 0x0000000000027941 */ /* 0x000fea0003800200 */
.L_x_2634:
[----:B------:R-:W0:Y:S01]  /*119b0*/  S2UR UR4, SR_CgaCtaId ;  /* 0x00000000000479c3 */ /* 0x000e220000008800 */
[----:B------:R-:W-:Y:S01]  /*119c0*/  BSSY.RECONVERGENT B0, `(.L_x_2636) ;  /* 0x0000008000007945 */ /* 0x000fe20003800200 */
[----:B------:R-:W-:Y:S02]  /*119d0*/  UMOV UR5, 0x400 ;  /* 0x0000040000057882 */ /* 0x000fe40000000000 */
[----:B0-----:R-:W-:-:S12]  /*119e0*/  ULEA UR4, UR4, UR5, 0x18 ;  /* 0x0000000504047291 */ /* 0x001fd8000f8ec0ff */
.L_x_2637:
[----:B------:R-:W0:Y:S01]  /*119f0*/  LDS R2, [UR4+0x168] ;  /* 0x00016804ff027984 */ /* 0x000e220008000800 */
[----:B------:R-:W-:Y:S01]  /*11a00*/  MOV R5, UR4 ;  /* 0x0000000400057c02 */ /* 0x000fe20008000f00 */
[----:B0-----:R-:W-:-:S05]  /*11a10*/  FADD R3, R4, R2 ;  /* 0x0000000204037221 */ /* 0x001fca0000000000 */
[----:B------:R-:W0:Y:S02]  /*11a20*/  ATOMS.CAST.SPIN P0, [R5+0x168], R2, R3 ;  /* 0x000168020500758d */ /* 0x000e240001800003 */
[----:B0-----:R-:W-:Y:S05]  /*11a30*/  @!P0 BRA `(.L_x_2637) ;  /* 0xfffffffc00ec8947 */ /* 0x001fea000383ffff */
[----:B------:R-:W-:Y:S05]  /*11a40*/  BSYNC.RECONVERGENT B0 ;  /* 0x0000000000007941 */ /* 0x000fea0003800200 */
.L_x_2636:
        /* <DEDUP_REMOVED lines=13> */
.L_x_2639:
[----:B------:R-:W-:Y:S05]  /*11b20*/  BSYNC.RECONVERGENT B2 ;  /* 0x0000000000027941 */ /* 0x000fea0003800200 */
.L_x_2638:
[----:B------:R-:W0:Y:S01]  /*11b30*/  S2UR UR4, SR_CgaCtaId ;  /* 0x00000000000479c3 */ /* 0x000e220000008800 */
[----:B------:R-:W-:Y:S01]  /*11b40*/  BSSY.RECONVERGENT B0, `(.L_x_2640) ;  /* 0x0000008000007945 */ /* 0x000fe20003800200 */
[----:B------:R-:W-:Y:S02]  /*11b50*/  UMOV UR5, 0x400 ;  /* 0x0000040000057882 */ /* 0x000fe40000000000 */
[----:B0-----:R-:W-:-:S12]  /*11b60*/  ULEA UR4, UR4, UR5, 0x18 ;  /* 0x0000000504047291 */ /* 0x001fd8000f8ec0ff */
.L_x_2641:
[----:B------:R-:W0:Y:S01]  /*11b70*/  LDS R2, [UR4+0x16c] ;  /* 0x00016c04ff027984 */ /* 0x000e220008000800 */
[----:B------:R-:W-:Y:S01]  /*11b80*/  MOV R5, UR4 ;  /* 0x0000000400057c02 */ /* 0x000fe20008000f00 */
[----:B0-----:R-:W-:-:S05]  /*11b90*/  FADD R3, R4, R2 ;  /* 0x0000000204037221 */ /* 0x001fca0000000000 */
[----:B------:R-:W0:Y:S02]  /*11ba0*/  ATOMS.CAST.SPIN P0, [R5+0x16c], R2, R3 ;  /* 0x00016c020500758d */ /* 0x000e240001800003 */
[----:B0-----:R-:W-:Y:S05]  /*11bb0*/  @!P0 BRA `(.L_x_2641) ;  /* 0xfffffffc00ec8947 */ /* 0x001fea000383ffff */
[----:B------:R-:W-:Y:S05]  /*11bc0*/  BSYNC.RECONVERGENT B0 ;  /* 0x0000000000007941 */ /* 0x000fea0003800200 */
.L_x_2640:
        /* <DEDUP_REMOVED lines=13> */
.L_x_2643:
[----:B------:R-:W-:Y:S05]  /*11ca0*/  BSYNC.RECONVERGENT B2 ;  /* 0x0000000000027941 */ /* 0x000fea0003800200 */
.L_x_2642:
[----:B------:R-:W0:Y:S01]  /*11cb0*/  S2UR UR4, SR_CgaCtaId ;  /* 0x00000000000479c3 */ /* 0x000e220000008800 */
[----:B------:R-:W-:Y:S01]  /*11cc0*/  BSSY.RECONVERGENT B0, `(.L_x_2644) ;  /* 0x0000008000007945 */ /* 0x000fe20003800200 */
[----:B------:R-:W-:Y:S02]  /*11cd0*/  UMOV UR5, 0x400 ;  /* 0x0000040000057882 */ /* 0x000fe40000000000 */
[----:B0-----:R-:W-:-:S12]  /*11ce0*/  ULEA UR4, UR4, UR5, 0x18 ;  /* 0x0000000504047291 */ /* 0x001fd8000f8ec0ff */
.L_x_2645:
[----:B------:R-:W0:Y:S01]  /*11cf0*/  LDS R2, [UR4+0x170] ;  /* 0x00017004ff027984 */ /* 0x000e220008000800 */
[----:B------:R-:W-:Y:S01]  /*11d00*/  MOV R5, UR4 ;  /* 0x0000000400057c02 */ /* 0x000fe20008000f00 */
[----:B0-----:R-:W-:-:S05]  /*11d10*/  FADD R3, R4, R2 ;  /* 0x0000000204037221 */ /* 0x001fca0000000000 */
[----:B------:R-:W0:Y:S02]  /*11d20*/  ATOMS.CAST.SPIN P0, [R5+0x170], R2, R3 ;  /* 0x000170020500758d */ /* 0x000e240001800003 */
[----:B0-----:R-:W-:Y:S05]  /*11d30*/  @!P0 BRA `(.L_x_2645) ;  /* 0xfffffffc00ec8947 */ /* 0x001fea000383ffff */
[----:B------:R-:W-:Y:S05]  /*11d40*/  BSYNC.RECONVERGENT B0 ;  /* 0x0000000000007941 */ /* 0x000fea0003800200 */
.L_x_2644:
        /* <DEDUP_REMOVED lines=13> */
.L_x_2647:
[----:B------:R-:W-:Y:S05]  /*11e20*/  BSYNC.RECONVERGENT B2 ;  /* 0x0000000000027941 */ /* 0x000fea0003800200 */
.L_x_2646:
[----:B------:R-:W0:Y:S01]  /*11e30*/  S2UR UR4, SR_CgaCtaId ;  /* 0x00000000000479c3 */ /* 0x000e220000008800 */
[----:B------:R-:W-:Y:S01]  /*11e40*/  BSSY.RECONVERGENT B0, `(.L_x_2648) ;  /* 0x0000008000007945 */ /* 0x000fe20003800200 */
[----:B------:R-:W-:Y:S02]  /*11e50*/  UMOV UR5, 0x400 ;  /* 0x0000040000057882 */ /* 0x000fe40000000000 */
[----:B0-----:R-:W-:-:S12]  /*11e60*/  ULEA UR4, UR4, UR5, 0x18 ;  /* 0x0000000504047291 */ /* 0x001fd8000f8ec0ff */
.L_x_2649:
[----:B------:R-:W0:Y:S01]  /*11e70*/  LDS R2, [UR4+0x174] ;  /* 0x00017404ff027984 */ /* 0x000e220008000800 */
[----:B------:R-:W-:Y:S01]  /*11e80*/  MOV R5, UR4 ;  /* 0x0000000400057c02 */ /* 0x000fe20008000f00 */
[----:B0-----:R-:W-:-:S05]  /*11e90*/  FADD R3, R4, R2 ;  /* 0x0000000204037221 */ /* 0x001fca0000000000 */
[----:B------:R-:W0:Y:S02]  /*11ea0*/  ATOMS.CAST.SPIN P0, [R5+0x174], R2, R3 ;  /* 0x000174020500758d */ /* 0x000e240001800003 */
[----:B0-----:R-:W-:Y:S05]  /*11eb0*/  @!P0 BRA `(.L_x_2649) ;  /* 0xfffffffc00ec8947 */ /* 0x001fea000383ffff */
[----:B------:R-:W-:Y:S05]  /*11ec0*/  BSYNC.RECONVERGENT B0 ;  /* 0x0000000000007941 */ /* 0x000fea0003800200 */
.L_x_2648:
        /* <DEDUP_REMOVED lines=13> */
.L_x_2651:
[----:B------:R-:W-:Y:S05]  /*11fa0*/  BSYNC.RECONVERGENT B2 ;  /* 0x0000000000027941 */ /* 0x000fea0003800200 */
.L_x_2650:
[----:B------:R-:W0:Y:S01]  /*11fb0*/  S2UR UR4, SR_CgaCtaId ;  /* 0x00000000000479c3 */ /* 0x000e220000008800 */
[----:B------:R-:W-:Y:S01]  /*11fc0*/  BSSY.RECONVERGENT B0, `(.L_x_2652) ;  /* 0x0000008000007945 */ /* 0x000fe20003800200 */
[----:B------:R-:W-:Y:S02]  /*11fd0*/  UMOV UR5, 0x400 ;  /* 0x0000040000057882 */ /* 0x000fe40000000000 */
[----:B0-----:R-:W-:-:S12]  /*11fe0*/  ULEA UR4, UR4, UR5, 0x18 ;  /* 0x0000000504047291 */ /* 0x001fd8000f8ec0ff */
.L_x_2653:
[----:B------:R-:W0:Y:S01]  /*11ff0*/  LDS R2, [UR4+0x178] ;  /* 0x00017804ff027984 */ /* 0x000e220008000800 */
[----:B------:R-:W-:Y:S01]  /*12000*/  MOV R5, UR4 ;  /* 0x0000000400057c02 */ /* 0x000fe20008000f00 */
[----:B0-----:R-:W-:-:S05]  /*12010*/  FADD R3, R4, R2 ;  /* 0x0000000204037221 */ /* 0x001fca0000000000 */
[----:B------:R-:W0:Y:S02]  /*12020*/  ATOMS.CAST.SPIN P0, [R5+0x178], R2, R3 ;  /* 0x000178020500758d */ /* 0x000e240001800003 */
[----:B0-----:R-:W-:Y:S05]  /*12030*/  @!P0 BRA `(.L_x_2653) ;  /* 0xfffffffc00ec8947 */ /* 0x001fea000383ffff */
[----:B------:R-:W-:Y:S05]  /*12040*/  BSYNC.RECONVERGENT B0 ;  /* 0x0000000000007941 */ /* 0x000fea0003800200 */
.L_x_2652:
        /* <DEDUP_REMOVED lines=13> */
.L_x_2655:
[----:B------:R-:W-:Y:S05]  /*12120*/  BSYNC.RECONVERGENT B2 ;  /* 0x0000000000027941 */ /* 0x000fea0003800200 */
.L_x_2654:
[----:B------:R-:W0:Y:S01]  /*12130*/  S2UR UR4, SR_CgaCtaId ;  /* 0x00000000000479c3 */ /* 0x000e220000008800 */
[----:B------:R-:W-:Y:S01]  /*12140*/  BSSY.RECONVERGENT B0, `(.L_x_2656) ;  /* 0x0000008000007945 */ /* 0x000fe20003800200 */
[----:B------:R-:W-:Y:S02]  /*12150*/  UMOV UR5, 0x400 ;  /* 0x0000040000057882 */ /* 0x000fe40000000000 */
[----:B0-----:R-:W-:-:S12]  /*12160*/  ULEA UR4, UR4, UR5, 0x18 ;  /* 0x0000000504047291 */ /* 0x001fd8000f8ec0ff */
.L_x_2657:
[----:B------:R-:W0:Y:S01]  /*12170*/  LDS R2, [UR4+0x17c] ;  /* 0x00017c04ff027984 */ /* 0x000e220008000800 */
[----:B------:R-:W-:Y:S01]  /*12180*/  MOV R5, UR4 ;  /* 0x0000000400057c02 */ /* 0x000fe20008000f00 */
[----:B0-----:R-:W-:-:S05]  /*12190*/  FADD R3, R4, R2 ;  /* 0x0000000204037221 */ /* 0x001fca0000000000 */
[----:B------:R-:W0:Y:S02]  /*121a0*/  ATOMS.CAST.SPIN P0, [R5+0x17c], R2, R3 ;  /* 0x00017c020500758d */ /* 0x000e240001800003 */
[----:B0-----:R-:W-:Y:S05]  /*121b0*/  @!P0 BRA `(.L_x_2657) ;  /* 0xfffffffc00ec8947 */ /* 0x001fea000383ffff */
[----:B------:R-:W-:Y:S05]  /*121c0*/  BSYNC.RECONVERGENT B0 ;  /* 0x0000000000007941 */ /* 0x000fea0003800200 */
.L_x_2656:
        /* <DEDUP_REMOVED lines=13> */
.L_x_2659:
[----:B------:R-:W-:Y:S05]  /*122a0*/  BSYNC.RECONVERGENT B2 ;  /* 0x0000000000027941 */ /* 0x000fea0003800200 */
.L_x_2658:
[----:B------:R-:W0:Y:S01]  /*122b0*/  S2UR UR4, SR_CgaCtaId ;  /* 0x00000000000479c3 */ /* 0x000e220000008800 */
[----:B------:R-:W-:Y:S01]  /*122c0*/  BSSY.RECONVERGENT B0, `(.L_x_2660) ;  /* 0x0000008000007945 */ /* 0x000fe20003800200 */
[----:B------:R-:W-:Y:S02]  /*122d0*/  UMOV UR5, 0x400 ;  /* 0x0000040000057882 */ /* 0x000fe40000000000 */
[----:B0-----:R-:W-:-:S12]  /*122e0*/  ULEA UR4, UR4, UR5, 0x18 ;  /* 0x0000000504047291 */ /* 0x001fd8000f8ec0ff */
.L_x_2661:
[----:B------:R-:W0:Y:S01]  /*122f0*/  LDS R2, [UR4+0x180] ;  /* 0x00018004ff027984 */ /* 0x000e220008000800 */
[----:B------:R-:W-:Y:S01]  /*12300*/  MOV R5, UR4 ;  /* 0x0000000400057c02 */ /* 0x000fe20008000f00 */
[----:B0-----:R-:W-:-:S05]  /*12310*/  FADD R3, R4, R2 ;  /* 0x0000000204037221 */ /* 0x001fca0000000000 */
[----:B------:R-:W0:Y:S02]  /*12320*/  ATOMS.CAST.SPIN P0, [R5+0x180], R2, R3 ;  /* 0x000180020500758d */ /* 0x000e240001800003 */
[----:B0-----:R-:W-:Y:S05]  /*12330*/  @!P0 BRA `(.L_x_2661) ;  /* 0xfffffffc00ec8947 */ /* 0x001fea000383ffff */
[----:B------:R-:W-:Y:S05]  /*12340*/  BSYNC.RECONVERGENT B0 ;  /* 0x0000000000007941 */ /* 0x000fea0003800200 */
.L_x_2660:
        /* <DEDUP_REMOVED lines=13> */
.L_x_2663:
[----:B------:R-:W-:Y:S05]  /*12420*/  BSYNC.RECONVERGENT B2 ;  /* 0x0000000000027941 */ /* 0x000fea0003800200 */
.L_x_2662:
[----:B------:R-:W0:Y:S01]  /*12430*/  S2UR UR4, SR_CgaCtaId ;  /* 0x00000000000479c3 */ /* 0x000e220000008800 */
[----:B------:R-:W-:Y:S01]  /*12440*/  BSSY.RECONVERGENT B0, `(.L_x_2664) ;  /* 0x0000008000007945 */ /* 0x000fe20003800200 */
[----:B------:R-:W-:Y:S02]  /*12450*/  UMOV UR5, 0x400 ;  /* 0x0000040000057882 */ /* 0x000fe40000000000 */
[----:B0-----:R-:W-:-:S12]  /*12460*/  ULEA UR4, UR4, UR5, 0x18 ;  /* 0x0000000504047291 */ /* 0x001fd8000f8ec0ff */
.L_x_2665:
[----:B------:R-:W0:Y:S01]  /*12470*/  LDS R2, [UR4+0x184] ;  /* 0x00018404ff027984 */ /* 0x000e220008000800 */
[----:B------:R-:W-:Y:S01]  /*12480*/  MOV R5, UR4 ;  /* 0x0000000400057c02 */ /* 0x000fe20008000f00 */
[----:B0-----:R-:W-:-:S05]  /*12490*/  FADD R3, R4, R2 ;  /* 0x0000000204037221 */ /* 0x001fca0000000000 */
[----:B------:R-:W0:Y:S02]  /*124a0*/  ATOMS.CAST.SPIN P0, [R5+0x184], R2, R3 ;  /* 0x000184020500758d */ /* 0x000e240001800003 */
[----:B0-----:R-:W-:Y:S05]  /*124b0*/  @!P0 BRA `(.L_x_2665) ;  /* 0xfffffffc00ec8947 */ /* 0x001fea000383ffff */
[----:B------:R-:W-:Y:S05]  /*124c0*/  BSYNC.RECONVERGENT B0 ;  /* 0x0000000000007941 */ /* 0x000fea0003800200 */
.L_x_2664:
        /* <DEDUP_REMOVED lines=13> */
.L_x_2667:
[----:B------:R-:W-:Y:S05]  /*125a0*/  BSYNC.RECONVERGENT B2 ;  /* 0x0000000000027941 */ /* 0x000fea0003800200 */
.L_x_2666:
[----:B------:R-:W0:Y:S01]  /*125b0*/  S2UR UR4, SR_CgaCtaId ;  /* 0x00000000000479c3 */ /* 0x000e220000008800 */
[----:B------:R-:W-:Y:S01]  /*125c0*/  BSSY.RECONVERGENT B0, `(.L_x_2668) ;  /* 0x0000008000007945 */ /* 0x000fe20003800200 */
[----:B------:R-:W-:Y:S02]  /*125d0*/  UMOV UR5, 0x400 ;  /* 0x0000040000057882 */ /* 0x000fe40000000000 */
[----:B0-----:R-:W-:-:S12]  /*125e0*/  ULEA UR4, UR4, UR5, 0x18 ;  /* 0x0000000504047291 */ /* 0x001fd8000f8ec0ff */
.L_x_2669:
[----:B------:R-:W0:Y:S01]  /*125f0*/  LDS R2, [UR4+0x188] ;  /* 0x00018804ff027984 */ /* 0x000e220008000800 */
[----:B------:R-:W-:Y:S01]  /*12600*/  MOV R5, UR4 ;  /* 0x0000000400057c02 */ /* 0x000fe20008000f00 */
[----:B0-----:R-:W-:-:S05]  /*12610*/  FADD R3, R4, R2 ;  /* 0x0000000204037221 */ /* 0x001fca0000000000 */
[----:B------:R-:W0:Y:S02]  /*12620*/  ATOMS.CAST.SPIN P0, [R5+0x188], R2, R3 ;  /* 0x000188020500758d */ /* 0x000e240001800003 */
[----:B0-----:R-:W-:Y:S05]  /*12630*/  @!P0 BRA `(.L_x_2669) ;  /* 0xfffffffc00ec8947 */ /* 0x001fea000383ffff */
[----:B------:R-:W-:Y:S05]  /*12640*/  BSYNC.RECONVERGENT B0 ;  /* 0x0000000000007941 */ /* 0x000fea0003800200 */
.L_x_2668:
        /* <DEDUP_REMOVED lines=13> */
.L_x_2671:
[----:B------:R-:W-:Y:S05]  /*12720*/  BSYNC.RECONVERGENT B2 ;  /* 0x0000000000027941 */ /* 0x000fea0003800200 */
.L_x_2670:
[----:B------:R-:W0:Y:S01]  /*12730*/  S2UR UR4, SR_CgaCtaId ;  /* 0x00000000000479c3 */ /* 0x000e220000008800 */
[----:B------:R-:W-:Y:S01]  /*12740*/  BSSY.RECONVERGENT B0, `(.L_x_2672) ;  /* 0x0000008000007945 */ /* 0x000fe20003800200 */
[----:B------:R-:W-:Y:S02]  /*12750*/  UMOV UR5, 0x400 ;  /* 0x0000040000057882 */ /* 0x000fe40000000000 */
[----:B0-----:R-:W-:-:S12]  /*12760*/  ULEA UR4, UR4, UR5, 0x18 ;  /* 0x0000000504047291 */ /* 0x001fd8000f8ec0ff */
.L_x_2673:
[----:B------:R-:W0:Y:S01]  /*12770*/  LDS R2, [UR4+0x18c] ;  /* 0x00018c04ff027984 */ /* 0x000e220008000800 */
[----:B------:R-:W-:Y:S01]  /*12780*/  MOV R5, UR4 ;  /* 0x0000000400057c02 */ /* 0x000fe20008000f00 */
[----:B0-----:R-:W-:-:S05]  /*12790*/  FADD R3, R4, R2 ;  /* 0x0000000204037221 */ /* 0x001fca0000000000 */
[----:B------:R-:W0:Y:S02]  /*127a0*/  ATOMS.CAST.SPIN P0, [R5+0x18c], R2, R3 ;  /* 0x00018c020500758d */ /* 0x000e240001800003 */
[----:B0-----:R-:W-:Y:S05]  /*127b0*/  @!P0 BRA `(.L_x_2673) ;  /* 0xfffffffc00ec8947 */ /* 0x001fea000383ffff */
[----:B------:R-:W-:Y:S05]  /*127c0*/  BSYNC.RECONVERGENT B0 ;  /* 0x0000000000007941 */ /* 0x000fea0003800200 */
.L_x_2672:
        /* <DEDUP_REMOVED lines=13> */
.L_x_2675:
[----:B------:R-:W-:Y:S05]  /*128a0*/  BSYNC.RECONVERGENT B2 ;  /* 0x0000000000027941 */ /* 0x000fea0003800200 */
.L_x_2674:
[----:B------:R-:W0:Y:S01]  /*128b0*/  S2UR UR4, SR_CgaCtaId ;  /* 0x00000000000479c3 */ /* 0x000e220000008800 */
[----:B------:R-:W-:Y:S01]  /*128c0*/  BSSY.RECONVERGENT B0, `(.L_x_2676) ;  /* 0x0000008000007945 */ /* 0x000fe20003800200 */
[----:B------:R-:W-:Y:S02]  /*128d0*/  UMOV UR5, 0x400 ;  /* 0x0000040000057882 */ /* 0x000fe40000000000 */
[----:B0-----:R-:W-:-:S12]  /*128e0*/  ULEA UR4, UR4, UR5, 0x18 ;  /* 0x0000000504047291 */ /* 0x001fd8000f8ec0ff */
.L_x_2677:
[----:B------:R-:W0:Y:S01]  /*128f0*/  LDS R2, [UR4+0x190] ;  /* 0x00019004ff027984 */ /* 0x000e220008000800 */
[----:B------:R-:W-:Y:S01]  /*12900*/  MOV R5, UR4 ;  /* 0x0000000400057c02 */ /* 0x000fe20008000f00 */
[----:B0-----:R-:W-:-:S05]  /*12910*/  FADD R3, R4, R2 ;  /* 0x0000000204037221 */ /* 0x001fca0000000000 */
[----:B------:R-:W0:Y:S02]  /*12920*/  ATOMS.CAST.SPIN P0, [R5+0x190], R2, R3 ;  /* 0x000190020500758d */ /* 0x000e240001800003 */
[----:B0-----:R-:W-:Y:S05]  /*12930*/  @!P0 BRA `(.L_x_2677) ;  /* 0xfffffffc00ec8947 */ /* 0x001fea000383ffff */
[----:B------:R-:W-:Y:S05]  /*12940*/  BSYNC.RECONVERGENT B0 ;  /* 0x0000000000007941 */ /* 0x000fea0003800200 */
.L_x_2676:
        /* <DEDUP_REMOVED lines=13> */
.L_x_2679:
[----:B------:R-:W-:Y:S05]  /*12a20*/  BSYNC.RECONVERGENT B2 ;  /* 0x0000000000027941 */ /* 0x000fea0003800200 */
.L_x_2678:
[----:B------:R-:W0:Y:S01]  /*12a30*/  S2UR UR4, SR_CgaCtaId ;  /* 0x00000000000479c3 */ /* 0x000e220000008800 */
[----:B------:R-:W-:Y:S01]  /*12a40*/  BSSY.RECONVERGENT B0, `(.L_x_2680) ;  /* 0x0000008000007945 */ /* 0x000fe20003800200 */
[----:B------:R-:W-:Y:S02]  /*12a50*/  UMOV UR5, 0x400 ;  /* 0x0000040000057882 */ /* 0x000fe40000000000 */
[----:B0-----:R-:W-:-:S12]  /*12a60*/  ULEA UR4, UR4, UR5, 0x18 ;  /* 0x0000000504047291 */ /* 0x001fd8000f8ec0ff */
.L_x_2681:
[----:B------:R-:W0:Y:S01]  /*12a70*/  LDS R2, [UR4+0x194] ;  /* 0x00019404ff027984 */ /* 0x000e220008000800 */
[----:B------:R-:W-:Y:S01]  /*12a80*/  MOV R5, UR4 ;  /* 0x0000000400057c02 */ /* 0x000fe20008000f00 */
[----:B0-----:R-:W-:-:S05]  /*12a90*/  FADD R3, R4, R2 ;  /* 0x0000000204037221 */ /* 0x001fca0000000000 */
[----:B------:R-:W0:Y:S02]  /*12aa0*/  ATOMS.CAST.SPIN P0, [R5+0x194], R2, R3 ;  /* 0x000194020500758d */ /* 0x000e240001800003 */
[----:B0-----:R-:W-:Y:S05]  /*12ab0*/  @!P0 BRA `(.L_x_2681) ;  /* 0xfffffffc00ec8947 */ /* 0x001fea000383ffff */
[----:B------:R-:W-:Y:S05]  /*12ac0*/  BSYNC.RECONVERGENT B0 ;  /* 0x0000000000007941 */ /* 0x000fea0003800200 */
.L_x_2680:
        /* <DEDUP_REMOVED lines=13> */
.L_x_2683:
[----:B------:R-:W-:Y:S05]  /*12ba0*/  BSYNC.RECONVERGENT B2 ;  /* 0x0000000000027941 */ /* 0x000fea0003800200 */
.L_x_2682:
[----:B------:R-:W0:Y:S01]  /*12bb0*/  S2UR UR4, SR_CgaCtaId ;  /* 0x00000000000479c3 */ /* 0x000e220000008800 */
[----:B------:R-:W-:Y:S01]  /*12bc0*/  BSSY.RECONVERGENT B0, `(.L_x_2684) ;  /* 0x0000008000007945 */ /* 0x000fe20003800200 */
[----:B------:R-:W-:Y:S02]  /*12bd0*/  UMOV UR5, 0x400 ;  /* 0x0000040000057882 */ /* 0x000fe40000000000 */
[----:B0-----:R-:W-:-:S12]  /*12be0*/  ULEA UR4, UR4, UR5, 0x18 ;  /* 0x0000000504047291 */ /* 0x001fd8000f8ec0ff */
.L_x_2685:
[----:B------:R-:W0:Y:S01]  /*12bf0*/  LDS R2, [UR4+0x198] ;  /* 0x00019804ff027984 */ /* 0x000e220008000800 */
[----:B------:R-:W-:Y:S01]  /*12c00*/  MOV R5, UR4 ;  /* 0x0000000400057c02 */ /* 0x000fe20008000f00 */
[----:B0-----:R-:W-:-:S05]  /*12c10*/  FADD R3, R4, R2 ;  /* 0x0000000204037221 */ /* 0x001fca0000000000 */
[----:B------:R-:W0:Y:S02]  /*12c20*/  ATOMS.CAST.SPIN P0, [R5+0x198], R2, R3 ;  /* 0x000198020500758d */ /* 0x000e240001800003 */
[----:B0-----:R-:W-:Y:S05]  /*12c30*/  @!P0 BRA `(.L_x_2685) ;  /* 0xfffffffc00ec8947 */ /* 0x001fea000383ffff */
[----:B------:R-:W-:Y:S05]  /*12c40*/  BSYNC.RECONVERGENT B0 ;  /* 0x0000000000007941 */ /* 0x000fea0003800200 */
.L_x_2684:
        /* <DEDUP_REMOVED lines=13> */
.L_x_2687:
[----:B------:R-:W-:Y:S05]  /*12d20*/  BSYNC.RECONVERGENT B2 ;  /* 0x0000000000027941 */ /* 0x000fea0003800200 */
.L_x_2686:
[----:B------:R-:W0:Y:S01]  /*12d30*/  S2UR UR4, SR_CgaCtaId ;  /* 0x00000000000479c3 */ /* 0x000e220000008800 */
[----:B------:R-:W-:Y:S01]  /*12d40*/  BSSY.RECONVERGENT B0, `(.L_x_2688) ;  /* 0x0000008000007945 */ /* 0x000fe20003800200 */
[----:B------:R-:W-:Y:S02]  /*12d50*/  UMOV UR5, 0x400 ;  /* 0x0000040000057882 */ /* 0x000fe40000000000 */
[----:B0-----:R-:W-:-:S12]  /*12d60*/  ULEA UR4, UR4, UR5, 0x18 ;  /* 0x0000000504047291 */ /* 0x001fd8000f8ec0ff */
.L_x_2689:
[----:B------:R-:W0:Y:S01]  /*12d70*/  LDS R2, [UR4+0x19c] ;  /* 0x00019c04ff027984 */ /* 0x000e220008000800 */
[----:B------:R-:W-:Y:S01]  /*12d80*/  MOV R5, UR4 ;  /* 0x0000000400057c02 */ /* 0x000fe20008000f00 */
[----:B0-----:R-:W-:-:S05]  /*12d90*/  FADD R3, R4, R2 ;  /* 0x0000000204037221 */ /* 0x001fca0000000000 */
[----:B------:R-:W0:Y:S02]  /*12da0*/  ATOMS.CAST.SPIN P0, [R5+0x19c], R2, R3 ;  /* 0x00019c020500758d */ /* 0x000e240001800003 */
[----:B0-----:R-:W-:Y:S05]  /*12db0*/  @!P0 BRA `(.L_x_2689) ;  /* 0xfffffffc00ec8947 */ /* 0x001fea000383ffff */
[----:B------:R-:W-:Y:S05]  /*12dc0*/  BSYNC.RECONVERGENT B0 ;  /* 0x0000000000007941 */ /* 0x000fea0003800200 */
.L_x_2688:
        /* <DEDUP_REMOVED lines=13> */
.L_x_2691:
[----:B------:R-:W-:Y:S05]  /*12ea0*/  BSYNC.RECONVERGENT B2 ;  /* 0x0000000000027941 */ /* 0x000fea0003800200 */
.L_x_2690:
[----:B------:R-:W0:Y:S01]  /*12eb0*/  S2UR UR4, SR_CgaCtaId ;  /* 0x00000000000479c3 */ /* 0x000e220000008800 */
[----:B------:R-:W-:Y:S01]  /*12ec0*/  BSSY.RECONVERGENT B0, `(.L_x_2692) ;  /* 0x0000008000007945 */ /* 0x000fe20003800200 */
[----:B------:R-:W-:Y:S02]  /*12ed0*/  UMOV UR5, 0x400 ;  /* 0x0000040000057882 */ /* 0x000fe40000000000 */
[----:B0-----:R-:W-:-:S12]  /*12ee0*/  ULEA UR4, UR4, UR5, 0x18 ;  /* 0x0000000504047291 */ /* 0x001fd8000f8ec0ff */
.L_x_2693:
[----:B------:R-:W0:Y:S01]  /*12ef0*/  LDS R2, [UR4+0x1a0] ;  /* 0x0001a004ff027984 */ /* 0x000e220008000800 */
[----:B------:R-:W-:Y:S01]  /*12f00*/  MOV R5, UR4 ;  /* 0x0000000400057c02 */ /* 0x000fe20008000f00 */
[----:B0-----:R-:W-:-:S05]  /*12f10*/  FADD R3, R4, R2 ;  /* 0x0000000204037221 */ /* 0x001fca0000000000 */
[----:B------:R-:W0:Y:S02]  /*12f20*/  ATOMS.CAST.SPIN P0, [R5+0x1a0], R2, R3 ;  /* 0x0001a0020500758d */ /* 0x000e240001800003 */
[----:B0-----:R-:W-:Y:S05]  /*12f30*/  @!P0 BRA `(.L_x_2693) ;  /* 0xfffffffc00ec8947 */ /* 0x001fea000383ffff */
[----:B------:R-:W-:Y:S05]  /*12f40*/  BSYNC.RECONVERGENT B0 ;  /* 0x0000000000007941 */ /* 0x000fea0003800200 */
.L_x_2692:
        /* <DEDUP_REMOVED lines=13> */
.L_x_2695:
[----:B------:R-:W-:Y:S05]  /*13020*/  BSYNC.RECONVERGENT B2 ;  /* 0x0000000000027941 */ /* 0x000fea0003800200 */
.L_x_2694:
[----:B------:R-:W0:Y:S01]  /*13030*/  S2UR UR4, SR_CgaCtaId ;  /* 0x00000000000479c3 */ /* 0x000e220000008800 */
[----:B------:R-:W-:Y:S01]  /*13040*/  BSSY.RECONVERGENT B0, `(.L_x_2696) ;  /* 0x0000008000007945 */ /* 0x000fe20003800200 */
[----:B------:R-:W-:Y:S02]  /*13050*/  UMOV UR5, 0x400 ;  /* 0x0000040000057882 */ /* 0x000fe40000000000 */
[----:B0-----:R-:W-:-:S12]  /*13060*/  ULEA UR4, UR4, UR5, 0x18 ;  /* 0x0000000504047291 */ /* 0x001fd8000f8ec0ff */
.L_x_2697:
[----:B------:R-:W0:Y:S01]  /*13070*/  LDS R2, [UR4+0x1a4] ;  /* 0x0001a404ff027984 */ /* 0x000e220008000800 */
[----:B------:R-:W-:Y:S01]  /*13080*/  MOV R5, UR4 ;  /* 0x0000000400057c02 */ /* 0x000fe20008000f00 */
[----:B0-----:R-:W-:-:S05]  /*13090*/  FADD R3, R4, R2 ;  /* 0x0000000204037221 */ /* 0x001fca0000000000 */
[----:B------:R-:W0:Y:S02]  /*130a0*/  ATOMS.CAST.SPIN P0, [R5+0x1a4], R2, R3 ;  /* 0x0001a4020500758d */ /* 0x000e240001800003 */
[----:B0-----:R-:W-:Y:S05]  /*130b0*/  @!P0 BRA `(.L_x_2697) ;  /* 0xfffffffc00ec8947 */ /* 0x001fea000383ffff */
[----:B------:R-:W-:Y:S05]  /*130c0*/  BSYNC.RECONVERGENT B0 ;  /* 0x0000000000007941 */ /* 0x000fea0003800200 */
.L_x_2696:
        /* <DEDUP_REMOVED lines=13> */
.L_x_2699:
[----:B------:R-:W-:Y:S05]  /*131a0*/  BSYNC.RECONVERGENT B2 ;  /* 0x0000000000027941 */ /* 0x000fea0003800200 */
.L_x_2698:
[----:B------:R-:W0:Y:S01]  /*131b0*/  S2UR UR4, SR_CgaCtaId ;  /* 0x00000000000479c3 */ /* 0x000e220000008800 */
[----:B------:R-:W-:Y:S01]  /*131c0*/  BSSY.RECONVERGENT B0, `(.L_x_2700) ;  /* 0x0000008000007945 */ /* 0x000fe20003800200 */
[----:B------:R-:W-:Y:S02]  /*131d0*/  UMOV UR5, 0x400 ;  /* 0x0000040000057882 */ /* 0x000fe40000000000 */
[----:B0-----:R-:W-:-:S12]  /*131e0*/  ULEA UR4, UR4, UR5, 0x18 ;  /* 0x0000000504047291 */ /* 0x001fd8000f8ec0ff */
.L_x_2701:
[----:B------:R-:W0:Y:S01]  /*131f0*/  LDS R2, [UR4+0x1a8] ;  /* 0x0001a804ff027984 */ /* 0x000e220008000800 */
[----:B------:R-:W-:Y:S01]  /*13200*/  MOV R5, UR4 ;  /* 0x0000000400057c02 */ /* 0x000fe20008000f00 */
[----:B0-----:R-:W-:-:S05]  /*13210*/  FADD R3, R4, R2 ;  /* 0x0000000204037221 */ /* 0x001fca0000000000 */
[----:B------:R-:W0:Y:S02]  /*13220*/  ATOMS.CAST.SPIN P0, [R5+0x1a8], R2, R3 ;  /* 0x0001a8020500758d */ /* 0x000e240001800003 */
[----:B0-----:R-:W-:Y:S05]  /*13230*/  @!P0 BRA `(.L_x_2701) ;  /* 0xfffffffc00ec8947 */ /* 0x001fea000383ffff */
[----:B------:R-:W-:Y:S05]  /*13240*/  BSYNC.RECONVERGENT B0 ;  /* 0x0000000000007941 */ /* 0x000fea0003800200 */
.L_x_2700:
        /* <DEDUP_REMOVED lines=13> */
.L_x_2703:
[----:B------:R-:W-:Y:S05]  /*13320*/  BSYNC.RECONVERGENT B2 ;  /* 0x0000000000027941 */ /* 0x000fea0003800200 */
.L_x_2702:
[----:B------:R-:W0:Y:S01]  /*13330*/  S2UR UR4, SR_CgaCtaId ;  /* 0x00000000000479c3 */ /* 0x000e220000008800 */
[----:B------:R-:W-:Y:S01]  /*13340*/  BSSY.RECONVERGENT B0, `(.L_x_2704) ;  /* 0x0000008000007945 */ /* 0x000fe20003800200 */
[----:B------:R-:W-:Y:S02]  /*13350*/  UMOV UR5, 0x400 ;  /* 0x0000040000057882 */ /* 0x000fe40000000000 */
[----:B0-----:R-:W-:-:S12]  /*13360*/  ULEA UR4, UR4, UR5, 0x18 ;  /* 0x0000000504047291 */ /* 0x001fd8000f8ec0ff */
.L_x_2705:
[----:B------:R-:W0:Y:S01]  /*13370*/  LDS R2, [UR4+0x1ac] ;  /* 0x0001ac04ff027984 */ /* 0x000e220008000800 */
[----:B------:R-:W-:Y:S01]  /*13380*/  MOV R5, UR4 ;  /* 0x0000000400057c02 */ /* 0x000fe20008000f00 */
[----:B0-----:R-:W-:-:S05]  /*13390*/  FADD R3, R4, R2 ;  /* 0x0000000204037221 */ /* 0x001fca0000000000 */
[----:B------:R-:W0:Y:S02]  /*133a0*/  ATOMS.CAST.SPIN P0, [R5+0x1ac], R2, R3 ;  /* 0x0001ac020500758d */ /* 0x000e240001800003 */
[----:B0-----:R-:W-:Y:S05]  /*133b0*/  @!P0 BRA `(.L_x_2705) ;  /* 0xfffffffc00ec8947 */ /* 0x001fea000383ffff */
[----:B------:R-:W-:Y:S05]  /*133c0*/  BSYNC.RECONVERGENT B0 ;  /* 0x0000000000007941 */ /* 0x000fea0003800200 */
.L_x_2704:
        /* <DEDUP_REMOVED lines=13> */
.L_x_2707:
[----:B------:R-:W-:Y:S05]  /*134a0*/  BSYNC.RECONVERGENT B2 ;  /* 0x0000000000027941 */ /* 0x000fea0003800200 */
.L_x_2706:
[----:B------:R-:W0:Y:S01]  /*134b0*/  S2UR UR4, SR_CgaCtaId ;  /* 0x00000000000479c3 */ /* 0x000e220000008800 */
[----:B------:R-:W-:Y:S01]  /*134c0*/  BSSY.RECONVERGENT B0, `(.L_x_2708) ;  /* 0x0000008000007945 */ /* 0x000fe20003800200 */
[----:B------:R-:W-:Y:S02]  /*134d0*/  UMOV UR5, 0x400 ;  /* 0x0000040000057882 */ /* 0x000fe40000000000 */
[----:B0-----:R-:W-:-:S12]  /*134e0*/  ULEA UR4, UR4, UR5, 0x18 ;  /* 0x0000000504047291 */ /* 0x001fd8000f8ec0ff */
.L_x_2709:
[----:B------:R-:W0:Y:S01]  /*134f0*/  LDS R2, [UR4+0x1b0] ;  /* 0x0001b004ff027984 */ /* 0x000e220008000800 */
[----:B------:R-:W-:Y:S01]  /*13500*/  MOV R5, UR4 ;  /* 0x0000000400057c02 */ /* 0x000fe20008000f00 */
[----:B0-----:R-:W-:-:S05]  /*13510*/  FADD R3, R4, R2 ;  /* 0x0000000204037221 */ /* 0x001fca0000000000 */
[----:B------:R-:W0:Y:S02]  /*13520*/  ATOMS.CAST.SPIN P0, [R5+0x1b0], R2, R3 ;  /* 0x0001b0020500758d */ /* 0x000e240001800003 */
[----:B0-----:R-:W-:Y:S05]  /*13530*/  @!P0 BRA `(.L_x_2709) ;  /* 0xfffffffc00ec8947 */ /* 0x001fea000383ffff */
[----:B------:R-:W-:Y:S05]  /*13540*/  BSYNC.RECONVERGENT B0 ;  /* 0x0000000000007941 */ /* 0x000fea0003800200 */
.L_x_2708:
        /* <DEDUP_REMOVED lines=13> */
.L_x_2711:
[----:B------:R-:W-:Y:S05]  /*13620*/  BSYNC.RECONVERGENT B2 ;  /* 0x0000000000027941 */ /* 0x000fea0003800200 */
.L_x_2710:
[----:B------:R-:W0:Y:S01]  /*13630*/  S2UR UR4, SR_CgaCtaId ;  /* 0x00000000000479c3 */ /* 0x000e220000008800 */
[----:B------:R-:W-:Y:S01]  /*13640*/  BSSY.RECONVERGENT B0, `(.L_x_2712) ;  /* 0x0000008000007945 */ /* 0x000fe20003800200 */
[----:B------:R-:W-:Y:S02]  /*13650*/  UMOV UR5, 0x400 ;  /* 0x0000040000057882 */ /* 0x000fe40000000000 */
[----:B0-----:R-:W-:-:S12]  /*13660*/  ULEA UR4, UR4, UR5, 0x18 ;  /* 0x0000000504047291 */ /* 0x001fd8000f8ec0ff */
.L_x_2713:
[----:B------:R-:W0:Y:S01]  /*13670*/  LDS R2, [UR4+0x1b4] ;  /* 0x0001b404ff027984 */ /* 0x000e220008000800 */
[----:B------:R-:W-:Y:S01]  /*13680*/  MOV R5, UR4 ;  /* 0x0000000400057c02 */ /* 0x000fe20008000f00 */
[----:B0-----:R-:W-:-:S05]  /*13690*/  FADD R3, R4, R2 ;  /* 0x0000000204037221 */ /* 0x001fca0000000000 */
[----:B------:R-:W0:Y:S02]  /*136a0*/  ATOMS.CAST.SPIN P0, [R5+0x1b4], R2, R3 ;  /* 0x0001b4020500758d */ /* 0x000e240001800003 */
[----:B0-----:R-:W-:Y:S05]  /*136b0*/  @!P0 BRA `(.L_x_2713) ;  /* 0xfffffffc00ec8947 */ /* 0x001fea000383ffff */
[----:B------:R-:W-:Y:S05]  /*136c0*/  BSYNC.RECONVERGENT B0 ;  /* 0x0000000000007941 */ /* 0x000fea0003800200 */
.L_x_2712:
        /* <DEDUP_REMOVED lines=13> */
.L_x_2715:
[----:B------:R-:W-:Y:S05]  /*137a0*/  BSYNC.RECONVERGENT B2 ;  /* 0x0000000000027941 */ /* 0x000fea0003800200 */
.L_x_2714:
[----:B------:R-:W0:Y:S01]  /*137b0*/  S2UR UR4, SR_CgaCtaId ;  /* 0x00000000000479c3 */ /* 0x000e220000008800 */
[----:B------:R-:W-:Y:S01]  /*137c0*/  BSSY.RECONVERGENT B0, `(.L_x_2716) ;  /* 0x0000008000007945 */ /* 0x000fe20003800200 */
[----:B------:R-:W-:Y:S02]  /*137d0*/  UMOV UR5, 0x400 ;  /* 0x0000040000057882 */ /* 0x000fe40000000000 */
[----:B0-----:R-:W-:-:S12]  /*137e0*/  ULEA UR4, UR4, UR5, 0x18 ;  /* 0x0000000504047291 */ /* 0x001fd8000f8ec0ff */
.L_x_2717:
[----:B------:R-:W0:Y:S01]  /*137f0*/  LDS R2, [UR4+0x1b8] ;  /* 0x0001b804ff027984 */ /* 0x000e220008000800 */
[----:B------:R-:W-:Y:S01]  /*13800*/  MOV R5, UR4 ;  /* 0x0000000400057c02 */ /* 0x000fe20008000f00 */
[----:B0-----:R-:W-:-:S05]  /*13810*/  FADD R3, R4, R2 ;  /* 0x0000000204037221 */ /* 0x001fca0000000000 */
[----:B------:R-:W0:Y:S02]  /*13820*/  ATOMS.CAST.SPIN P0, [R5+0x1b8], R2, R3 ;  /* 0x0001b8020500758d */ /* 0x000e240001800003 */
[----:B0-----:R-:W-:Y:S05]  /*13830*/  @!P0 BRA `(.L_x_2717) ;  /* 0xfffffffc00ec8947 */ /* 0x001fea000383ffff */
[----:B------:R-:W-:Y:S05]  /*13840*/  BSYNC.RECONVERGENT B0 ;  /* 0x0000000000007941 */ /* 0x000fea0003800200 */
.L_x_2716:
        /* <DEDUP_REMOVED lines=13> */
.L_x_2719:
[----:B------:R-:W-:Y:S05]  /*13920*/  BSYNC.RECONVERGENT B2 ;  /* 0x0000000000027941 */ /* 0x000fea0003800200 */
.L_x_2718:
[----:B------:R-:W0:Y:S01]  /*13930*/  S2UR UR4, SR_CgaCtaId ;  /* 0x00000000000479c3 */ /* 0x000e220000008800 */
[----:B------:R-:W-:Y:S01]  /*13940*/  BSSY.RECONVERGENT B0, `(.L_x_2720) ;  /* 0x0000008000007945 */ /* 0x000fe20003800200 */
[----:B------:R-:W-:Y:S02]  /*13950*/  UMOV UR5, 0x400 ;  /* 0x0000040000057882 */ /* 0x000fe40000000000 */
[----:B0-----:R-:W-:-:S12]  /*13960*/  ULEA UR4, UR4, UR5, 0x18 ;  /* 0x0000000504047291 */ /* 0x001fd8000f8ec0ff */
.L_x_2721:
[----:B------:R-:W0:Y:S01]  /*13970*/  LDS R2, [UR4+0x1bc] ;  /* 0x0001bc04ff027984 */ /* 0x000e220008000800 */
[----:B------:R-:W-:Y:S01]  /*13980*/  MOV R5, UR4 ;  /* 0x0000000400057c02 */ /* 0x000fe20008000f00 */
[----:B0-----:R-:W-:-:S05]  /*13990*/  FADD R3, R4, R2 ;  /* 0x0000000204037221 */ /* 0x001fca0000000000 */
[----:B------:R-:W0:Y:S02]  /*139a0*/  ATOMS.CAST.SPIN P0, [R5+0x1bc], R2, R3 ;  /* 0x0001bc020500758d */ /* 0x000e240001800003 */
[----:B0-----:R-:W-:Y:S05]  /*139b0*/  @!P0 BRA `(.L_x_2721) ;  /* 0xfffffffc00ec8947 */ /* 0x001fea000383ffff */
[----:B------:R-:W-:Y:S05]  /*139c0*/  BSYNC.RECONVERGENT B0 ;  /* 0x0000000000007941 */ /* 0x000fea0003800200 */
.L_x_2720:
        /* <DEDUP_REMOVED lines=13> */
.L_x_2723:
[----:B------:R-:W-:Y:S05]  /*13aa0*/  BSYNC.RECONVERGENT B2 ;  /* 0x0000000000027941 */ /* 0x000fea0003800200 */
.L_x_2722:
[----:B------:R-:W0:Y:S01]  /*13ab0*/  S2UR UR4, SR_CgaCtaId ;  /* 0x00000000000479c3 */ /* 0x000e220000008800 */
[----:B------:R-:W-:Y:S01]  /*13ac0*/  BSSY.RECONVERGENT B0, `(.L_x_2724) ;  /* 0x0000008000007945 */ /* 0x000fe20003800200 */
[----:B------:R-:W-:Y:S02]  /*13ad0*/  UMOV UR5, 0x400 ;  /* 0x0000040000057882 */ /* 0x000fe40000000000 */
[----:B0-----:R-:W-:-:S12]  /*13ae0*/  ULEA UR4, UR4, UR5, 0x18 ;  /* 0x0000000504047291 */ /* 0x001fd8000f8ec0ff */
.L_x_2725:
[----:B------:R-:W0:Y:S01]  /*13af0*/  LDS R2, [UR4+0x1c0] ;  /* 0x0001c004ff027984 */ /* 0x000e220008000800 */
[----:B------:R-:W-:Y:S01]  /*13b00*/  MOV R5, UR4 ;  /* 0x0000000400057c02 */ /* 0x000fe20008000f00 */
[----:B0-----:R-:W-:-:S05]  /*13b10*/  FADD R3, R4, R2 ;  /* 0x0000000204037221 */ /* 0x001fca0000000000 */
[----:B------:R-:W0:Y:S02]  /*13b20*/  ATOMS.CAST.SPIN P0, [R5+0x1c0], R2, R3 ;  /* 0x0001c0020500758d */ /* 0x000e240001800003 */
[----:B0-----:R-:W-:Y:S05]  /*13b30*/  @!P0 BRA `(.L_x_2725) ;  /* 0xfffffffc00ec8947 */ /* 0x001fea000383ffff */
[----:B------:R-:W-:Y:S05]  /*13b40*/  BSYNC.RECONVERGENT B0 ;  /* 0x0000000000007941 */ /* 0x000fea0003800200 */
.L_x_2724:
        /* <DEDUP_REMOVED lines=13> */
.L_x_2727:
[----:B------:R-:W-:Y:S05]  /*13c20*/  BSYNC.RECONVERGENT B2 ;  /* 0x0000000000027941 */ /* 0x000fea0003800200 */
.L_x_2726:
[----:B------:R-:W0:Y:S01]  /*13c30*/  S2UR UR4, SR_CgaCtaId ;  /* 0x00000000000479c3 */ /* 0x000e220000008800 */
[----:B------:R-:W-:Y:S01]  /*13c40*/  BSSY.RECONVERGENT B0, `(.L_x_2728) ;  /* 0x0000008000007945 */ /* 0x000fe20003800200 */
[----:B------:R-:W-:Y:S02]  /*13c50*/  UMOV UR5, 0x400 ;  /* 0x0000040000057882 */ /* 0x000fe40000000000 */
[----:B0-----:R-:W-:-:S12]  /*13c60*/  ULEA UR4, UR4, UR5, 0x18 ;  /* 0x0000000504047291 */ /* 0x001fd8000f8ec0ff */
.L_x_2729:
[----:B------:R-:W0:Y:S01]  /*13c70*/  LDS R2, [UR4+0x1c4] ;  /* 0x0001c404ff027984 */ /* 0x000e220008000800 */
[----:B------:R-:W-:Y:S01]  /*13c80*/  MOV R5, UR4 ;  /* 0x0000000400057c02 */ /* 0x000fe20008000f00 */
[----:B0-----:R-:W-:-:S05]  /*13c90*/  FADD R3, R4, R2 ;  /* 0x0000000204037221 */ /* 0x001fca0000000000 */
[----:B------:R-:W0:Y:S02]  /*13ca0*/  ATOMS.CAST.SPIN P0, [R5+0x1c4], R2, R3 ;  /* 0x0001c4020500758d */ /* 0x000e240001800003 */
[----:B0-----:R-:W-:Y:S05]  /*13cb0*/  @!P0 BRA `(.L_x_2729) ;  /* 0xfffffffc00ec8947 */ /* 0x001fea000383ffff */
[----:B------:R-:W-:Y:S05]  /*13cc0*/  BSYNC.RECONVERGENT B0 ;  /* 0x0000000000007941 */ /* 0x000fea0003800200 */
.L_x_2728:
        /* <DEDUP_REMOVED lines=13> */
.L_x_2731:
[----:B------:R-:W-:Y:S05]  /*13da0*/  BSYNC.RECONVERGENT B2 ;  /* 0x0000000000027941 */ /* 0x000fea0003800200 */
.L_x_2730:
[----:B------:R-:W0:Y:S01]  /*13db0*/  S2UR UR4, SR_CgaCtaId ;  /* 0x00000000000479c3 */ /* 0x000e220000008800 */
[----:B------:R-:W-:Y:S01]  /*13dc0*/  BSSY.RECONVERGENT B0, `(.L_x_2732) ;  /* 0x0000008000007945 */ /* 0x000fe20003800200 */
[----:B------:R-:W-:Y:S02]  /*13dd0*/  UMOV UR5, 0x400 ;  /* 0x0000040000057882 */ /* 0x000fe40000000000 */
[----:B0-----:R-:W-:-:S12]  /*13de0*/  ULEA UR4, UR4, UR5, 0x18 ;  /* 0x0000000504047291 */ /* 0x001fd8000f8ec0ff */
.L_x_2733:
[----:B------:R-:W0:Y:S01]  /*13df0*/  LDS R2, [UR4+0x1c8] ;  /* 0x0001c804ff027984 */ /* 0x000e220008000800 */
[----:B------:R-:W-:Y:S01]  /*13e00*/  MOV R5, UR4 ;  /* 0x0000000400057c02 */ /* 0x000fe20008000f00 */
[----:B0-----:R-:W-:-:S05]  /*13e10*/  FADD R3, R4, R2 ;  /* 0x0000000204037221 */ /* 0x001fca0000000000 */
[----:B------:R-:W0:Y:S02]  /*13e20*/  ATOMS.CAST.SPIN P0, [R5+0x1c8], R2, R3 ;  /* 0x0001c8020500758d */ /* 0x000e240001800003 */
[----:B0-----:R-:W-:Y:S05]  /*13e30*/  @!P0 BRA `(.L_x_2733) ;  /* 0xfffffffc00ec8947 */ /* 0x001fea000383ffff */
[----:B------:R-:W-:Y:S05]  /*13e40*/  BSYNC.RECONVERGENT B0 ;  /* 0x0000000000007941 */ /* 0x000fea0003800200 */
.L_x_2732:
        /* <DEDUP_REMOVED lines=13> */
.L_x_2735:
[----:B------:R-:W-:Y:S05]  /*13f20*/  BSYNC.RECONVERGENT B2 ;  /* 0x0000000000027941 */ /* 0x000fea0003800200 */
.L_x_2734:
[----:B------:R-:W0:Y:S01]  /*13f30*/  S2UR UR4, SR_CgaCtaId ;  /* 0x00000000000479c3 */ /* 0x000e220000008800 */
[----:B------:R-:W-:Y:S01]  /*13f40*/  BSSY.RECONVERGENT B0, `(.L_x_2736) ;  /* 0x0000008000007945 */ /* 0x000fe20003800200 */
[----:B------:R-:W-:Y:S02]  /*13f50*/  UMOV UR5, 0x400 ;  /* 0x0000040000057882 */ /* 0x000fe40000000000 */
[----:B0-----:R-:W-:-:S12]  /*13f60*/  ULEA UR4, UR4, UR5, 0x18 ;  /* 0x0000000504047291 */ /* 0x001fd8000f8ec0ff */
.L_x_2737:
[----:B------:R-:W0:Y:S01]  /*13f70*/  LDS R2, [UR4+0x1cc] ;  /* 0x0001cc04ff027984 */ /* 0x000e220008000800 */
[----:B------:R-:W-:Y:S01]  /*13f80*/  MOV R5, UR4 ;  /* 0x0000000400057c02 */ /* 0x000fe20008000f00 */
[----:B0-----:R-:W-:-:S05]  /*13f90*/  FADD R3, R4, R2 ;  /* 0x0000000204037221 */ /* 0x001fca0000000000 */
[----:B------:R-:W0:Y:S02]  /*13fa0*/  ATOMS.CAST.SPIN P0, [R5+0x1cc], R2, R3 ;  /* 0x0001cc020500758d */ /* 0x000e240001800003 */
[----:B0-----:R-:W-:Y:S05]  /*13fb0*/  @!P0 BRA `(.L_x_2737) ;  /* 0xfffffffc00ec8947 */ /* 0x001fea000383ffff */
[----:B------:R-:W-:Y:S05]  /*13fc0*/  BSYNC.RECONVERGENT B0 ;  /* 0x0000000000007941 */ /* 0x000fea0003800200 */
.L_x_2736:
        /* <DEDUP_REMOVED lines=13> */
.L_x_2739:
[----:B------:R-:W-:Y:S05]  /*140a0*/  BSYNC.RECONVERGENT B2 ;  /* 0x0000000000027941 */ /* 0x000fea0003800200 */
.L_x_2738:
[----:B------:R-:W0:Y:S01]  /*140b0*/  S2UR UR4, SR_CgaCtaId ;  /* 0x00000000000479c3 */ /* 0x000e220000008800 */
[----:B------:R-:W-:Y:S01]  /*140c0*/  BSSY.RECONVERGENT B0, `(.L_x_2740) ;  /* 0x0000008000007945 */ /* 0x000fe20003800200 */
[----:B------:R-:W-:Y:S02]  /*140d0*/  UMOV UR5, 0x400 ;  /* 0x0000040000057882 */ /* 0x000fe40000000000 */
[----:B0-----:R-:W-:-:S12]  /*140e0*/  ULEA UR4, UR4, UR5, 0x18 ;  /* 0x0000000504047291 */ /* 0x001fd8000f8ec0ff */
.L_x_2741:
[----:B------:R-:W0:Y:S01]  /*140f0*/  LDS R2, [UR4+0x1d0] ;  /* 0x0001d004ff027984 */ /* 0x000e220008000800 */
[----:B------:R-:W-:Y:S01]  /*14100*/  MOV R5, UR4 ;  /* 0x0000000400057c02 */ /* 0x000fe20008000f00 */
[----:B0-----:R-:W-:-:S05]  /*14110*/  FADD R3, R4, R2 ;  /* 0x0000000204037221 */ /* 0x001fca0000000000 */
[----:B------:R-:W0:Y:S02]  /*14120*/  ATOMS.CAST.SPIN P0, [R5+0x1d0], R2, R3 ;  /* 0x0001d0020500758d */ /* 0x000e240001800003 */
[----:B0-----:R-:W-:Y:S05]  /*14130*/  @!P0 BRA `(.L_x_2741) ;  /* 0xfffffffc00ec8947 */ /* 0x001fea000383ffff */
[----:B------:R-:W-:Y:S05]  /*14140*/  BSYNC.RECONVERGENT B0 ;  /* 0x0000000000007941 */ /* 0x000fea0003800200 */
.L_x_2740:
        /* <DEDUP_REMOVED lines=13> */
.L_x_2743:
[----:B------:R-:W-:Y:S05]  /*14220*/  BSYNC.RECONVERGENT B2 ;  /* 0x0000000000027941 */ /* 0x000fea0003800200 */
.L_x_2742:
[----:B------:R-:W0:Y:S01]  /*14230*/  S2UR UR4, SR_CgaCtaId ;  /* 0x00000000000479c3 */ /* 0x000e220000008800 */
[----:B------:R-:W-:Y:S01]  /*14240*/  BSSY.RECONVERGENT B0, `(.L_x_2744) ;  /* 0x0000008000007945 */ /* 0x000fe20003800200 */
[----:B------:R-:W-:Y:S02]  /*14250*/  UMOV UR5, 0x400 ;  /* 0x0000040000057882 */ /* 0x000fe40000000000 */
[----:B0-----:R-:W-:-:S12]  /*14260*/  ULEA UR4, UR4, UR5, 0x18 ;  /* 0x0000000504047291 */ /* 0x001fd8000f8ec0ff */
.L_x_2745:
[----:B------:R-:W0:Y:S01]  /*14270*/  LDS R2, [UR4+0x1d4] ;  /* 0x0001d404ff027984 */ /* 0x000e220008000800 */
[----:B------:R-:W-:Y:S01]  /*14280*/  MOV R5, UR4 ;  /* 0x0000000400057c02 */ /* 0x000fe20008000f00 */
[----:B0-----:R-:W-:-:S05]  /*14290*/  FADD R3, R4, R2 ;  /* 0x0000000204037221 */ /* 0x001fca0000000000 */
[----:B------:R-:W0:Y:S02]  /*142a0*/  ATOMS.CAST.SPIN P0, [R5+0x1d4], R2, R3 ;  /* 0x0001d4020500758d */ /* 0x000e240001800003 */
[----:B0-----:R-:W-:Y:S05]  /*142b0*/  @!P0 BRA `(.L_x_2745) ;  /* 0xfffffffc00ec8947 */ /* 0x001fea000383ffff */
[----:B------:R-:W-:Y:S05]  /*142c0*/  BSYNC.RECONVERGENT B0 ;  /* 0x0000000000007941 */ /* 0x000fea0003800200 */
.L_x_2744:
        /* <DEDUP_REMOVED lines=13> */
.L_x_2747:
[----:B------:R-:W-:Y:S05]  /*143a0*/  BSYNC.RECONVERGENT B2 ;  /* 0x0000000000027941 */ /* 0x000fea0003800200 */
.L_x_2746:
[----:B------:R-:W0:Y:S01]  /*143b0*/  S2UR UR4, SR_CgaCtaId ;  /* 0x00000000000479c3 */ /* 0x000e220000008800 */
[----:B------:R-:W-:Y:S01]  /*143c0*/  BSSY.RECONVERGENT B0, `(.L_x_2748) ;  /* 0x0000008000007945 */ /* 0x000fe20003800200 */
[----:B------:R-:W-:Y:S02]  /*143d0*/  UMOV UR5, 0x400 ;  /* 0x0000040000057882 */ /* 0x000fe40000000000 */
[----:B0-----:R-:W-:-:S12]  /*143e0*/  ULEA UR4, UR4, UR5, 0x18 ;  /* 0x0000000504047291 */ /* 0x001fd8000f8ec0ff */
.L_x_2749:
[----:B------:R-:W0:Y:S01]  /*143f0*/  LDS R2, [UR4+0x1d8] ;  /* 0x0001d804ff027984 */ /* 0x000e220008000800 */
[----:B------:R-:W-:Y:S01]  /*14400*/  MOV R5, UR4 ;  /* 0x0000000400057c02 */ /* 0x000fe20008000f00 */
[----:B0-----:R-:W-:-:S05]  /*14410*/  FADD R3, R4, R2 ;  /* 0x0000000204037221 */ /* 0x001fca0000000000 */
[----:B------:R-:W0:Y:S02]  /*14420*/  ATOMS.CAST.SPIN P0, [R5+0x1d8], R2, R3 ;  /* 0x0001d8020500758d */ /* 0x000e240001800003 */
[----:B0-----:R-:W-:Y:S05]  /*14430*/  @!P0 BRA `(.L_x_2749) ;  /* 0xfffffffc00ec8947 */ /* 0x001fea000383ffff */
[----:B------:R-:W-:Y:S05]  /*14440*/  BSYNC.RECONVERGENT B0 ;  /* 0x0000000000007941 */ /* 0x000fea0003800200 */
.L_x_2748:
        /* <DEDUP_REMOVED lines=13> */
.L_x_2751:
[----:B------:R-:W-:Y:S05]  /*14520*/  BSYNC.RECONVERGENT B2 ;  /* 0x0000000000027941 */ /* 0x000fea0003800200 */
.L_x_2750:
[----:B------:R-:W0:Y:S01]  /*14530*/  S2UR UR4, SR_CgaCtaId ;  /* 0x00000000000479c3 */ /* 0x000e220000008800 */
[----:B------:R-:W-:Y:S01]  /*14540*/  BSSY.RECONVERGENT B0, `(.L_x_2752) ;  /* 0x0000008000007945 */ /* 0x000fe20003800200 */
[----:B------:R-:W-:Y:S02]  /*14550*/  UMOV UR5, 0x400 ;  /* 0x0000040000057882 */ /* 0x000fe40000000000 */
[----:B0-----:R-:W-:-:S12]  /*14560*/  ULEA UR4, UR4, UR5, 0x18 ;  /* 0x0000000504047291 */ /* 0x001fd8000f8ec0ff */
.L_x_2753:
[----:B------:R-:W0:Y:S01]  /*14570*/  LDS R2, [UR4+0x1dc] ;  /* 0x0001dc04ff027984 */ /* 0x000e220008000800 */
[----:B------:R-:W-:Y:S01]  /*14580*/  MOV R5, UR4 ;  /* 0x0000000400057c02 */ /* 0x000fe20008000f00 */
[----:B0-----:R-:W-:-:S05]  /*14590*/  FADD R3, R4, R2 ;  /* 0x0000000204037221 */ /* 0x001fca0000000000 */
[----:B------:R-:W0:Y:S02]  /*145a0*/  ATOMS.CAST.SPIN P0, [R5+0x1dc], R2, R3 ;  /* 0x0001dc020500758d */ /* 0x000e240001800003 */
[----:B0-----:R-:W-:Y:S05]  /*145b0*/  @!P0 BRA `(.L_x_2753) ;  /* 0xfffffffc00ec8947 */ /* 0x001fea000383ffff */
[----:B------:R-:W-:Y:S05]  /*145c0*/  BSYNC.RECONVERGENT B0 ;  /* 0x0000000000007941 */ /* 0x000fea0003800200 */
.L_x_2752:
        /* <DEDUP_REMOVED lines=13> */
.L_x_2755:
[----:B------:R-:W-:Y:S05]  /*146a0*/  BSYNC.RECONVERGENT B2 ;  /* 0x0000000000027941 */ /* 0x000fea0003800200 */
.L_x_2754:
[----:B------:R-:W0:Y:S01]  /*146b0*/  S2UR UR4, SR_CgaCtaId ;  /* 0x00000000000479c3 */ /* 0x000e220000008800 */
[----:B------:R-:W-:Y:S01]  /*146c0*/  BSSY.RECONVERGENT B0, `(.L_x_2756) ;  /* 0x0000008000007945 */ /* 0x000fe20003800200 */
[----:B------:R-:W-:Y:S02]  /*146d0*/  UMOV UR5, 0x400 ;  /* 0x0000040000057882 */ /* 0x000fe40000000000 */
[----:B0-----:R-:W-:-:S12]  /*146e0*/  ULEA UR4, UR4, UR5, 0x18 ;  /* 0x0000000504047291 */ /* 0x001fd8000f8ec0ff */
.L_x_2757:
[----:B------:R-:W0:Y:S01]  /*146f0*/  LDS R2, [UR4+0x1e0] ;  /* 0x0001e004ff027984 */ /* 0x000e220008000800 */
[----:B------:R-:W-:Y:S01]  /*14700*/  MOV R5, UR4 ;  /* 0x0000000400057c02 */ /* 0x000fe20008000f00 */
[----:B0-----:R-:W-:-:S05]  /*14710*/  FADD R3, R4, R2 ;  /* 0x0000000204037221 */ /* 0x001fca0000000000 */
[----:B------:R-:W0:Y:S02]  /*14720*/  ATOMS.CAST.SPIN P0, [R5+0x1e0], R2, R3 ;  /* 0x0001e0020500758d */ /* 0x000e240001800003 */
[----:B0-----:R-:W-:Y:S05]  /*14730*/  @!P0 BRA `(.L_x_2757) ;  /* 0xfffffffc00ec8947 */ /* 0x001fea000383ffff */
[----:B------:R-:W-:Y:S05]  /*14740*/  BSYNC.RECONVERGENT B0 ;  /* 0x0000000000007941 */ /* 0x000fea0003800200 */
.L_x_2756:
        /* <DEDUP_REMOVED lines=13> */
.L_x_2759:
[----:B------:R-:W-:Y:S05]  /*14820*/  BSYNC.RECONVERGENT B2 ;  /* 0x0000000000027941 */ /* 0x000fea0003800200 */
.L_x_2758:
[----:B------:R-:W0:Y:S01]  /*14830*/  S2UR UR4, SR_CgaCtaId ;  /* 0x00000000000479c3 */ /* 0x000e220000008800 */
[----:B------:R-:W-:Y:S01]  /*14840*/  BSSY.RECONVERGENT B0, `(.L_x_2760) ;  /* 0x0000008000007945 */ /* 0x000fe20003800200 */
[----:B------:R-:W-:Y:S02]  /*14850*/  UMOV UR5, 0x400 ;  /* 0x0000040000057882 */ /* 0x000fe40000000000 */
[----:B0-----:R-:W-:-:S12]  /*14860*/  ULEA UR4, UR4, UR5, 0x18 ;  /* 0x0000000504047291 */ /* 0x001fd8000f8ec0ff */
.L_x_2761:
[----:B------:R-:W0:Y:S01]  /*14870*/  LDS R2, [UR4+0x1e4] ;  /* 0x0001e404ff027984 */ /* 0x000e220008000800 */
[----:B------:R-:W-:Y:S01]  /*14880*/  MOV R5, UR4 ;  /* 0x0000000400057c02 */ /* 0x000fe20008000f00 */
[----:B0-----:R-:W-:-:S05]  /*14890*/  FADD R3, R4, R2 ;  /* 0x0000000204037221 */ /* 0x001fca0000000000 */
[----:B------:R-:W0:Y:S02]  /*148a0*/  ATOMS.CAST.SPIN P0, [R5+0x1e4], R2, R3 ;  /* 0x0001e4020500758d */ /* 0x000e240001800003 */
[----:B0-----:R-:W-:Y:S05]  /*148b0*/  @!P0 BRA `(.L_x_2761) ;  /* 0xfffffffc00ec8947 */ /* 0x001fea000383ffff */
[----:B------:R-:W-:Y:S05]  /*148c0*/  BSYNC.RECONVERGENT B0 ;  /* 0x0000000000007941 */ /* 0x000fea0003800200 */
.L_x_2760:
        /* <DEDUP_REMOVED lines=13> */
.L_x_2763:
[----:B------:R-:W-:Y:S05]  /*149a0*/  BSYNC.RECONVERGENT B2 ;  /* 0x0000000000027941 */ /* 0x000fea0003800200 */
.L_x_2762:
[----:B------:R-:W0:Y:S01]  /*149b0*/  S2UR UR4, SR_CgaCtaId ;  /* 0x00000000000479c3 */ /* 0x000e220000008800 */
[----:B------:R-:W-:Y:S01]  /*149c0*/  BSSY.RECONVERGENT B0, `(.L_x_2764) ;  /* 0x0000008000007945 */ /* 0x000fe20003800200 */
[----:B------:R-:W-:Y:S02]  /*149d0*/  UMOV UR5, 0x400 ;  /* 0x0000040000057882 */ /* 0x000fe40000000000 */
[----:B0-----:R-:W-:-:S12]  /*149e0*/  ULEA UR4, UR4, UR5, 0x18 ;  /* 0x0000000504047291 */ /* 0x001fd8000f8ec0ff */
.L_x_2765:
[----:B------:R-:W0:Y:S01]  /*149f0*/  LDS R2, [UR4+0x1e8] ;  /* 0x0001e804ff027984 */ /* 0x000e220008000800 */
[----:B------:R-:W-:Y:S01]  /*14a00*/  MOV R5, UR4 ;  /* 0x0000000400057c02 */ /* 0x000fe20008000f00 */
[----:B0-----:R-:W-:-:S05]  /*14a10*/  FADD R3, R4, R2 ;  /* 0x0000000204037221 */ /* 0x001fca0000000000 */
[----:B------:R-:W0:Y:S02]  /*14a20*/  ATOMS.CAST.SPIN P0, [R5+0x1e8], R2, R3 ;  /* 0x0001e8020500758d */ /* 0x000e240001800003 */
[----:B0-----:R-:W-:Y:S05]  /*14a30*/  @!P0 BRA `(.L_x_2765) ;  /* 0xfffffffc00ec8947 */ /* 0x001fea000383ffff */
[----:B------:R-:W-:Y:S05]  /*14a40*/  BSYNC.RECONVERGENT B0 ;  /* 0x0000000000007941 */ /* 0x000fea0003800200 */
.L_x_2764:
        /* <DEDUP_REMOVED lines=13> */
.L_x_2767:
[----:B------:R-:W-:Y:S05]  /*14b20*/  BSYNC.RECONVERGENT B2 ;  /* 0x0000000000027941 */ /* 0x000fea0003800200 */
.L_x_2766:
[----:B------:R-:W0:Y:S01]  /*14b30*/  S2UR UR4, SR_CgaCtaId ;  /* 0x00000000000479c3 */ /* 0x000e220000008800 */
[----:B------:R-:W-:Y:S01]  /*14b40*/  BSSY.RECONVERGENT B0, `(.L_x_2768) ;  /* 0x0000008000007945 */ /* 0x000fe20003800200 */
[----:B------:R-:W-:Y:S02]  /*14b50*/  UMOV UR5, 0x400 ;  /* 0x0000040000057882 */ /* 0x000fe40000000000 */
[----:B0-----:R-:W-:-:S12]  /*14b60*/  ULEA UR4, UR4, UR5, 0x18 ;  /* 0x0000000504047291 */ /* 0x001fd8000f8ec0ff */
.L_x_2769:
[----:B------:R-:W0:Y:S01]  /*14b70*/  LDS R2, [UR4+0x1ec] ;  /* 0x0001ec04ff027984 */ /* 0x000e220008000800 */
[----:B------:R-:W-:Y:S01]  /*14b80*/  MOV R5, UR4 ;  /* 0x0000000400057c02 */ /* 0x000fe20008000f00 */
[----:B0-----:R-:W-:-:S05]  /*14b90*/  FADD R3, R4, R2 ;  /* 0x0000000204037221 */ /* 0x001fca0000000000 */
[----:B------:R-:W0:Y:S02]  /*14ba0*/  ATOMS.CAST.SPIN P0, [R5+0x1ec], R2, R3 ;  /* 0x0001ec020500758d */ /* 0x000e240001800003 */
[----:B0-----:R-:W-:Y:S05]  /*14bb0*/  @!P0 BRA `(.L_x_2769) ;  /* 0xfffffffc00ec8947 */ /* 0x001fea000383ffff */
[----:B------:R-:W-:Y:S05]  /*14bc0*/  BSYNC.RECONVERGENT B0 ;  /* 0x0000000000007941 */ /* 0x000fea0003800200 */
.L_x_2768:
        /* <DEDUP_REMOVED lines=13> */
.L_x_2771:
[----:B------:R-:W-:Y:S05]  /*14ca0*/  BSYNC.RECONVERGENT B2 ;  /* 0x0000000000027941 */ /* 0x000fea0003800200 */
.L_x_2770:
[----:B------:R-:W0:Y:S01]  /*14cb0*/  S2UR UR4, SR_CgaCtaId ;  /* 0x00000000000479c3 */ /* 0x000e220000008800 */
[----:B------:R-:W-:Y:S01]  /*14cc0*/  BSSY.RECONVERGENT B0, `(.L_x_2772) ;  /* 0x0000008000007945 */ /* 0x000fe20003800200 */
[----:B------:R-:W-:Y:S02]  /*14cd0*/  UMOV UR5, 0x400 ;  /* 0x0000040000057882 */ /* 0x000fe40000000000 */
[----:B0-----:R-:W-:-:S12]  /*14ce0*/  ULEA UR4, UR4, UR5, 0x18 ;  /* 0x0000000504047291 */ /* 0x001fd8000f8ec0ff */
.L_x_2773:
[----:B------:R-:W0:Y:S01]  /*14cf0*/  LDS R2, [UR4+0x1f0] ;  /* 0x0001f004ff027984 */ /* 0x000e220008000800 */
[----:B------:R-:W-:Y:S01]  /*14d00*/  MOV R5, UR4 ;  /* 0x0000000400057c02 */ /* 0x000fe20008000f00 */
[----:B0-----:R-:W-:-:S05]  /*14d10*/  FADD R3, R4, R2 ;  /* 0x0000000204037221 */ /* 0x001fca0000000000 */
[----:B------:R-:W0:Y:S02]  /*14d20*/  ATOMS.CAST.SPIN P0, [R5+0x1f0], R2, R3 ;  /* 0x0001f0020500758d */ /* 0x000e240001800003 */
[----:B0-----:R-:W-:Y:S05]  /*14d30*/  @!P0 BRA `(.L_x_2773) ;  /* 0xfffffffc00ec8947 */ /* 0x001fea000383ffff */
[----:B------:R-:W-:Y:S05]  /*14d40*/  BSYNC.RECONVERGENT B0 ;  /* 0x0000000000007941 */ /* 0x000fea0003800200 */
.L_x_2772:
        /* <DEDUP_REMOVED lines=13> */
.L_x_2775:
[----:B------:R-:W-:Y:S05]  /*14e20*/  BSYNC.RECONVERGENT B2 ;  /* 0x0000000000027941 */ /* 0x000fea0003800200 */
.L_x_2774:
[----:B------:R-:W0:Y:S01]  /*14e30*/  S2UR UR4, SR_CgaCtaId ;  /* 0x00000000000479c3 */ /* 0x000e220000008800 */
[----:B------:R-:W-:Y:S01]  /*14e40*/  BSSY.RECONVERGENT B0, `(.L_x_2776) ;  /* 0x0000008000007945 */ /* 0x000fe20003800200 */
[----:B------:R-:W-:Y:S02]  /*14e50*/  UMOV UR5, 0x400 ;  /* 0x0000040000057882 */ /* 0x000fe40000000000 */
[----:B0-----:R-:W-:-:S12]  /*14e60*/  ULEA UR4, UR4, UR5, 0x18 ;  /* 0x0000000504047291 */ /* 0x001fd8000f8ec0ff */
.L_x_2777:
[----:B------:R-:W0:Y:S01]  /*14e70*/  LDS R2, [UR4+0x1f4] ;  /* 0x0001f404ff027984 */ /* 0x000e220008000800 */
[----:B------:R-:W-:Y:S01]  /*14e80*/  MOV R5, UR4 ;  /* 0x0000000400057c02 */ /* 0x000fe20008000f00 */
[----:B0-----:R-:W-:-:S05]  /*14e90*/  FADD R3, R4, R2 ;  /* 0x0000000204037221 */ /* 0x001fca0000000000 */
[----:B------:R-:W0:Y:S02]  /*14ea0*/  ATOMS.CAST.SPIN P0, [R5+0x1f4], R2, R3 ;  /* 0x0001f4020500758d */ /* 0x000e240001800003 */
[----:B0-----:R-:W-:Y:S05]  /*14eb0*/  @!P0 BRA `(.L_x_2777) ;  /* 0xfffffffc00ec8947 */ /* 0x001fea000383ffff */
[----:B------:R-:W-:Y:S05]  /*14ec0*/  BSYNC.RECONVERGENT B0 ;  /* 0x0000000000007941 */ /* 0x000fea0003800200 */
.L_x_2776:
        /* <DEDUP_REMOVED lines=13> */
.L_x_2779:
[----:B------:R-:W-:Y:S05]  /*14fa0*/  BSYNC.RECONVERGENT B2 ;  /* 0x0000000000027941 */ /* 0x000fea0003800200 */
.L_x_2778:
[----:B------:R-:W0:Y:S01]  /*14fb0*/  S2UR UR4, SR_CgaCtaId ;  /* 0x00000000000479c3 */ /* 0x000e220000008800 */
[----:B------:R-:W-:Y:S01]  /*14fc0*/  BSSY.RECONVERGENT B0, `(.L_x_2780) ;  /* 0x0000008000007945 */ /* 0x000fe20003800200 */
[----:B------:R-:W-:Y:S02]  /*14fd0*/  UMOV UR5, 0x400 ;  /* 0x0000040000057882 */ /* 0x000fe40000000000 */
[----:B0-----:R-:W-:-:S12]  /*14fe0*/  ULEA UR4, UR4, UR5, 0x18 ;  /* 0x0000000504047291 */ /* 0x001fd8000f8ec0ff */
.L_x_2781:
[----:B------:R-:W0:Y:S01]  /*14ff0*/  LDS R2, [UR4+0x1f8] ;  /* 0x0001f804ff027984 */ /* 0x000e220008000800 */
[----:B------:R-:W-:Y:S01]  /*15000*/  MOV R5, UR4 ;  /* 0x0000000400057c02 */ /* 0x000fe20008000f00 */
[----:B0-----:R-:W-:-:S05]  /*15010*/  FADD R3, R4, R2 ;  /* 0x0000000204037221 */ /* 0x001fca0000000000 */
[----:B------:R-:W0:Y:S02]  /*15020*/  ATOMS.CAST.SPIN P0, [R5+0x1f8], R2, R3 ;  /* 0x0001f8020500758d */ /* 0x000e240001800003 */
[----:B0-----:R-:W-:Y:S05]  /*15030*/  @!P0 BRA `(.L_x_2781) ;  /* 0xfffffffc00ec8947 */ /* 0x001fea000383ffff */
[----:B------:R-:W-:Y:S05]  /*15040*/  BSYNC.RECONVERGENT B0 ;  /* 0x0000000000007941 */ /* 0x000fea0003800200 */
.L_x_2780:
        /* <DEDUP_REMOVED lines=13> */
.L_x_2783:
[----:B------:R-:W-:Y:S05]  /*15120*/  BSYNC.RECONVERGENT B2 ;  /* 0x0000000000027941 */ /* 0x000fea0003800200 */
.L_x_2782:
[----:B------:R-:W0:Y:S01]  /*15130*/  S2UR UR6, SR_CgaCtaId ;  /* 0x00000000000679c3 */ /* 0x000e220000008800 */
[----:B------:R-:W-:Y:S01]  /*15140*/  BSSY.RECONVERGENT B0, `(.L_x_2784) ;  /* 0x0000008000007945 */ /* 0x000fe20003800200 */
[----:B------:R-:W-:Y:S02]  /*15150*/  UMOV UR4, 0x400 ;  /* 0x0000040000047882 */ /* 0x000fe40000000000 */
[----:B0-----:R-:W-:-:S12]  /*15160*/  ULEA UR6, UR6, UR4, 0x18 ;  /* 0x0000000406067291 */ /* 0x001fd8000f8ec0ff */
.L_x_2785:
[----:B------:R-:W0:Y:S01]  /*15170*/  LDS R2, [UR6+0x1fc] ;  /* 0x0001fc06ff027984 */ /* 0x000e220008000800 */
[----:B------:R-:W-:Y:S01]  /*15180*/  MOV R5, UR6 ;  /* 0x0000000600057c02 */ /* 0x000fe20008000f00 */
[----:B0-----:R-:W-:-:S05]  /*15190*/  FADD R3, R4, R2 ;  /* 0x0000000204037221 */ /* 0x001fca0000000000 */
[----:B------:R-:W0:Y:S02]  /*151a0*/  ATOMS.CAST.SPIN P0, [R5+0x1fc], R2, R3 ;  /* 0x0001fc020500758d */ /* 0x000e240001800003 */
[----:B0-----:R-:W-:Y:S05]  /*151b0*/  @!P0 BRA `(.L_x_2785) ;  /* 0xfffffffc00ec8947 */ /* 0x001fea000383ffff */
[----:B------:R-:W-:Y:S05]  /*151c0*/  BSYNC.RECONVERGENT B0 ;  /* 0x0000000000007941 */ /* 0x000fea0003800200 */
.L_x_2784:
[----:B------:R-:W-:Y:S06]  /*151d0*/  BAR.SYNC.DEFER_BLOCKING 0x0 ;  /* 0x0000000000007b1d */ /* 0x000fec0000010000 */
[----:B------:R-:W-:Y:S04]  /*151e0*/  BSSY.RECONVERGENT B0, `(.L_x_2786) ;  /* 0x0000030000007945 */ /* 0x000fe80003800200 */
[----:B------:R-:W-:Y:S05]  /*151f0*/  @P3 BRA `(.L_x_2787) ;  /* 0x0000000000b83947 */ /* 0x000fea0003800000 */
[----:B------:R-:W0:Y:S01]  /*15200*/  LDC R5, c[0x0][0x464] ;  /* 0x00011900ff057b82 */ /* 0x000e220000000800 */
[----:B------:R-:W1:Y:S01]  /*15210*/  LDCU.64 UR4, c[0x0][0x470] ;  /* 0x00008e00ff0477ac */ /* 0x000e620008000a00 */
[----:B------:R-:W2:Y:S06]  /*15220*/  LDCU UR7, c[0x0][0x478] ;  /* 0x00008f00ff0777ac */ /* 0x000eac0008000800 */
[----:B------:R-:W3:Y:S01]  /*15230*/  LDC R3, c[0x0][0x388] ;  /* 0x0000e200ff037b82 */ /* 0x000ee20000000800 */
[----:B0-----:R-:W-:-:S04]  /*15240*/  IABS R6, R5 ;  /* 0x0000000500067213 */ /* 0x001fc80000000000 */
[----:B------:R-:W0:Y:S01]  /*15250*/  I2F.RP R8, R6 ;  /* 0x0000000600087306 */ /* 0x000e220000209400 */
[----:B---3--:R-:W-:-:S05]  /*15260*/  IMAD R3, R22, R3, UR16 ;  /* 0x0000001016037e24 */ /* 0x008fca000f8e0203 */
[----:B------:R-:W-:Y:S02]  /*15270*/  IABS R2, R3 ;  /* 0x0000000300027213 */ /* 0x000fe40000000000 */
[----:B0-----:R-:W0:Y:S02]  /*15280*/  MUFU.RCP R8, R8 ;  /* 0x0000000800087308 */ /* 0x001e240000001000 */
[----:B0-----:R-:W-:-:S06]  /*15290*/  IADD3 R8, PT, PT, R8, 0xffffffe, RZ ;  /* 0x0ffffffe08087810 */ /* 0x001fcc0007ffe0ff */
[----:B------:R-:W0:Y:S02]  /*152a0*/  F2I.FTZ.U32.TRUNC.NTZ R9, R8 ;  /* 0x0000000800097305 */ /* 0x000e24000021f000 */
[----:B0-----:R-:W-:Y:S01]  /*152b0*/  IADD3 R4, PT, PT, RZ, -R9, RZ ;  /* 0x80000009ff047210 */ /* 0x001fe20007ffe0ff */
[----:B------:R-:W-:-:S04]  /*152c0*/  IMAD.MOV.U32 R8, RZ, RZ, RZ ;  /* 0x000000ffff087224 */ /* 0x000fc800078e00ff */
[----:B------:R-:W-:-:S04]  /*152d0*/  IMAD R4, R4, R6, RZ ;  /* 0x0000000604047224 */ /* 0x000fc800078e02ff */
[----:B------:R-:W-:Y:S01]  /*152e0*/  IMAD.HI.U32 R7, R9, R4, R8 ;  /* 0x0000000409077227 */ /* 0x000fe200078e0008 */
[----:B------:R-:W-:-:S05]  /*152f0*/  MOV R4, R2 ;  /* 0x0000000200047202 */ /* 0x000fca0000000f00 */
[----:B------:R-:W-:-:S04]  /*15300*/  IMAD.HI.U32 R7, R7, R4, RZ ;  /* 0x0000000407077227 */ /* 0x000fc800078e00ff */
[----:B------:R-:W-:-:S04]  /*15310*/  IMAD.MOV R2, RZ, RZ, -R7 ;  /* 0x000000ffff027224 */ /* 0x000fc800078e0a07 */
[----:B------:R-:W-:-:S05]  /*15320*/  IMAD R2, R6, R2, R4 ;  /* 0x0000000206027224 */ /* 0x000fca00078e0204 */
[----:B------:R-:W-:-:S13]  /*15330*/  ISETP.GT.U32.AND P1, PT, R6, R2, PT ;  /* 0x000000020600720c */ /* 0x000fda0003f24070 */
[-C--:B------:R-:W-:Y:S01]  /*15340*/  @!P1 IADD3 R2, PT, PT, R2, -R6.reuse, RZ ;  /* 0x8000000602029210 */ /* 0x080fe20007ffe0ff */
[----:B------:R-:W-:Y:S01]  /*15350*/  @!P1 VIADD R7, R7, 0x1 ;  /* 0x0000000107079836 */ /* 0x000fe20000000000 */
[----:B------:R-:W-:Y:S02]  /*15360*/  ISETP.NE.AND P1, PT, R5, RZ, PT ;  /* 0x000000ff0500720c */ /* 0x000fe40003f25270 */
[----:B------:R-:W-:Y:S02]  /*15370*/  ISETP.GE.U32.AND P2, PT, R2, R6, PT ;  /* 0x000000060200720c */ /* 0x000fe40003f46070 */
[----:B------:R-:W-:-:S04]  /*15380*/  LOP3.LUT R2, R3, R5, RZ, 0x3c, !PT ;  /* 0x0000000503027212 */ /* 0x000fc800078e3cff */
[----:B------:R-:W-:-:S07]  /*15390*/  ISETP.GE.AND P0, PT, R2, RZ, PT ;  /* 0x000000ff0200720c */ /* 0x000fce0003f06270 */
[----:B------:R-:W-:-:S05]  /*153a0*/  @P2 IADD3 R7, PT, PT, R7, 0x1, RZ ;  /* 0x0000000107072810 */ /* 0x000fca0007ffe0ff */
[----:B------:R-:W-:Y:S02]  /*153b0*/  IMAD.MOV.U32 R4, RZ, RZ, R7 ;  /* 0x000000ffff047224 */ /* 0x000fe400078e0007 */
[----:B------:R-:W0:Y:S03]  /*153c0*/  LDC.64 R6, c[0x0][0x480] ;  /* 0x00012000ff067b82 */ /* 0x000e260000000a00 */
[----:B------:R-:W-:Y:S02]  /*153d0*/  @!P0 IADD3 R4, PT, PT, -R4, RZ, RZ ;  /* 0x000000ff04048210 */ /* 0x000fe40007ffe1ff */
[----:B------:R-:W-:-:S05]  /*153e0*/  @!P1 LOP3.LUT R4, RZ, R5, RZ, 0x33, !PT ;  /* 0x00000005ff049212 */ /* 0x000fca00078e33ff */
[----:B------:R-:W-:Y:S02]  /*153f0*/  IMAD.MOV R2, RZ, RZ, -R4 ;  /* 0x000000ffff027224 */ /* 0x000fe400078e0a04 */
[----:B-1----:R-:W-:Y:S02]  /*15400*/  IMAD R4, R4, UR5, RZ ;  /* 0x0000000504047c24 */ /* 0x002fe4000f8e02ff */
[----:B------:R-:W-:Y:S02]  /*15410*/  IMAD R3, R5, R2, R3 ;  /* 0x0000000205037224 */ /* 0x000fe400078e0203 */
[----:B--2---:R-:W-:-:S04]  /*15420*/  IMAD R4, R157, UR7, R4 ;  /* 0x000000079d047c24 */ /* 0x004fc8000f8e0204 */
[----:B------:R-:W-:-:S07]  /*15430*/  IMAD R3, R3, UR4, R4 ;  /* 0x0000000403037c24 */ /* 0x000fce000f8e0204 */
.L_x_2788:
[----:B-1----:R-:W-:Y:S01]  /*15440*/  LEA R2, R0, UR6, 0x2 ;  /* 0x0000000600027c11 */ /* 0x002fe2000f8e10ff */
[----:B------:R-:W1:Y:S01]  /*15450*/  LDCU UR4, c[0x0][0x360] ;  /* 0x00006c00ff0477ac */ /* 0x000e620008000800 */
[----:B------:R-:W-:-:S04]  /*15460*/  IMAD.IADD R4, R3, 0x1, R0 ;  /* 0x0000000103047824 */ /* 0x000fc800078e0200 */
[----:B------:R-:W2:Y:S01]  /*15470*/  LDS R2, [R2] ;  /* 0x0000000002027984 */ /* 0x000ea20000000800 */
[----:B0-----:R-:W-:-:S04]  /*15480*/  IMAD.WIDE R4, R4, 0x2, R6 ;  /* 0x0000000204047825 */ /* 0x001fc800078e0206 */
[----:B-1----:R-:W-:-:S05]  /*15490*/  VIADD R0, R0, UR4 ;  /* 0x0000000400007c36 */ /* 0x002fca0008000000 */
[----:B------:R-:W-:Y:S02]  /*154a0*/  ISETP.GE.U32.AND P0, PT, R0, 0x80, PT ;  /* 0x000000800000780c */ /* 0x000fe40003f06070 */
[----:B--2---:R-:W-:-:S05]  /*154b0*/  F2FP.F16.F32.PACK_AB R2, RZ, R2 ;  /* 0x00000002ff02723e */ /* 0x004fca00000000ff */
[----:B------:R1:W-:Y:S06]  /*154c0*/  STG.E.U16 desc[UR8][R4.64], R2 ;  /* 0x0000000204007986 */ /* 0x0003ec000c101508 */
[----:B------:R-:W-:Y:S05]  /*154d0*/  @!P0 BRA `(.L_x_2788) ;  /* 0xfffffffc00d88947 */ /* 0x000fea000383ffff */
.L_x_2787:
[----:B------:R-:W-:Y:S05]  /*154e0*/  BSYNC.RECONVERGENT B0 ;  /* 0x0000000000007941 */ /* 0x000fea0003800200 */
.L_x_2786:
[----:B------:R-:W0:Y:S01]  /*154f0*/  LDC R0, c[0x0][0x378] ;  /* 0x0000de00ff007b82 */ /* 0x000e220000000800 */
[----:B------:R-:W2:Y:S01]  /*15500*/  LDCU UR4, c[0x0][0x390] ;  /* 0x00007200ff0477ac */ /* 0x000ea20008000800 */
[----:B0-----:R-:W-:-:S04]  /*15510*/  IADD3 R157, PT, PT, R0, R157, RZ ;  /* 0x0000009d009d7210 */ /* 0x001fc80007ffe0ff */
[----:B--2---:R-:W-:-:S13]  /*15520*/  ISETP.GE.AND P0, PT, R157, UR4, PT ;  /* 0x000000049d007c0c */ /* 0x004fda000bf06270 */
[----:B------:R-:W-:Y:S05]  /*15530*/  @!P0 BRA `(.L_x_2789) ;  /* 0xfffffeb400c88947 */ /* 0x000fea000383ffff */
.L_x_2256:
[----:B------:R-:W0:Y:S01]  /*15540*/  LDCU UR5, c[0x0][0x374] ;  /* 0x00006e80ff0577ac */ /* 0x000e220008000800 */
[----:B------:R-:W2:Y:S01]  /*15550*/  LDCU UR4, c[0x0][0x388] ;  /* 0x00007100ff0477ac */ /* 0x000ea20008000800 */
[----:B0-----:R-:W-:-:S04]  /*15560*/  UIADD3 UR16, UPT, UPT, UR5, UR16, URZ ;  /* 0x0000001005107290 */ /* 0x001fc8000fffe0ff */
[----:B--2---:R-:W-:-:S09]  /*15570*/  UISETP.GE.AND UP0, UPT, UR16, UR4, UPT ;  /* 0x000000041000728c */ /* 0x004fd2000bf06270 */
[----:B------:R-:W-:Y:S05]  /*15580*/  BRA.U !UP0, `(.L_x_2790) ;  /* 0xfffffeb508a47547 */ /* 0x000fea000b83ffff */
.L_x_2255:
[----:B------:R-:W0:Y:S01]  /*15590*/  LDC R0, c[0x0][0x370] ;  /* 0x0000dc00ff007b82 */ /* 0x000e220000000800 */
[----:B------:R-:W2:Y:S01]  /*155a0*/  LDCU UR4, c[0x0][0x38c] ;  /* 0x00007180ff0477ac */ /* 0x000ea20008000800 */
[----:B0-----:R-:W-:-:S04]  /*155b0*/  IADD3 R22, PT, PT, R0, R22, RZ ;  /* 0x0000001600167210 */ /* 0x001fc80007ffe0ff */
[----:B--2---:R-:W-:-:S13]  /*155c0*/  ISETP.GE.AND P0, PT, R22, UR4, PT ;  /* 0x0000000416007c0c */ /* 0x004fda000bf06270 */
[----:B------:R-:W-:Y:S05]  /*155d0*/  @!P0 BRA `(.L_x_2791) ;  /* 0xfffffeb400808947 */ /* 0x000fea000383ffff */
[----:B---3--:R-:W-:Y:S05]  /*155e0*/  EXIT ;  /* 0x000000000000794d */ /* 0x008fea0003800000 */
        .weak           $__internal_26_$__cuda_sm20_rcp_rn_f32_slowpath
        .type           $__internal_26_$__cuda_sm20_rcp_rn_f32_slowpath,@function
        .size           $__internal_26_$__cuda_sm20_rcp_rn_f32_slowpath,($__internal_27_$__cuda_sm20_sqrt_rn_f32_slowpath - $__internal_26_$__cuda_sm20_rcp_rn_f32_slowpath)
$__internal_26_$__cuda_sm20_rcp_rn_f32_slowpath:
[----:B------:R-:W-:-:S05]  /*155f0*/  IMAD.SHL.U32 R2, R5, 0x2, RZ ;  /* 0x0000000205027824 */ /* 0x000fca00078e00ff */
[----:B------:R-:W-:-:S04]  /*15600*/  SHF.R.U32.HI R2, RZ, 0x18, R2 ;  /* 0x00000018ff027819 */ /* 0x000fc80000011602 */
[----:B------:R-:W-:-:S13]  /*15610*/  ISETP.NE.U32.AND P0, PT, R2, RZ, PT ;  /* 0x000000ff0200720c */ /* 0x000fda0003f05070 */
[----:B------:R-:W-:Y:S05]  /*15620*/  @P0 BRA `(.L_x_2792) ;  /* 0x00000000002c0947 */ /* 0x000fea0003800000 */
[----:B------:R-:W-:-:S04]  /*15630*/  SHF.L.U32 R0, R5, 0x1, RZ ;  /* 0x0000000105007819 */ /* 0x000fc800000006ff */
[----:B------:R-:W-:-:S13]  /*15640*/  ISETP.NE.AND P0, PT, R0, RZ, PT ;  /* 0x000000ff0000720c */ /* 0x000fda0003f05270 */
[----:B------:R2:W3:Y:S01]  /*15650*/  @!P0 MUFU.RCP R2, R5 ;  /* 0x0000000500028308 */ /* 0x0004e20000001000 */
[----:B------:R-:W-:Y:S05]  /*15660*/  @!P0 BRA `(.L_x_2793) ;  /* 0x0000000000a48947 */ /* 0x000fea0003800000 */
[----:B------:R-:W-:-:S04]  /*15670*/  FFMA R0, R5, 1.84467440737095516160e+19, RZ ;  /* 0x5f80000005007823 */ /* 0x000fc800000000ff */
[----:B---3--:R-:W0:Y:S02]  /*15680*/  MUFU.RCP R2, R0 ;  /* 0x0000000000027308 */ /* 0x008e240000001000 */
[----:B0-----:R-:W-:-:S04]  /*15690*/  FFMA R0, R0, R2, -1 ;  /* 0xbf80000000007423 */ /* 0x001fc80000000002 */
[----:B------:R-:W-:-:S04]  /*156a0*/  FADD.FTZ R0, -R0, -RZ ;  /* 0x800000ff00007221 */ /* 0x000fc80000010100 */
[----:B------:R-:W-:-:S04]  /*156b0*/  FFMA R0, R2, R0, R2 ;  /* 0x0000000002007223 */ /* 0x000fc80000000002 */
[----:B------:R-:W-:Y:S01]  /*156c0*/  FFMA R2, R0, 1.84467440737095516160e+19, RZ ;  /* 0x5f80000000027823 */ /* 0x000fe200000000ff */
[----:B------:R-:W-:Y:S06]  /*156d0*/  BRA `(.L_x_2793) ;  /* 0x0000000000887947 */ /* 0x000fec0003800000 */
.L_x_2792:
[----:B------:R-:W-:-:S04]  /*156e0*/  IADD3 R0, PT, PT, R2, -0xfd, RZ ;  /* 0xffffff0302007810 */ /* 0x000fc80007ffe0ff */
[----:B------:R-:W-:-:S13]  /*156f0*/  ISETP.GT.U32.AND P0, PT, R0, 0x1, PT ;  /* 0x000000010000780c */ /* 0x000fda0003f04070 */
[----:B------:R-:W-:Y:S05]  /*15700*/  @P0 BRA `(.L_x_2794) ;  /* 0x0000000000780947 */ /* 0x000fea0003800000 */
[----:B------:R-:W-:Y:S01]  /*15710*/  LOP3.LUT R6, R5, 0x7fffff, RZ, 0xc0, !PT ;  /* 0x007fffff05067812 */ /* 0x000fe200078ec0ff */
[----:B------:R-:W-:Y:S02]  /*15720*/  IMAD.MOV.U32 R3, RZ, RZ, 0x3 ;  /* 0x00000003ff037424 */ /* 0x000fe400078e00ff */
[----:B------:R-:W-:Y:S01]  /*15730*/  VIADD R2, R2, 0xffffff04 ;  /* 0xffffff0402027836 */ /* 0x000fe20000000000 */
[----:B------:R-:W-:Y:S02]  /*15740*/  LOP3.LUT R6, R6, 0x3f800000, RZ, 0xfc, !PT ;  /* 0x3f80000006067812 */ /* 0x000fe400078efcff */
[----:B------:R-:W-:Y:S02]  /*15750*/  SHF.L.U32 R3, R3, R0, RZ ;  /* 0x0000000003037219 */ /* 0x000fe400000006ff */
[----:B------:R-:W0:Y:S02]  /*15760*/  MUFU.RCP R7, R6 ;  /* 0x0000000600077308 */ /* 0x000e240000001000 */
[----:B0-----:R-:W-:-:S04]  /*15770*/  FFMA R6, R6, R7, -1 ;  /* 0xbf80000006067423 */ /* 0x001fc80000000007 */
[----:B------:R-:W-:-:S04]  /*15780*/  FADD.FTZ R6, -R6, -RZ ;  /* 0x800000ff06067221 */ /* 0x000fc80000010100 */
[CCC-:B------:R-:W-:Y:S01]  /*15790*/  FFMA.RM R8, R7.reuse, R6.reuse, R7.reuse ;  /* 0x0000000607087223 */ /* 0x1c0fe20000004007 */
[----:B------:R-:W-:-:S04]  /*157a0*/  FFMA.RP R6, R7, R6, R7 ;  /* 0x0000000607067223 */ /* 0x000fc80000008007 */
[C---:B------:R-:W-:Y:S02]  /*157b0*/  LOP3.LUT R7, R8.reuse, 0x7fffff, RZ, 0xc0, !PT ;  /* 0x007fffff08077812 */ /* 0x040fe400078ec0ff */
[----:B------:R-:W-:Y:S02]  /*157c0*/  FSETP.NEU.FTZ.AND P0, PT, R8, R6, PT ;  /* 0x000000060800720b */ /* 0x000fe40003f1d000 */
[----:B------:R-:W-:Y:S02]  /*157d0*/  LOP3.LUT R7, R7, 0x800000, RZ, 0xfc, !PT ;  /* 0x0080000007077812 */ /* 0x000fe400078efcff */
[----:B------:R-:W-:Y:S02]  /*157e0*/  SEL R6, RZ, 0xffffffff, !P0 ;  /* 0xffffffffff067807 */ /* 0x000fe40004000000 */
[----:B------:R-:W-:Y:S02]  /*157f0*/  LOP3.LUT R3, R3, R7, RZ, 0xc0, !PT ;  /* 0x0000000703037212 */ /* 0x000fe400078ec0ff */
[----:B------:R-:W-:Y:S01]  /*15800*/  SHF.R.U32.HI R2, RZ, R2, R7 ;  /* 0x00000002ff027219 */ /* 0x000fe20000011607 */
[----:B------:R-:W-:Y:S01]  /*15810*/  IMAD.MOV R6, RZ, RZ, -R6 ;  /* 0x000000ffff067224 */ /* 0x000fe200078e0a06 */
[----:B------:R-:W-:-:S04]  /*15820*/  SHF.R.U32.HI R3, RZ, R0, R3 ;  /* 0x00000000ff037219 */ /* 0x000fc80000011603 */
[----:B------:R-:W-:Y:S02]  /*15830*/  LOP3.LUT P1, RZ, R6, R0, R7, 0xf8, !PT ;  /* 0x0000000006ff7212 */ /* 0x000fe4000782f807 */
[C---:B------:R-:W-:Y:S02]  /*15840*/  LOP3.LUT P2, RZ, R3.reuse, 0x1, RZ, 0xc0, !PT ;  /* 0x0000000103ff7812 */ /* 0x040fe4000784c0ff */
[----:B------:R-:W-:-:S04]  /*15850*/  LOP3.LUT P0, RZ, R3, 0x2, RZ, 0xc0, !PT ;  /* 0x0000000203ff7812 */ /* 0x000fc8000780c0ff */
[----:B------:R-:W-:-:S04]  /*15860*/  PLOP3.LUT P0, PT, P2, P1, P0, 0xe0, 0x0 ;  /* 0x000000000000781c */ /* 0x000fc80001703c00 */
[----:B------:R-:W-:Y:S02]  /*15870*/  SEL R0, RZ, 0x1, !P0 ;  /* 0x00000001ff007807 */ /* 0x000fe40004000000 */
[----:B------:R-:W-:-:S03]  /*15880*/  LOP3.LUT P0, RZ, R5, 0x7fffff, RZ, 0xc0, !PT ;  /* 0x007fffff05ff7812 */ /* 0x000fc6000780c0ff */
[----:B------:R-:W-:-:S05]  /*15890*/  IMAD.MOV R0, RZ, RZ, -R0 ;  /* 0x000000ffff007224 */ /* 0x000fca00078e0a00 */
[----:B------:R-:W-:-:S13]  /*158a0*/  ISETP.GE.AND P1, PT, R0, RZ, PT ;  /* 0x000000ff0000720c */ /* 0x000fda0003f26270 */
[----:B------:R-:W-:-:S04]  /*158b0*/  @!P1 VIADD R2, R2, 0x1 ;  /* 0x0000000102029836 */ /* 0x000fc80000000000 */
[----:B------:R-:W-:-:S05]  /*158c0*/  @!P0 IMAD.SHL.U32 R2, R2, 0x2, RZ ;  /* 0x0000000202028824 */ /* 0x000fca00078e00ff */
[----:B------:R-:W-:Y:S01]  /*158d0*/  LOP3.LUT R2, R2, 0x80000000, R5, 0xf8, !PT ;  /* 0x8000000002027812 */ /* 0x000fe200078ef805 */
[----:B------:R-:W-:Y:S06]  /*158e0*/  BRA `(.L_x_2793) ;  /* 0x0000000000047947 */ /* 0x000fec0003800000 */
.L_x_2794:
[----:B------:R0:W1:Y:S02]  /*158f0*/  MUFU.RCP R2, R5 ;  /* 0x0000000500027308 */ /* 0x0000640000001000 */
.L_x_2793:
[----:B0-2---:R-:W-:-:S04]  /*15900*/  HFMA2 R5, -RZ, RZ, 0, 0 ;  /* 0x00000000ff057431 */ /* 0x005fc800000001ff */
[----:B-1-3--:R-:W-:Y:S05]  /*15910*/  RET.REL.NODEC R4 `(_Z29fmha_fwd_gen_reference_kernelIfN4cute5tupleIJNS0_1CILi1EEEiiNS1_IJNS1_IJiiEEEiEEEEEENS0_6TensorINS0_10ViewEngineINS0_8gmem_ptrIPN7cutlass12float_e5m2_tEEEEENS0_6LayoutINS1_IJS3_iS5_EEENS1_IJNS2_ILi0EEES3_S5_EEEEEEENS7_ISE_NSF_ISG_NS1_IJSH_S3_NS1_IJNS1_IJSH_iEEEiEEEEEEEEEESP_NS7_ISE_NSF_INS1_IJiiS5_EEENS1_IJiS3_SM_EEEEEEEST_NS7_INS8_INS9_IPNSA_6half_tEEEEESJ_EEEvT0_PKiS11_T1_T2_T3_T4_T5_T6_) ;  /* 0xfffffea404b87950 */ /* 0x00afea0003c3ffff */
        .weak           $__internal_27_$__cuda_sm20_sqrt_rn_f32_slowpath
        .type           $__internal_27_$__cuda_sm20_sqrt_rn_f32_slowpath,@function
        .size           $__internal_27_$__cuda_sm20_sqrt_rn_f32_slowpath,($__internal_28_$__cuda_sm3x_div_rn_noftz_f32_slowpath - $__internal_27_$__cuda_sm20_sqrt_rn_f32_slowpath)
$__internal_27_$__cuda_sm20_sqrt_rn_f32_slowpath:
[----:B------:R-:W-:-:S13]  /*15920*/  LOP3.LUT P0, RZ, R5, 0x7fffffff, RZ, 0xc0, !PT ;  /* 0x7fffffff05ff7812 */ /* 0x000fda000780c0ff */
[----:B------:R-:W-:Y:S01]  /*15930*/  @!P0 MOV R2, R5 ;  /* 0x0000000500028202 */ /* 0x000fe20000000f00 */
[----:B------:R-:W-:Y:S06]  /*15940*/  @!P0 BRA `(.L_x_2795) ;  /* 0x0000000000448947 */ /* 0x000fec0003800000 */
[----:B------:R-:W-:-:S13]  /*15950*/  FSETP.GEU.FTZ.AND P0, PT, R5, RZ, PT ;  /* 0x000000ff0500720b */ /* 0x000fda0003f1e000 */
[----:B------:R-:W-:Y:S01]  /*15960*/  @!P0 MOV R2, 0x7fffffff ;  /* 0x7fffffff00028802 */ /* 0x000fe20000000f00 */
[----:B------:R-:W-:Y:S06]  /*15970*/  @!P0 BRA `(.L_x_2795) ;  /* 0x0000000000388947 */ /* 0x000fec0003800000 */
[----:B------:R-:W-:-:S13]  /*15980*/  FSETP.GTU.FTZ.AND P0, PT, |R5|, +INF , PT ;  /* 0x7f8000000500780b */ /* 0x000fda0003f1c200 */
[----:B------:R-:W-:Y:S01]  /*15990*/  @P0 FADD.FTZ R2, R5, 1 ;  /* 0x3f80000005020421 */ /* 0x000fe20000010000 */
[----:B------:R-:W-:Y:S06]  /*159a0*/  @P0 BRA `(.L_x_2795) ;  /* 0x00000000002c0947 */ /* 0x000fec0003800000 */
[----:B------:R-:W-:-:S13]  /*159b0*/  FSETP.NEU.FTZ.AND P0, PT, |R5|, +INF , PT ;  /* 0x7f8000000500780b */ /* 0x000fda0003f1d200 */
[----:B------:R-:W-:Y:S01]  /*159c0*/  @!P0 MOV R2, R5 ;  /* 0x0000000500028202 */ /* 0x000fe20000000f00 */
[----:B------:R-:W-:Y:S06]  /*159d0*/  @!P0 BRA `(.L_x_2795) ;  /* 0x0000000000208947 */ /* 0x000fec0003800000 */
[----:B------:R-:W-:-:S04]  /*159e0*/  FFMA R5, R5, 1.84467440737095516160e+19, RZ ;  /* 0x5f80000005057823 */ /* 0x000fc800000000ff */
[----:B------:R-:W0:Y:S02]  /*159f0*/  MUFU.RSQ R2, R5 ;  /* 0x0000000500027308 */ /* 0x000e240000001400 */
[----:B0-----:R-:W-:Y:S01]  /*15a00*/  FMUL.FTZ R4, R5, R2 ;  /* 0x0000000205047220 */ /* 0x001fe20000410000 */
[----:B------:R-:W-:-:S03]  /*15a10*/  FMUL.FTZ R2, R2, 0.5 ;  /* 0x3f00000002027820 */ /* 0x000fc60000410000 */
[----:B------:R-:W-:-:S04]  /*15a20*/  FADD.FTZ R3, -R4, -RZ ;  /* 0x800000ff04037221 */ /* 0x000fc80000010100 */
[----:B------:R-:W-:-:S04]  /*15a30*/  FFMA R3, R4, R3, R5 ;  /* 0x0000000304037223 */ /* 0x000fc80000000005 */
[----:B------:R-:W-:-:S04]  /*15a40*/  FFMA R2, R3, R2, R4 ;  /* 0x0000000203027223 */ /* 0x000fc80000000004 */
[----:B------:R-:W-:-:S07]  /*15a50*/  FMUL.FTZ R2, R2, 2.3283064365386962891e-10 ;  /* 0x2f80000002027820 */ /* 0x000fce0000410000 */
.L_x_2795:
[----:B------:R-:W-:Y:S01]  /*15a60*/  HFMA2 R5, -RZ, RZ, 0, 0 ;  /* 0x00000000ff057431 */ /* 0x000fe200000001ff */
[----:B------:R-:W-:-:S04]  /*15a70*/  MOV R4, R0 ;  /* 0x0000000000047202 */ /* 0x000fc80000000f00 */
[----:B------:R-:W-:Y:S05]  /*15a80*/  RET.REL.NODEC R4 `(_Z29fmha_fwd_gen_reference_kernelIfN4cute5tupleIJNS0_1CILi1EEEiiNS1_IJNS1_IJiiEEEiEEEEEENS0_6TensorINS0_10ViewEngineINS0_8gmem_ptrIPN7cutlass12float_e5m2_tEEEEENS0_6LayoutINS1_IJS3_iS5_EEENS1_IJNS2_ILi0EEES3_S5_EEEEEEENS7_ISE_NSF_ISG_NS1_IJSH_S3_NS1_IJNS1_IJSH_iEEEiEEEEEEEEEESP_NS7_ISE_NSF_INS1_IJiiS5_EEENS1_IJiS3_SM_EEEEEEEST_NS7_INS8_INS9_IPNSA_6half_tEEEEESJ_EEEvT0_PKiS11_T1_T2_T3_T4_T5_T6_) ;  /* 0xfffffea4045c7950 */ /* 0x000fea0003c3ffff */
        .weak           $__internal_28_$__cuda_sm3x_div_rn_noftz_f32_slowpath
        .type           $__internal_28_$__cuda_sm3x_div_rn_noftz_f32_slowpath,@function
        .size           $__internal_28_$__cuda_sm3x_div_rn_noftz_f32_slowpath,(.L_x_2908 - $__internal_28_$__cuda_sm3x_div_rn_noftz_f32_slowpath)
$__internal_28_$__cuda_sm3x_div_rn_noftz_f32_slowpath:
        /* <DEDUP_REMOVED lines=35> */
.L_x_2797:
[----:B------:R-:W-:Y:S01]  /*15cc0*/  LEA R2, R3, 0xc0800000, 0x17 ;  /* 0xc080000003027811 */ /* 0x000fe200078eb8ff */
[----:B------:R-:W-:Y:S01]  /*15cd0*/  BSSY.RECONVERGENT B0, `(.L_x_2802) ;  /* 0x0000036000007945 */ /* 0x000fe20003800200 */
[----:B------:R-:W-:Y:S02]  /*15ce0*/  IADD3 R33, PT, PT, R33, -0x7f, RZ ;  /* 0xffffff8121217810 */ /* 0x000fe40007ffe0ff */
[----:B------:R-:W-:-:S03]  /*15cf0*/  IADD3 R30, PT, PT, -R2, R30, RZ ;  /* 0x0000001e021e7210 */ /* 0x000fc60007ffe1ff */
[C---:B------:R-:W-:Y:S01]  /*15d00*/  IMAD R32, R33.reuse, -0x800000, R32 ;  /* 0xff80000021207824 */ /* 0x040fe200078e0220 */
        /* <DEDUP_REMOVED lines=46> */
.L_x_2804:
[----:B------:R-:W-:-:S04]  /*15ff0*/  LOP3.LUT R30, R30, 0x80000000, RZ, 0xc0, !PT ;  /* 0x800000001e1e7812 */ /* 0x000fc800078ec0ff */
[----:B------:R-:W-:Y:S01]  /*16000*/  LOP3.LUT R30, R30, 0x7f800000, RZ, 0xfc, !PT ;  /* 0x7f8000001e1e7812 */ /* 0x000fe200078efcff */
[----:B------:R-:W-:Y:S05]  /*16010*/  BRA `(.L_x_2805) ;  /* 0x0000000000047947 */ /* 0x000fea0003800000 */
.L_x_2803:
[----:B------:R-:W-:Y:S02]  /*16020*/  LEA R30, R34, R30, 0x17 ;  /* 0x0000001e221e7211 */ /* 0x000fe400078eb8ff */
.L_x_2805:
[----:B------:R-:W-:Y:S05]  /*16030*/  BSYNC.RECONVERGENT B0 ;  /* 0x0000000000007941 */ /* 0x000fea0003800200 */
.L_x_2802:
[----:B------:R-:W-:Y:S05]  /*16040*/  BRA `(.L_x_2806) ;  /* 0x0000000000207947 */ /* 0x000fea0003800000 */
.L_x_2801:
[----:B------:R-:W-:-:S04]  /*16050*/  LOP3.LUT R30, R30, 0x80000000, R32, 0x48, !PT ;  /* 0x800000001e1e7812 */ /* 0x000fc800078e4820 */
[----:B------:R-:W-:Y:S01]  /*16060*/  LOP3.LUT R30, R30, 0x7f800000, RZ, 0xfc, !PT ;  /* 0x7f8000001e1e7812 */ /* 0x000fe200078efcff */
[----:B------:R-:W-:Y:S05]  /*16070*/  BRA `(.L_x_2806) ;  /* 0x0000000000147947 */ /* 0x000fea0003800000 */
.L_x_2800:
[----:B------:R-:W-:Y:S01]  /*16080*/  LOP3.LUT R30, R30, 0x80000000, R32, 0x48, !PT ;  /* 0x800000001e1e7812 */ /* 0x000fe200078e4820 */
[----:B------:R-:W-:Y:S05]  /*16090*/  BRA `(.L_x_2806) ;  /* 0x00000000000c7947 */ /* 0x000fea0003800000 */
.L_x_2799:
[----:B------:R-:W0:Y:S01]  /*160a0*/  MUFU.RSQ R30, -QNAN ;  /* 0xffc00000001e7908 */ /* 0x000e220000001400 */
[----:B------:R-:W-:Y:S05]  /*160b0*/  BRA `(.L_x_2806) ;  /* 0x0000000000047947 */ /* 0x000fea0003800000 */
.L_x_2798:
[----:B------:R-:W-:-:S07]  /*160c0*/  FADD.FTZ R30, R32, R55 ;  /* 0x00000037201e7221 */ /* 0x000fce0000010000 */
.L_x_2806:
[----:B------:R-:W-:Y:S05]  /*160d0*/  BSYNC.RECONVERGENT B1 ;  /* 0x0000000000017941 */ /* 0x000fea0003800200 */
.L_x_2796:
[----:B------:R-:W-:Y:S01]  /*160e0*/  HFMA2 R29, -RZ, RZ, 0, 0 ;  /* 0x00000000ff1d7431 */ /* 0x000fe200000001ff */
[----:B0-----:R-:W-:-:S03]  /*160f0*/  MOV R2, R30 ;  /* 0x0000001e00027202 */ /* 0x001fc60000000f00 */
[----:B------:R-:W-:Y:S05]  /*16100*/  RET.REL.NODEC R28 `(_Z29fmha_fwd_gen_reference_kernelIfN4cute5tupleIJNS0_1CILi1EEEiiNS1_IJNS1_IJiiEEEiEEEEEENS0_6TensorINS0_10ViewEngineINS0_8gmem_ptrIPN7cutlass12float_e5m2_tEEEEENS0_6LayoutINS1_IJS3_iS5_EEENS1_IJNS2_ILi0EEES3_S5_EEEEEEENS7_ISE_NSF_ISG_NS1_IJSH_S3_NS1_IJNS1_IJSH_iEEEiEEEEEEEEEESP_NS7_ISE_NSF_INS1_IJiiS5_EEENS1_IJiS3_SM_EEEEEEEST_NS7_INS8_INS9_IPNSA_6half_tEEEEESJ_EEEvT0_PKiS11_T1_T2_T3_T4_T5_T6_) ;  /* 0xfffffe9c1cbc7950 */ /* 0x000fea0003c3ffff */
.L_x_2807:
        /* <DEDUP_REMOVED lines=15> */
.L_x_2908:


//--------------------- .nv.global.init           --------------------------
	.section	.nv.global.init,"aw",@progbits
	.align	4
.nv.global.init:
	.type		mrg32k3aM1SubSeq,@object
	.size		mrg32k3aM1SubSeq,(mrg32k3aM2SubSeq - mrg32k3aM1SubSeq)
mrg32k3aM1SubSeq:
        /* <DEDUP_REMOVED lines=126> */
	.type		mrg32k3aM2SubSeq,@object
	.size		mrg32k3aM2SubSeq,(mrg32k3aM1 - mrg32k3aM2SubSeq)
mrg32k3aM2SubSeq:
        /* <DEDUP_REMOVED lines=126> */
	.type		mrg32k3aM1,@object
	.size		mrg32k3aM1,(mrg32k3aM1Seq - mrg32k3aM1)
mrg32k3aM1:
        /* <DEDUP_REMOVED lines=144> */
	.type		mrg32k3aM1Seq,@object
	.size		mrg32k3aM1Seq,(mrg32k3aM2 - mrg32k3aM1Seq)
mrg32k3aM1Seq:
        /* <DEDUP_REMOVED lines=144> */
	.type		mrg32k3aM2,@object
	.size		mrg32k3aM2,(mrg32k3aM2Seq - mrg32k3aM2)
mrg32k3aM2:
        /* <DEDUP_REMOVED lines=144> */
	.type		mrg32k3aM2Seq,@object
	.size		mrg32k3aM2Seq,(precalc_xorwow_matrix - mrg32k3aM2Seq)
mrg32k3aM2Seq:
        /* <DEDUP_REMOVED lines=144> */
	.type		precalc_xorwow_matrix,@object
	.size		precalc_xorwow_matrix,(precalc_xorwow_offset_matrix - precalc_xorwow_matrix)
precalc_xorwow_matrix:
        /* <DEDUP_REMOVED lines=6400> */
	.type		precalc_xorwow_offset_matrix,@object
	.size		precalc_xorwow_offset_matrix,($str$16 - precalc_xorwow_offset_matrix)
precalc_xorwow_offset_matrix:
        /* <DEDUP_REMOVED lines=6400> */
	.type		$str$16,@object
	.size		$str$16,($str$29 - $str$16)
$str$16:
        /*353c0*/ 	.byte	0x64, 0x69, 0x66, 0x66, 0x65, 0x72, 0x65, 0x6e, 0x63, 0x65, 0x20, 0x61, 0x74, 0x20, 0x25, 0x6c
        /*353d0*/ 	.byte	0x6c, 0x64, 0x3a, 0x20, 0x25, 0x66, 0x20, 0x2e, 0x2e, 0x2e, 0x20, 0x25, 0x66, 0x20, 0x76, 0x73
        /*353e0*/ 	.byte	0x20, 0x25, 0x66, 0x0a, 0x00
	.type		$str$29,@object
	.size		$str$29,($str$28 - $str$29)
$str$29:
        /*353e5*/ 	.byte	0x2f, 0x74, 0x6d, 0x70, 0x2f, 0x63, 0x75, 0x74, 0x6c, 0x61, 0x73, 0x73, 0x5f, 0x73, 0x77, 0x65
        /*353f5*/ 	.byte	0x65, 0x70, 0x5f, 0x73, 0x72, 0x63, 0x2f, 0x69, 0x6e, 0x63, 0x6c, 0x75, 0x64, 0x65, 0x2f, 0x63
        /*35405*/ 	.byte	0x75, 0x74, 0x65, 0x2f, 0x61, 0x74, 0x6f, 0x6d, 0x2f, 0x63, 0x6f, 0x70, 0x79, 0x5f, 0x74, 0x72
        /*35415*/ 	.byte	0x61, 0x69, 0x74, 0x73, 0x5f, 0x73, 0x6d, 0x31, 0x30, 0x30, 0x2e, 0x68, 0x70, 0x70, 0x00
	.type		$str$28,@object
	.size		$str$28,(__unnamed_1 - $str$28)
$str$28:
        /*35424*/ 	.byte	0x28, 0x28, 0x75, 0x69, 0x6e, 0x74, 0x33, 0x32, 0x5f, 0x74, 0x28, 0x74, 0x68, 0x72, 0x65, 0x61
        /*35434*/ 	.byte	0x64, 0x49, 0x64, 0x78, 0x2e, 0x78, 0x29, 0x20, 0x2f, 0x20, 0x33, 0x32, 0x29, 0x20, 0x25, 0x20
        /*35444*/ 	.byte	0x34, 0x29, 0x20, 0x3d, 0x3d, 0x20, 0x28, 0x28, 0x28, 0x74, 0x6d, 0x65, 0x6d, 0x5f, 0x61, 0x64
        /*35454*/ 	.byte	0x64, 0x72, 0x20, 0x3e, 0x3e, 0x20, 0x31, 0x36, 0x29, 0x20, 0x2f, 0x20, 0x33, 0x32, 0x29, 0x20
        /*35464*/ 	.byte	0x25, 0x20, 0x34, 0x29, 0x00
	.type		__unnamed_1,@object
	.size		__unnamed_1,(__unnamed_4 - __unnamed_1)
__unnamed_1:
        /* <DEDUP_REMOVED lines=37> */
        /*356b9*/ 	.byte	0x30, 0x3e, 0x3e, 0x3e, 0x3e, 0x5d, 0x00
	.type		__unnamed_4,@object
	.size		__unnamed_4,(__unnamed_7 - __unnamed_4)
__unnamed_4:
        /* <DEDUP_REMOVED lines=38> */
	.type		__unnamed_7,@object
	.size		__unnamed_7,(__unnamed_5 - __unnamed_7)
__unnamed_7:
        /* <DEDUP_REMOVED lines=37> */
        /*35b67*/ 	.byte	0x3a, 0x43, 0x3c, 0x30, 0x3e, 0x3e, 0x3e, 0x3e, 0x5d, 0x00
	.type		__unnamed_5,@object
	.size		__unnamed_5,(__unnamed_6 - __unnamed_5)
__unnamed_5:
        /* <DEDUP_REMOVED lines=38> */
	.type		__unnamed_6,@object
	.size		__unnamed_6,(__unnamed_2 - __unnamed_6)
__unnamed_6:
        /* <DEDUP_REMOVED lines=37> */
        /*3601b*/ 	.byte	0x74, 0x65, 0x3a, 0x3a, 0x43, 0x3c, 0x30, 0x3e, 0x3e, 0x3e, 0x3e, 0x5d, 0x00
	.type		__unnamed_2,@object
	.size		__unnamed_2,(__unnamed_3 - __unnamed_2)
__unnamed_2:
        /* <DEDUP_REMOVED lines=38> */
	.type		__unnamed_3,@object
	.size		__unnamed_3,(__unnamed_8 - __unnamed_3)
__unnamed_3:
        /* <DEDUP_REMOVED lines=38> */
        /*364e8*/ 	.byte	0x00
	.type		__unnamed_8,@object
	.size		__unnamed_8,(.L_17 - __unnamed_8)
__unnamed_8:
        /* <DEDUP_REMOVED lines=38> */
        /*36749*/ 	.byte	0x3e, 0x3e, 0x5d, 0x00
.L_17:


//--------------------- .nv.shared._ZN7cutlass9reference6device6kernel12BlockForEachINS_12float_e5m2_tENS1_6detail18RandomGaussianFuncIS4_EEEEvPT_mNT0_6ParamsE --------------------------
	.section	.nv.shared._ZN7cutlass9reference6device6kernel12BlockForEachINS_12float_e5m2_tENS1_6detail18RandomGaussianFuncIS4_EEEEvPT_mNT0_6ParamsE,"aw",@nobits
	.sectionflags	@""
	.align	16
	.zero		1024


//--------------------- .nv.shared.reserved.0     --------------------------
	.section	.nv.shared.reserved.0,"aw",@nobits
	.weak		__nv_reservedSMEM_offset_0_alias
	.size		__nv_reservedSMEM_offset_0_alias, 0, 64
	.other		__nv_reservedSMEM_offset_0_alias,@"STO_CUDA_RESERVED_SHARED STV_DEFAULT"
__nv_reservedSMEM_offset_0_alias:
	.zero		0
.nv.shared.reserved.0:
	.zero		64
	.weak		__nv_reservedSMEM_tcgen05_partition
	.type		__nv_reservedSMEM_tcgen05_partition,@object
	.size		__nv_reservedSMEM_tcgen05_partition,(.L_0 - __nv_reservedSMEM_tcgen05_partition)
__nv_reservedSMEM_tcgen05_partition:
	.zero		32
.L_0:


//--------------------- .nv.global                --------------------------
	.section	.nv.global,"aw",@nobits
.nv.global:
	.type		_ZN34_INTERNAL_b449b0b5_4_k_cu_8c7679054cute1_E,@object
	.size		_ZN34_INTERNAL_b449b0b5_4_k_cu_8c7679054cute1_E,(_ZN34_INTERNAL_b449b0b5_4_k_cu_8c7679054cuda3std3__45__cpo6cbeginE - _ZN34_INTERNAL_b449b0b5_4_k_cu_8c7679054cute1_E)
_ZN34_INTERNAL_b449b0b5_4_k_cu_8c7679054cute1_E:
	.zero		1
	.type		_ZN34_INTERNAL_b449b0b5_4_k_cu_8c7679054cuda3std3__45__cpo6cbeginE,@object
	.size		_ZN34_INTERNAL_b449b0b5_4_k_cu_8c7679054cuda3std3__45__cpo6cbeginE,(_ZN34_INTERNAL_b449b0b5_4_k_cu_8c7679054cuda3std3__48in_placeE - _ZN34_INTERNAL_b449b0b5_4_k_cu_8c7679054cuda3std3__45__cpo6cbeginE)
_ZN34_INTERNAL_b449b0b5_4_k_cu_8c7679054cuda3std3__45__cpo6cbeginE:
	.zero		1
	.type		_ZN34_INTERNAL_b449b0b5_4_k_cu_8c7679054cuda3std3__48in_placeE,@object
	.size		_ZN34_INTERNAL_b449b0b5_4_k_cu_8c7679054cuda3std3__48in_placeE,(_ZN34_INTERNAL_b449b0b5_4_k_cu_8c7679054cuda3std6ranges3__45__cpo9iter_moveE - _ZN34_INTERNAL_b449b0b5_4_k_cu_8c7679054cuda3std3__48in_placeE)
_ZN34_INTERNAL_b449b0b5_4_k_cu_8c7679054cuda3std3__48in_placeE:
	.zero		1
	.type		_ZN34_INTERNAL_b449b0b5_4_k_cu_8c7679054cuda3std6ranges3__45__cpo9iter_moveE,@object
	.size		_ZN34_INTERNAL_b449b0b5_4_k_cu_8c7679054cuda3std6ranges3__45__cpo9iter_moveE,(_ZN34_INTERNAL_b449b0b5_4_k_cu_8c7679054cuda3std3__45__cpo5beginE - _ZN34_INTERNAL_b449b0b5_4_k_cu_8c7679054cuda3std6ranges3__45__cpo9iter_moveE)
_ZN34_INTERNAL_b449b0b5_4_k_cu_8c7679054cuda3std6ranges3__45__cpo9iter_moveE:
	.zero		1
	.type		_ZN34_INTERNAL_b449b0b5_4_k_cu_8c7679054cuda3std3__45__cpo5beginE,@object
	.size		_ZN34_INTERNAL_b449b0b5_4_k_cu_8c7679054cuda3std3__45__cpo5beginE,(_ZN34_INTERNAL_b449b0b5_4_k_cu_8c7679054cuda3std3__436_GLOBAL__N__b449b0b5_4_k_cu_8c7679056ignoreE - _ZN34_INTERNAL_b449b0b5_4_k_cu_8c7679054cuda3std3__45__cpo5beginE)
_ZN34_INTERNAL_b449b0b5_4_k_cu_8c7679054cuda3std3__45__cpo5beginE:
	.zero		1
	.type		_ZN34_INTERNAL_b449b0b5_4_k_cu_8c7679054cuda3std3__436_GLOBAL__N__b449b0b5_4_k_cu_8c7679056ignoreE,@object
	.size		_ZN34_INTERNAL_b449b0b5_4_k_cu_8c7679054cuda3std3__436_GLOBAL__N__b449b0b5_4_k_cu_8c7679056ignoreE,(_ZN34_INTERNAL_b449b0b5_4_k_cu_8c7679054cute7productE - _ZN34_INTERNAL_b449b0b5_4_k_cu_8c7679054cuda3std3__436_GLOBAL__N__b449b0b5_4_k_cu_8c7679056ignoreE)
_ZN34_INTERNAL_b449b0b5_4_k_cu_8c7679054cuda3std3__436_GLOBAL__N__b449b0b5_4_k_cu_8c7679056ignoreE:
	.zero		1
	.type		_ZN34_INTERNAL_b449b0b5_4_k_cu_8c7679054cute7productE,@object
	.size		_ZN34_INTERNAL_b449b0b5_4_k_cu_8c7679054cute7productE,(_ZN34_INTERNAL_b449b0b5_4_k_cu_8c7679054cuda3std3__45__cpo3endE - _ZN34_INTERNAL_b449b0b5_4_k_cu_8c7679054cute7productE)
_ZN34_INTERNAL_b449b0b5_4_k_cu_8c7679054cute7productE:
	.zero		1
	.type		_ZN34_INTERNAL_b449b0b5_4_k_cu_8c7679054cuda3std3__45__cpo3endE,@object
	.size		_ZN34_INTERNAL_b449b0b5_4_k_cu_8c7679054cuda3std3__45__cpo3endE,(_ZN34_INTERNAL_b449b0b5_4_k_cu_8c7679054cuda3std3__419piecewise_constructE - _ZN34_INTERNAL_b449b0b5_4_k_cu_8c7679054cuda3std3__45__cpo3endE)
_ZN34_INTERNAL_b449b0b5_4_k_cu_8c7679054cuda3std3__45__cpo3endE:
	.zero		1
	.type		_ZN34_INTERNAL_b449b0b5_4_k_cu_8c7679054cuda3std3__419piecewise_constructE,@object
	.size		_ZN34_INTERNAL_b449b0b5_4_k_cu_8c7679054cuda3std3__419piecewise_constructE,(_ZN34_INTERNAL_b449b0b5_4_k_cu_8c7679054cuda3std3__45__cpo4cendE - _ZN34_INTERNAL_b449b0b5_4_k_cu_8c7679054cuda3std3__419piecewise_constructE)
_ZN34_INTERNAL_b449b0b5_4_k_cu_8c7679054cuda3std3__419piecewise_constructE:
	.zero		1
	.type		_ZN34_INTERNAL_b449b0b5_4_k_cu_8c7679054cuda3std3__45__cpo4cendE,@object
	.size		_ZN34_INTERNAL_b449b0b5_4_k_cu_8c7679054cuda3std3__45__cpo4cendE,(_ZN34_INTERNAL_b449b0b5_4_k_cu_8c7679054cuda3std6ranges3__45__cpo4swapE - _ZN34_INTERNAL_b449b0b5_4_k_cu_8c7679054cuda3std3__45__cpo4cendE)
_ZN34_INTERNAL_b449b0b5_4_k_cu_8c7679054cuda3std3__45__cpo4cendE:
	.zero		1
	.type		_ZN34_INTERNAL_b449b0b5_4_k_cu_8c7679054cuda3std6ranges3__45__cpo4swapE,@object
	.size		_ZN34_INTERNAL_b449b0b5_4_k_cu_8c7679054cuda3std6ranges3__45__cpo4swapE,(.L_25 - _ZN34_INTERNAL_b449b0b5_4_k_cu_8c7679054cuda3std6ranges3__45__cpo4swapE)
_ZN34_INTERNAL_b449b0b5_4_k_cu_8c7679054cuda3std6ranges3__45__cpo4swapE:
	.zero		1
.L_25:


//--------------------- .nv.shared._ZN7cutlass9reference6device6kernel12BlockForEachINS_12float_e5m2_tENS1_6detail17RandomUniformFuncIS4_EEEEvPT_mNT0_6ParamsE --------------------------
	.section	.nv.shared._ZN7cutlass9reference6device6kernel12BlockForEachINS_12float_e5m2_tENS1_6detail17RandomUniformFuncIS4_EEEEvPT_mNT0_6ParamsE,"aw",@nobits
	.sectionflags	@""
	.align	16
	.zero		1024


//--------------------- .nv.shared._ZN7cutlass9reference6device6kernel12BlockForEachIfNS1_6detail18RandomGaussianFuncIfEEEEvPT_mNT0_6ParamsE --------------------------
	.section	.nv.shared._ZN7cutlass9reference6device6kernel12BlockForEachIfNS1_6detail18RandomGaussianFuncIfEEEEvPT_mNT0_6ParamsE,"aw",@nobits
	.sectionflags	@""
	.align	16
	.zero		1024


//--------------------- .nv.shared._ZN7cutlass9reference6device6kernel12BlockForEachIfNS1_6detail17RandomUniformFuncIfEEEEvPT_mNT0_6ParamsE --------------------------
	.section	.nv.shared._ZN7cutlass9reference6device6kernel12BlockForEachIfNS1_6detail17RandomUniformFuncIfEEEEvPT_mNT0_6ParamsE,"aw",@nobits
	.sectionflags	@""
	.align	16
	.zero		1024


//--------------------- .nv.shared._ZN7cutlass13device_kernelINS_4fmha6kernel33Sm100FmhaGenKernelWarpspecializedIN4cute5tupleIJNS4_1CILi1EEEiiNS5_IJNS5_IJiiEEEiEEEEEENS1_10collective35Sm100FmhaGenMainloopWarpspecializedINS_12float_e5m2_tEffNS_6half_tENS5_IJNS6_ILi128EEENS6_ILi256EEESF_EEENS5_IJNS6_ILi0EEES7_S9_EEENS5_IJSI_S7_NS5_IJNS5_IJSI_iEEEiEEEEEESM_NS5_IJiS7_SL_EEESN_SJ_NSB_12ResidualMaskENS5_IJS7_NS6_ILi2EEES7_EEEEENSB_35Sm100FmhaGenEpilogueWarpspecializedISE_SJ_EENS2_23PersistentTileSchedulerENS2_41Sm100FmhaGenKernelWarpspecializedScheduleEEEEEvNT_6ParamsE --------------------------
	.section	.nv.shared._ZN7cutlass13device_kernelINS_4fmha6kernel33Sm100FmhaGenKernelWarpspecializedIN4cute5tupleIJNS4_1CILi1EEEiiNS5_IJNS5_IJiiEEEiEEEEEENS1_10collective35Sm100FmhaGenMainloopWarpspecializedINS_12float_e5m2_tEffNS_6half_tENS5_IJNS6_ILi128EEENS6_ILi256EEESF_EEENS5_IJNS6_ILi0EEES7_S9_EEENS5_IJSI_S7_NS5_IJNS5_IJSI_iEEEiEEEEEESM_NS5_IJiS7_SL_EEESN_SJ_NSB_12ResidualMaskENS5_IJS7_NS6_ILi2EEES7_EEEEENSB_35Sm100FmhaGenEpilogueWarpspecializedISE_SJ_EENS2_23PersistentTileSchedulerENS2_41Sm100FmhaGenKernelWarpspecializedScheduleEEEEEvNT_6ParamsE,"aw",@nobits
	.sectionflags	@""
	.align	16
	.zero		1024


//--------------------- .nv.shared._ZN7cutlass13device_kernelINS_4fmha6kernel33Sm100FmhaGenKernelWarpspecializedIN4cute5tupleIJNS4_1CILi1EEEiiNS5_IJNS5_IJiiEEEiEEEEEENS1_10collective35Sm100FmhaGenMainloopWarpspecializedINS_12float_e5m2_tEffNS_6half_tENS5_IJNS6_ILi128EEESF_SF_EEENS5_IJNS6_ILi0EEES7_S9_EEENS5_IJSH_S7_NS5_IJNS5_IJSH_iEEEiEEEEEESL_NS5_IJiS7_SK_EEESM_SI_NSB_12ResidualMaskENS5_IJS7_NS6_ILi2EEES7_EEEEENSB_35Sm100FmhaGenEpilogueWarpspecializedISE_SI_EENS2_23PersistentTileSchedulerENS2_41Sm100FmhaGenKernelWarpspecializedScheduleEEEEEvNT_6ParamsE --------------------------
	.section	.nv.shared._ZN7cutlass13device_kernelINS_4fmha6kernel33Sm100FmhaGenKernelWarpspecializedIN4cute5tupleIJNS4_1CILi1EEEiiNS5_IJNS5_IJiiEEEiEEEEEENS1_10collective35Sm100FmhaGenMainloopWarpspecializedINS_12float_e5m2_tEffNS_6half_tENS5_IJNS6_ILi128EEESF_SF_EEENS5_IJNS6_ILi0EEES7_S9_EEENS5_IJSH_S7_NS5_IJNS5_IJSH_iEEEiEEEEEESL_NS5_IJiS7_SK_EEESM_SI_NSB_12ResidualMaskENS5_IJS7_NS6_ILi2EEES7_EEEEENSB_35Sm100FmhaGenEpilogueWarpspecializedISE_SI_EENS2_23PersistentTileSchedulerENS2_41Sm100FmhaGenKernelWarpspecializedScheduleEEEEEvNT_6ParamsE,"aw",@nobits
	.sectionflags	@""
	.align	16
	.zero		1024


//--------------------- .nv.shared._ZN7cutlass13device_kernelINS_4fmha6kernel33Sm100FmhaGenKernelWarpspecializedIN4cute5tupleIJNS4_1CILi1EEEiiNS5_IJNS5_IJiiEEEiEEEEEENS1_10collective35Sm100FmhaGenMainloopWarpspecializedINS_12float_e5m2_tEffNS_6half_tENS5_IJNS6_ILi128EEENS6_ILi64EEESF_EEENS5_IJNS6_ILi0EEES7_S9_EEENS5_IJSI_S7_NS5_IJNS5_IJSI_iEEEiEEEEEESM_NS5_IJiS7_SL_EEESN_SJ_NSB_12ResidualMaskENS5_IJS7_NS6_ILi2EEES7_EEEEENSB_35Sm100FmhaGenEpilogueWarpspecializedISE_SJ_EENS2_23PersistentTileSchedulerENS2_41Sm100FmhaGenKernelWarpspecializedScheduleEEEEEvNT_6ParamsE --------------------------
	.section	.nv.shared._ZN7cutlass13device_kernelINS_4fmha6kernel33Sm100FmhaGenKernelWarpspecializedIN4cute5tupleIJNS4_1CILi1EEEiiNS5_IJNS5_IJiiEEEiEEEEEENS1_10collective35Sm100FmhaGenMainloopWarpspecializedINS_12float_e5m2_tEffNS_6half_tENS5_IJNS6_ILi128EEENS6_ILi64EEESF_EEENS5_IJNS6_ILi0EEES7_S9_EEENS5_IJSI_S7_NS5_IJNS5_IJSI_iEEEiEEEEEESM_NS5_IJiS7_SL_EEESN_SJ_NSB_12ResidualMaskENS5_IJS7_NS6_ILi2EEES7_EEEEENSB_35Sm100FmhaGenEpilogueWarpspecializedISE_SJ_EENS2_23PersistentTileSchedulerENS2_41Sm100FmhaGenKernelWarpspecializedScheduleEEEEEvNT_6ParamsE,"aw",@nobits
	.sectionflags	@""
	.align	16
	.zero		1024


//--------------------- .nv.shared._ZN7cutlass13device_kernelINS_4fmha6kernel33Sm100FmhaGenKernelWarpspecializedIN4cute5tupleIJNS4_1CILi1EEEiiNS5_IJNS5_IJiiEEEiEEEEEENS1_10collective35Sm100FmhaGenMainloopWarpspecializedINS_12float_e5m2_tEffNS_6half_tENS5_IJNS6_ILi128EEENS6_ILi256EEESF_EEENS5_IJNS6_ILi0EEES7_S9_EEENS5_IJSI_S7_NS5_IJNS5_IJSI_iEEEiEEEEEESM_NS5_IJiS7_SL_EEESN_SJ_NSB_12ResidualMaskENS5_IJS7_NS6_ILi2EEES7_EEEEENSB_35Sm100FmhaGenEpilogueWarpspecializedISE_SJ_EENS2_23IndividualTileSchedulerENS2_41Sm100FmhaGenKernelWarpspecializedScheduleEEEEEvNT_6ParamsE --------------------------
	.section	.nv.shared._ZN7cutlass13device_kernelINS_4fmha6kernel33Sm100FmhaGenKernelWarpspecializedIN4cute5tupleIJNS4_1CILi1EEEiiNS5_IJNS5_IJiiEEEiEEEEEENS1_10collective35Sm100FmhaGenMainloopWarpspecializedINS_12float_e5m2_tEffNS_6half_tENS5_IJNS6_ILi128EEENS6_ILi256EEESF_EEENS5_IJNS6_ILi0EEES7_S9_EEENS5_IJSI_S7_NS5_IJNS5_IJSI_iEEEiEEEEEESM_NS5_IJiS7_SL_EEESN_SJ_NSB_12ResidualMaskENS5_IJS7_NS6_ILi2EEES7_EEEEENSB_35Sm100FmhaGenEpilogueWarpspecializedISE_SJ_EENS2_23IndividualTileSchedulerENS2_41Sm100FmhaGenKernelWarpspecializedScheduleEEEEEvNT_6ParamsE,"aw",@nobits
	.sectionflags	@""
	.align	16
	.zero		1024


//--------------------- .nv.shared._ZN7cutlass13device_kernelINS_4fmha6kernel33Sm100FmhaGenKernelWarpspecializedIN4cute5tupleIJNS4_1CILi1EEEiiNS5_IJNS5_IJiiEEEiEEEEEENS1_10collective35Sm100FmhaGenMainloopWarpspecializedINS_12float_e5m2_tEffNS_6half_tENS5_IJNS6_ILi128EEESF_SF_EEENS5_IJNS6_ILi0EEES7_S9_EEENS5_IJSH_S7_NS5_IJNS5_IJSH_iEEEiEEEEEESL_NS5_IJiS7_SK_EEESM_SI_NSB_12ResidualMaskENS5_IJS7_NS6_ILi2EEES7_EEEEENSB_35Sm100FmhaGenEpilogueWarpspecializedISE_SI_EENS2_23IndividualTileSchedulerENS2_41Sm100FmhaGenKernelWarpspecializedScheduleEEEEEvNT_6ParamsE --------------------------
	.section	.nv.shared._ZN7cutlass13device_kernelINS_4fmha6kernel33Sm100FmhaGenKernelWarpspecializedIN4cute5tupleIJNS4_1CILi1EEEiiNS5_IJNS5_IJiiEEEiEEEEEENS1_10collective35Sm100FmhaGenMainloopWarpspecializedINS_12float_e5m2_tEffNS_6half_tENS5_IJNS6_ILi128EEESF_SF_EEENS5_IJNS6_ILi0EEES7_S9_EEENS5_IJSH_S7_NS5_IJNS5_IJSH_iEEEiEEEEEESL_NS5_IJiS7_SK_EEESM_SI_NSB_12ResidualMaskENS5_IJS7_NS6_ILi2EEES7_EEEEENSB_35Sm100FmhaGenEpilogueWarpspecializedISE_SI_EENS2_23IndividualTileSchedulerENS2_41Sm100FmhaGenKernelWarpspecializedScheduleEEEEEvNT_6ParamsE,"aw",@nobits
	.sectionflags	@""
	.align	16
	.zero		1024


//--------------------- .nv.shared._ZN7cutlass13device_kernelINS_4fmha6kernel33Sm100FmhaGenKernelWarpspecializedIN4cute5tupleIJNS4_1CILi1EEEiiNS5_IJNS5_IJiiEEEiEEEEEENS1_10collective35Sm100FmhaGenMainloopWarpspecializedINS_12float_e5m2_tEffNS_6half_tENS5_IJNS6_ILi128EEENS6_ILi64EEESF_EEENS5_IJNS6_ILi0EEES7_S9_EEENS5_IJSI_S7_NS5_IJNS5_IJSI_iEEEiEEEEEESM_NS5_IJiS7_SL_EEESN_SJ_NSB_12ResidualMaskENS5_IJS7_NS6_ILi2EEES7_EEEEENSB_35Sm100FmhaGenEpilogueWarpspecializedISE_SJ_EENS2_23IndividualTileSchedulerENS2_41Sm100FmhaGenKernelWarpspecializedScheduleEEEEEvNT_6ParamsE --------------------------
	.section	.nv.shared._ZN7cutlass13device_kernelINS_4fmha6kernel33Sm100FmhaGenKernelWarpspecializedIN4cute5tupleIJNS4_1CILi1EEEiiNS5_IJNS5_IJiiEEEiEEEEEENS1_10collective35Sm100FmhaGenMainloopWarpspecializedINS_12float_e5m2_tEffNS_6half_tENS5_IJNS6_ILi128EEENS6_ILi64EEESF_EEENS5_IJNS6_ILi0EEES7_S9_EEENS5_IJSI_S7_NS5_IJNS5_IJSI_iEEEiEEEEEESM_NS5_IJiS7_SL_EEESN_SJ_NSB_12ResidualMaskENS5_IJS7_NS6_ILi2EEES7_EEEEENSB_35Sm100FmhaGenEpilogueWarpspecializedISE_SJ_EENS2_23IndividualTileSchedulerENS2_41Sm100FmhaGenKernelWarpspecializedScheduleEEEEEvNT_6ParamsE,"aw",@nobits
	.sectionflags	@""
	.align	16
	.zero		1024


//--------------------- .nv.shared._Z25reference_abs_diff_kernelIKN7cutlass12float_e5m2_tEEvPT_S4_mPdS5_b --------------------------
	.section	.nv.shared._Z25reference_abs_diff_kernelIKN7cutlass12float_e5m2_tEEvPT_S4_mPdS5_b,"aw",@nobits
	.sectionflags	@""
	.align	16
.nv.shared._Z25reference_abs_diff_kernelIKN7cutlass12float_e5m2_tEEvPT_S4_mPdS5_b:
	.zero		1040


//--------------------- .nv.shared._Z25reference_abs_diff_kernelIKN7cutlass6half_tEEvPT_S4_mPdS5_b --------------------------
	.section	.nv.shared._Z25reference_abs_diff_kernelIKN7cutlass6half_tEEvPT_S4_mPdS5_b,"aw",@nobits
	.sectionflags	@""
	.align	16
.nv.shared._Z25reference_abs_diff_kernelIKN7cutlass6half_tEEvPT_S4_mPdS5_b:
	.zero		1040


//--------------------- .nv.shared._Z29fmha_fwd_gen_reference_kernelIfN4cute5tupleIJNS0_1CILi1EEEiiNS1_IJNS1_IJiiEEEiEEEEEENS0_6TensorINS0_10ViewEngineINS0_8gmem_ptrIPN7cutlass12float_e5m2_tEEEEENS0_6LayoutINS1_IJS3_iS5_EEENS1_IJNS2_ILi0EEES3_S5_EEEEEEENS7_ISE_NSF_ISG_NS1_IJSH_S3_NS1_IJNS1_IJSH_iEEEiEEEEEEEEEESP_NS7_ISE_NSF_INS1_IJiiS5_EEENS1_IJiS3_SM_EEEEEEEST_NS7_INS8_INS9_IPNSA_6half_tEEEEESJ_EEEvT0_PKiS11_T1_T2_T3_T4_T5_T6_ --------------------------
	.section	.nv.shared._Z29fmha_fwd_gen_reference_kernelIfN4cute5tupleIJNS0_1CILi1EEEiiNS1_IJNS1_IJiiEEEiEEEEEENS0_6TensorINS0_10ViewEngineINS0_8gmem_ptrIPN7cutlass12float_e5m2_tEEEEENS0_6LayoutINS1_IJS3_iS5_EEENS1_IJNS2_ILi0EEES3_S5_EEEEEEENS7_ISE_NSF_ISG_NS1_IJSH_S3_NS1_IJNS1_IJSH_iEEEiEEEEEEEEEESP_NS7_ISE_NSF_INS1_IJiiS5_EEENS1_IJiS3_SM_EEEEEEEST_NS7_INS8_INS9_IPNSA_6half_tEEEEESJ_EEEvT0_PKiS11_T1_T2_T3_T4_T5_T6_,"aw",@nobits
	.sectionflags	@""
	.align	16
	.zero		1024


//--------------------- .nv.constant0._ZN7cutlass9reference6device6kernel12BlockForEachINS_12float_e5m2_tENS1_6detail18RandomGaussianFuncIS4_EEEEvPT_mNT0_6ParamsE --------------------------
	.section	.nv.constant0._ZN7cutlass9reference6device6kernel12BlockForEachINS_12float_e5m2_tENS1_6detail18RandomGaussianFuncIS4_EEEEvPT_mNT0_6ParamsE,"a",@progbits
	.sectionflags	@""
	.align	4
.nv.constant0._ZN7cutlass9reference6device6kernel12BlockForEachINS_12float_e5m2_tENS1_6detail18RandomGaussianFuncIS4_EEEEvPT_mNT0_6ParamsE:
	.zero		944


//--------------------- .nv.constant0._ZN7cutlass9reference6device6kernel12BlockForEachINS_12float_e5m2_tENS1_6detail17RandomUniformFuncIS4_EEEEvPT_mNT0_6ParamsE --------------------------
	.section	.nv.constant0._ZN7cutlass9reference6device6kernel12BlockForEachINS_12float_e5m2_tENS1_6detail17RandomUniformFuncIS4_EEEEvPT_mNT0_6ParamsE,"a",@progbits
	.sectionflags	@""
	.align	4
.nv.constant0._ZN7cutlass9reference6device6kernel12BlockForEachINS_12float_e5m2_tENS1_6detail17RandomUniformFuncIS4_EEEEvPT_mNT0_6ParamsE:
	.zero		960


//--------------------- .nv.constant0._ZN7cutlass9reference6device6kernel12BlockForEachIfNS1_6detail18RandomGaussianFuncIfEEEEvPT_mNT0_6ParamsE --------------------------
	.section	.nv.constant0._ZN7cutlass9reference6device6kernel12BlockForEachIfNS1_6detail18RandomGaussianFuncIfEEEEvPT_mNT0_6ParamsE,"a",@progbits
	.sectionflags	@""
	.align	4
.nv.constant0._ZN7cutlass9reference6device6kernel12BlockForEachIfNS1_6detail18RandomGaussianFuncIfEEEEvPT_mNT0_6ParamsE:
	.zero		944


//--------------------- .nv.constant0._ZN7cutlass9reference6device6kernel12BlockForEachIfNS1_6detail17RandomUniformFuncIfEEEEvPT_mNT0_6ParamsE --------------------------
	.section	.nv.constant0._ZN7cutlass9reference6device6kernel12BlockForEachIfNS1_6detail17RandomUniformFuncIfEEEEvPT_mNT0_6ParamsE,"a",@progbits
	.sectionflags	@""
	.align	4
.nv.constant0._ZN7cutlass9reference6device6kernel12BlockForEachIfNS1_6detail17RandomUniformFuncIfEEEEvPT_mNT0_6ParamsE:
	.zero		960


//--------------------- .nv.constant0._ZN7cutlass13device_kernelINS_4fmha6kernel33Sm100FmhaGenKernelWarpspecializedIN4cute5tupleIJNS4_1CILi1EEEiiNS5_IJNS5_IJiiEEEiEEEEEENS1_10collective35Sm100FmhaGenMainloopWarpspecializedINS_12float_e5m2_tEffNS_6half_tENS5_IJNS6_ILi128EEENS6_ILi256EEESF_EEENS5_IJNS6_ILi0EEES7_S9_EEENS5_IJSI_S7_NS5_IJNS5_IJSI_iEEEiEEEEEESM_NS5_IJiS7_SL_EEESN_SJ_NSB_12ResidualMaskENS5_IJS7_NS6_ILi2EEES7_EEEEENSB_35Sm100FmhaGenEpilogueWarpspecializedISE_SJ_EENS2_23PersistentTileSchedulerENS2_41Sm100FmhaGenKernelWarpspecializedScheduleEEEEEvNT_6ParamsE --------------------------
	.section	.nv.constant0._ZN7cutlass13device_kernelINS_4fmha6kernel33Sm100FmhaGenKernelWarpspecializedIN4cute5tupleIJNS4_1CILi1EEEiiNS5_IJNS5_IJiiEEEiEEEEEENS1_10collective35Sm100FmhaGenMainloopWarpspecializedINS_12float_e5m2_tEffNS_6half_tENS5_IJNS6_ILi128EEENS6_ILi256EEESF_EEENS5_IJNS6_ILi0EEES7_S9_EEENS5_IJSI_S7_NS5_IJNS5_IJSI_iEEEiEEEEEESM_NS5_IJiS7_SL_EEESN_SJ_NSB_12ResidualMaskENS5_IJS7_NS6_ILi2EEES7_EEEEENSB_35Sm100FmhaGenEpilogueWarpspecializedISE_SJ_EENS2_23PersistentTileSchedulerENS2_41Sm100FmhaGenKernelWarpspecializedScheduleEEEEEvNT_6ParamsE,"a",@progbits
	.sectionflags	@""
	.align	4
.nv.constant0._ZN7cutlass13device_kernelINS_4fmha6kernel33Sm100FmhaGenKernelWarpspecializedIN4cute5tupleIJNS4_1CILi1EEEiiNS5_IJNS5_IJiiEEEiEEEEEENS1_10collective35Sm100FmhaGenMainloopWarpspecializedINS_12float_e5m2_tEffNS_6half_tENS5_IJNS6_ILi128EEENS6_ILi256EEESF_EEENS5_IJNS6_ILi0EEES7_S9_EEENS5_IJSI_S7_NS5_IJNS5_IJSI_iEEEiEEEEEESM_NS5_IJiS7_SL_EEESN_SJ_NSB_12ResidualMaskENS5_IJS7_NS6_ILi2EEES7_EEEEENSB_35Sm100FmhaGenEpilogueWarpspecializedISE_SJ_EENS2_23PersistentTileSchedulerENS2_41Sm100FmhaGenKernelWarpspecializedScheduleEEEEEvNT_6ParamsE:
	.zero		1160


//--------------------- .nv.constant0._ZN7cutlass13device_kernelINS_4fmha6kernel33Sm100FmhaGenKernelWarpspecializedIN4cute5tupleIJNS4_1CILi1EEEiiNS5_IJNS5_IJiiEEEiEEEEEENS1_10collective35Sm100FmhaGenMainloopWarpspecializedINS_12float_e5m2_tEffNS_6half_tENS5_IJNS6_ILi128EEESF_SF_EEENS5_IJNS6_ILi0EEES7_S9_EEENS5_IJSH_S7_NS5_IJNS5_IJSH_iEEEiEEEEEESL_NS5_IJiS7_SK_EEESM_SI_NSB_12ResidualMaskENS5_IJS7_NS6_ILi2EEES7_EEEEENSB_35Sm100FmhaGenEpilogueWarpspecializedISE_SI_EENS2_23PersistentTileSchedulerENS2_41Sm100FmhaGenKernelWarpspecializedScheduleEEEEEvNT_6ParamsE --------------------------
	.section	.nv.constant0._ZN7cutlass13device_kernelINS_4fmha6kernel33Sm100FmhaGenKernelWarpspecializedIN4cute5tupleIJNS4_1CILi1EEEiiNS5_IJNS5_IJiiEEEiEEEEEENS1_10collective35Sm100FmhaGenMainloopWarpspecializedINS_12float_e5m2_tEffNS_6half_tENS5_IJNS6_ILi128EEESF_SF_EEENS5_IJNS6_ILi0EEES7_S9_EEENS5_IJSH_S7_NS5_IJNS5_IJSH_iEEEiEEEEEESL_NS5_IJiS7_SK_EEESM_SI_NSB_12ResidualMaskENS5_IJS7_NS6_ILi2EEES7_EEEEENSB_35Sm100FmhaGenEpilogueWarpspecializedISE_SI_EENS2_23PersistentTileSchedulerENS2_41Sm100FmhaGenKernelWarpspecializedScheduleEEEEEvNT_6ParamsE,"a",@progbits
	.sectionflags	@""
	.align	4
.nv.constant0._ZN7cutlass13device_kernelINS_4fmha6kernel33Sm100FmhaGenKernelWarpspecializedIN4cute5tupleIJNS4_1CILi1EEEiiNS5_IJNS5_IJiiEEEiEEEEEENS1_10collective35Sm100FmhaGenMainloopWarpspecializedINS_12float_e5m2_tEffNS_6half_tENS5_IJNS6_ILi128EEESF_SF_EEENS5_IJNS6_ILi0EEES7_S9_EEENS5_IJSH_S7_NS5_IJNS5_IJSH_iEEEiEEEEEESL_NS5_IJiS7_SK_EEESM_SI_NSB_12ResidualMaskENS5_IJS7_NS6_ILi2EEES7_EEEEENSB_35Sm100FmhaGenEpilogueWarpspecializedISE_SI_EENS2_23PersistentTileSchedulerENS2_41Sm100FmhaGenKernelWarpspecializedScheduleEEEEEvNT_6ParamsE:
	.zero		1160


//--------------------- .nv.constant0._ZN7cutlass13device_kernelINS_4fmha6kernel33Sm100FmhaGenKernelWarpspecializedIN4cute5tupleIJNS4_1CILi1EEEiiNS5_IJNS5_IJiiEEEiEEEEEENS1_10collective35Sm100FmhaGenMainloopWarpspecializedINS_12float_e5m2_tEffNS_6half_tENS5_IJNS6_ILi128EEENS6_ILi64EEESF_EEENS5_IJNS6_ILi0EEES7_S9_EEENS5_IJSI_S7_NS5_IJNS5_IJSI_iEEEiEEEEEESM_NS5_IJiS7_SL_EEESN_SJ_NSB_12ResidualMaskENS5_IJS7_NS6_ILi2EEES7_EEEEENSB_35Sm100FmhaGenEpilogueWarpspecializedISE_SJ_EENS2_23PersistentTileSchedulerENS2_41Sm100FmhaGenKernelWarpspecializedScheduleEEEEEvNT_6ParamsE --------------------------
	.section	.nv.constant0._ZN7cutlass13device_kernelINS_4fmha6kernel33Sm100FmhaGenKernelWarpspecializedIN4cute5tupleIJNS4_1CILi1EEEiiNS5_IJNS5_IJiiEEEiEEEEEENS1_10collective35Sm100FmhaGenMainloopWarpspecializedINS_12float_e5m2_tEffNS_6half_tENS5_IJNS6_ILi128EEENS6_ILi64EEESF_EEENS5_IJNS6_ILi0EEES7_S9_EEENS5_IJSI_S7_NS5_IJNS5_IJSI_iEEEiEEEEEESM_NS5_IJiS7_SL_EEESN_SJ_NSB_12ResidualMaskENS5_IJS7_NS6_ILi2EEES7_EEEEENSB_35Sm100FmhaGenEpilogueWarpspecializedISE_SJ_EENS2_23PersistentTileSchedulerENS2_41Sm100FmhaGenKernelWarpspecializedScheduleEEEEEvNT_6ParamsE,"a",@progbits
	.sectionflags	@""
	.align	4
.nv.constant0._ZN7cutlass13device_kernelINS_4fmha6kernel33Sm100FmhaGenKernelWarpspecializedIN4cute5tupleIJNS4_1CILi1EEEiiNS5_IJNS5_IJiiEEEiEEEEEENS1_10collective35Sm100FmhaGenMainloopWarpspecializedINS_12float_e5m2_tEffNS_6half_tENS5_IJNS6_ILi128EEENS6_ILi64EEESF_EEENS5_IJNS6_ILi0EEES7_S9_EEENS5_IJSI_S7_NS5_IJNS5_IJSI_iEEEiEEEEEESM_NS5_IJiS7_SL_EEESN_SJ_NSB_12ResidualMaskENS5_IJS7_NS6_ILi2EEES7_EEEEENSB_35Sm100FmhaGenEpilogueWarpspecializedISE_SJ_EENS2_23PersistentTileSchedulerENS2_41Sm100FmhaGenKernelWarpspecializedScheduleEEEEEvNT_6ParamsE:
	.zero		1160


//--------------------- .nv.constant0._ZN7cutlass13device_kernelINS_4fmha6kernel33Sm100FmhaGenKernelWarpspecializedIN4cute5tupleIJNS4_1CILi1EEEiiNS5_IJNS5_IJiiEEEiEEEEEENS1_10collective35Sm100FmhaGenMainloopWarpspecializedINS_12float_e5m2_tEffNS_6half_tENS5_IJNS6_ILi128EEENS6_ILi256EEESF_EEENS5_IJNS6_ILi0EEES7_S9_EEENS5_IJSI_S7_NS5_IJNS5_IJSI_iEEEiEEEEEESM_NS5_IJiS7_SL_EEESN_SJ_NSB_12ResidualMaskENS5_IJS7_NS6_ILi2EEES7_EEEEENSB_35Sm100FmhaGenEpilogueWarpspecializedISE_SJ_EENS2_23IndividualTileSchedulerENS2_41Sm100FmhaGenKernelWarpspecializedScheduleEEEEEvNT_6ParamsE --------------------------
	.section	.nv.constant0._ZN7cutlass13device_kernelINS_4fmha6kernel33Sm100FmhaGenKernelWarpspecializedIN4cute5tupleIJNS4_1CILi1EEEiiNS5_IJNS5_IJiiEEEiEEEEEENS1_10collective35Sm100FmhaGenMainloopWarpspecializedINS_12float_e5m2_tEffNS_6half_tENS5_IJNS6_ILi128EEENS6_ILi256EEESF_EEENS5_IJNS6_ILi0EEES7_S9_EEENS5_IJSI_S7_NS5_IJNS5_IJSI_iEEEiEEEEEESM_NS5_IJiS7_SL_EEESN_SJ_NSB_12ResidualMaskENS5_IJS7_NS6_ILi2EEES7_EEEEENSB_35Sm100FmhaGenEpilogueWarpspecializedISE_SJ_EENS2_23IndividualTileSchedulerENS2_41Sm100FmhaGenKernelWarpspecializedScheduleEEEEEvNT_6ParamsE,"a",@progbits
	.sectionflags	@""
	.align	4
.nv.constant0._ZN7cutlass13device_kernelINS_4fmha6kernel33Sm100FmhaGenKernelWarpspecializedIN4cute5tupleIJNS4_1CILi1EEEiiNS5_IJNS5_IJiiEEEiEEEEEENS1_10collective35Sm100FmhaGenMainloopWarpspecializedINS_12float_e5m2_tEffNS_6half_tENS5_IJNS6_ILi128EEENS6_ILi256EEESF_EEENS5_IJNS6_ILi0EEES7_S9_EEENS5_IJSI_S7_NS5_IJNS5_IJSI_iEEEiEEEEEESM_NS5_IJiS7_SL_EEESN_SJ_NSB_12ResidualMaskENS5_IJS7_NS6_ILi2EEES7_EEEEENSB_35Sm100FmhaGenEpilogueWarpspecializedISE_SJ_EENS2_23IndividualTileSchedulerENS2_41Sm100FmhaGenKernelWarpspecializedScheduleEEEEEvNT_6ParamsE:
	.zero		1096


//--------------------- .nv.constant0._ZN7cutlass13device_kernelINS_4fmha6kernel33Sm100FmhaGenKernelWarpspecializedIN4cute5tupleIJNS4_1CILi1EEEiiNS5_IJNS5_IJiiEEEiEEEEEENS1_10collective35Sm100FmhaGenMainloopWarpspecializedINS_12float_e5m2_tEffNS_6half_tENS5_IJNS6_ILi128EEESF_SF_EEENS5_IJNS6_ILi0EEES7_S9_EEENS5_IJSH_S7_NS5_IJNS5_IJSH_iEEEiEEEEEESL_NS5_IJiS7_SK_EEESM_SI_NSB_12ResidualMaskENS5_IJS7_NS6_ILi2EEES7_EEEEENSB_35Sm100FmhaGenEpilogueWarpspecializedISE_SI_EENS2_23IndividualTileSchedulerENS2_41Sm100FmhaGenKernelWarpspecializedScheduleEEEEEvNT_6ParamsE --------------------------
	.section	.nv.constant0._ZN7cutlass13device_kernelINS_4fmha6kernel33Sm100FmhaGenKernelWarpspecializedIN4cute5tupleIJNS4_1CILi1EEEiiNS5_IJNS5_IJiiEEEiEEEEEENS1_10collective35Sm100FmhaGenMainloopWarpspecializedINS_12float_e5m2_tEffNS_6half_tENS5_IJNS6_ILi128EEESF_SF_EEENS5_IJNS6_ILi0EEES7_S9_EEENS5_IJSH_S7_NS5_IJNS5_IJSH_iEEEiEEEEEESL_NS5_IJiS7_SK_EEESM_SI_NSB_12ResidualMaskENS5_IJS7_NS6_ILi2EEES7_EEEEENSB_35Sm100FmhaGenEpilogueWarpspecializedISE_SI_EENS2_23IndividualTileSchedulerENS2_41Sm100FmhaGenKernelWarpspecializedScheduleEEEEEvNT_6ParamsE,"a",@progbits
	.sectionflags	@""
	.align	4
.nv.constant0._ZN7cutlass13device_kernelINS_4fmha6kernel33Sm100FmhaGenKernelWarpspecializedIN4cute5tupleIJNS4_1CILi1EEEiiNS5_IJNS5_IJiiEEEiEEEEEENS1_10collective35Sm100FmhaGenMainloopWarpspecializedINS_12float_e5m2_tEffNS_6half_tENS5_IJNS6_ILi128EEESF_SF_EEENS5_IJNS6_ILi0EEES7_S9_EEENS5_IJSH_S7_NS5_IJNS5_IJSH_iEEEiEEEEEESL_NS5_IJiS7_SK_EEESM_SI_NSB_12ResidualMaskENS5_IJS7_NS6_ILi2EEES7_EEEEENSB_35Sm100FmhaGenEpilogueWarpspecializedISE_SI_EENS2_23IndividualTileSchedulerENS2_41Sm100FmhaGenKernelWarpspecializedScheduleEEEEEvNT_6ParamsE:
	.zero		1096


//--------------------- .nv.constant0._ZN7cutlass13device_kernelINS_4fmha6kernel33Sm100FmhaGenKernelWarpspecializedIN4cute5tupleIJNS4_1CILi1EEEiiNS5_IJNS5_IJiiEEEiEEEEEENS1_10collective35Sm100FmhaGenMainloopWarpspecializedINS_12float_e5m2_tEffNS_6half_tENS5_IJNS6_ILi128EEENS6_ILi64EEESF_EEENS5_IJNS6_ILi0EEES7_S9_EEENS5_IJSI_S7_NS5_IJNS5_IJSI_iEEEiEEEEEESM_NS5_IJiS7_SL_EEESN_SJ_NSB_12ResidualMaskENS5_IJS7_NS6_ILi2EEES7_EEEEENSB_35Sm100FmhaGenEpilogueWarpspecializedISE_SJ_EENS2_23IndividualTileSchedulerENS2_41Sm100FmhaGenKernelWarpspecializedScheduleEEEEEvNT_6ParamsE --------------------------
	.section	.nv.constant0._ZN7cutlass13device_kernelINS_4fmha6kernel33Sm100FmhaGenKernelWarpspecializedIN4cute5tupleIJNS4_1CILi1EEEiiNS5_IJNS5_IJiiEEEiEEEEEENS1_10collective35Sm100FmhaGenMainloopWarpspecializedINS_12float_e5m2_tEffNS_6half_tENS5_IJNS6_ILi128EEENS6_ILi64EEESF_EEENS5_IJNS6_ILi0EEES7_S9_EEENS5_IJSI_S7_NS5_IJNS5_IJSI_iEEEiEEEEEESM_NS5_IJiS7_SL_EEESN_SJ_NSB_12ResidualMaskENS5_IJS7_NS6_ILi2EEES7_EEEEENSB_35Sm100FmhaGenEpilogueWarpspecializedISE_SJ_EENS2_23IndividualTileSchedulerENS2_41Sm100FmhaGenKernelWarpspecializedScheduleEEEEEvNT_6ParamsE,"a",@progbits
	.sectionflags	@""
	.align	4
.nv.constant0._ZN7cutlass13device_kernelINS_4fmha6kernel33Sm100FmhaGenKernelWarpspecializedIN4cute5tupleIJNS4_1CILi1EEEiiNS5_IJNS5_IJiiEEEiEEEEEENS1_10collective35Sm100FmhaGenMainloopWarpspecializedINS_12float_e5m2_tEffNS_6half_tENS5_IJNS6_ILi128EEENS6_ILi64EEESF_EEENS5_IJNS6_ILi0EEES7_S9_EEENS5_IJSI_S7_NS5_IJNS5_IJSI_iEEEiEEEEEESM_NS5_IJiS7_SL_EEESN_SJ_NSB_12ResidualMaskENS5_IJS7_NS6_ILi2EEES7_EEEEENSB_35Sm100FmhaGenEpilogueWarpspecializedISE_SJ_EENS2_23IndividualTileSchedulerENS2_41Sm100FmhaGenKernelWarpspecializedScheduleEEEEEvNT_6ParamsE:
	.zero		1096


//--------------------- .nv.constant0._Z25reference_abs_diff_kernelIKN7cutlass12float_e5m2_tEEvPT_S4_mPdS5_b --------------------------
	.section	.nv.constant0._Z25reference_abs_diff_kernelIKN7cutlass12float_e5m2_tEEvPT_S4_mPdS5_b,"a",@progbits
	.sectionflags	@""
	.align	4
.nv.constant0._Z25reference_abs_diff_kernelIKN7cutlass12float_e5m2_tEEvPT_S4_mPdS5_b:
	.zero		937


//--------------------- .nv.constant0._Z25reference_abs_diff_kernelIKN7cutlass6half_tEEvPT_S4_mPdS5_b --------------------------
	.section	.nv.constant0._Z25reference_abs_diff_kernelIKN7cutlass6half_tEEvPT_S4_mPdS5_b,"a",@progbits
	.sectionflags	@""
	.align	4
.nv.constant0._Z25reference_abs_diff_kernelIKN7cutlass6half_tEEvPT_S4_mPdS5_b:
	.zero		937


//--------------------- .nv.constant0._Z29fmha_fwd_gen_reference_kernelIfN4cute5tupleIJNS0_1CILi1EEEiiNS1_IJNS1_IJiiEEEiEEEEEENS0_6TensorINS0_10ViewEngineINS0_8gmem_ptrIPN7cutlass12float_e5m2_tEEEEENS0_6LayoutINS1_IJS3_iS5_EEENS1_IJNS2_ILi0EEES3_S5_EEEEEEENS7_ISE_NSF_ISG_NS1_IJSH_S3_NS1_IJNS1_IJSH_iEEEiEEEEEEEEEESP_NS7_ISE_NSF_INS1_IJiiS5_EEENS1_IJiS3_SM_EEEEEEEST_NS7_INS8_INS9_IPNSA_6half_tEEEEESJ_EEEvT0_PKiS11_T1_T2_T3_T4_T5_T6_ --------------------------
	.section	.nv.constant0._Z29fmha_fwd_gen_reference_kernelIfN4cute5tupleIJNS0_1CILi1EEEiiNS1_IJNS1_IJiiEEEiEEEEEENS0_6TensorINS0_10ViewEngineINS0_8gmem_ptrIPN7cutlass12float_e5m2_tEEEEENS0_6LayoutINS1_IJS3_iS5_EEENS1_IJNS2_ILi0EEES3_S5_EEEEEEENS7_ISE_NSF_ISG_NS1_IJSH_S3_NS1_IJNS1_IJSH_iEEEiEEEEEEEEEESP_NS7_ISE_NSF_INS1_IJiiS5_EEENS1_IJiS3_SM_EEEEEEEST_NS7_INS8_INS9_IPNSA_6half_tEEEEESJ_EEEvT0_PKiS11_T1_T2_T3_T4_T5_T6_,"a",@progbits
	.sectionflags	@""
	.align	4
.nv.constant0._Z29fmha_fwd_gen_reference_kernelIfN4cute5tupleIJNS0_1CILi1EEEiiNS1_IJNS1_IJiiEEEiEEEEEENS0_6TensorINS0_10ViewEngineINS0_8gmem_ptrIPN7cutlass12float_e5m2_tEEEEENS0_6LayoutINS1_IJS3_iS5_EEENS1_IJNS2_ILi0EEES3_S5_EEEEEEENS7_ISE_NSF_ISG_NS1_IJSH_S3_NS1_IJNS1_IJSH_iEEEiEEEEEEEEEESP_NS7_ISE_NSF_INS1_IJiiS5_EEENS1_IJiS3_SM_EEEEEEEST_NS7_INS8_INS9_IPNSA_6half_tEEEEESJ_EEEvT0_PKiS11_T1_T2_T3_T4_T5_T6_:
	.zero		1160


//--------------------- SYMBOLS --------------------------

	.type		.nv.reservedSmem.offset0,@object
	.size		.nv.reservedSmem.offset0,0x4
	.type		.nv.reservedSmem.cap,@object
	.size		.nv.reservedSmem.cap,0x4
	.type		__assertfail,@function
	.type		vprintf,@function
